	.target	sm_80

	.elftype	@"ET_EXEC"


//--------------------- .note.nv.tkinfo           --------------------------
	.section	.note.nv.tkinfo,"",@"SHT_NOTE"
	.sectionflags	@"SHF_NOTE_NV_TKINFO"
	.tkinfo
        /*0018*/ 	.word	0x00000002
        /*0030*/ 	.string	""
        /*0030*/ 	.string	"ptxas"
        /*0030*/ 	.string	"Cuda compilation tools, release 13.0, V13.0.88"
        /*0030*/ 	.string	"Build cuda_13.0.r13.0/compiler.36424714_0"
        /*0030*/ 	.string	"-v  -suppress-debug-info  -lineinfo  -arch sm_80 "



//--------------------- .note.nv.cuinfo           --------------------------
	.section	.note.nv.cuinfo,"",@"SHT_NOTE"
	.sectionflags	@"SHF_NOTE_NV_CUINFO"
        /*0018*/ 	.short	0x0002
        /*001a*/ 	.short	0x0050
        /*001c*/ 	.short	0x0082
	.zero		2


//--------------------- .nv.info                  --------------------------
	.section	.nv.info,"",@"SHT_CUDA_INFO"
	.align	4


	//----- nvinfo : EIATTR_REGCOUNT
	.align		4
        /*0000*/ 	.byte	0x04, 0x2f
        /*0002*/ 	.short	(.L_1 - .L_0)
	.align		4
.L_0:
        /*0004*/ 	.word	index@(matmul_kernel)
        /*0008*/ 	.word	0x00000040


	//----- nvinfo : EIATTR_FRAME_SIZE
	.align		4
.L_1:
        /*000c*/ 	.byte	0x04, 0x11
        /*000e*/ 	.short	(.L_3 - .L_2)
	.align		4
.L_2:
        /*0010*/ 	.word	index@(matmul_kernel)
        /*0014*/ 	.word	0x00002660


	//----- nvinfo : EIATTR_MIN_STACK_SIZE
	.align		4
.L_3:
        /*0018*/ 	.byte	0x04, 0x12
        /*001a*/ 	.short	(.L_5 - .L_4)
	.align		4
.L_4:
        /*001c*/ 	.word	index@(matmul_kernel)
        /*0020*/ 	.word	0x00002660
.L_5:


//--------------------- .nv.info.matmul_kernel    --------------------------
	.section	.nv.info.matmul_kernel,"",@"SHT_CUDA_INFO"
	.sectionflags	@""
	.align	4


	//----- nvinfo : EIATTR_CUDA_API_VERSION
	.align		4
        /*0000*/ 	.byte	0x04, 0x37
        /*0002*/ 	.short	(.L_7 - .L_6)
.L_6:
        /*0004*/ 	.word	0x00000082


	//----- nvinfo : EIATTR_SW2861232_WAR
	.align		4
.L_7:
        /*0008*/ 	.byte	0x01, 0x35
	.zero		2


	//----- nvinfo : EIATTR_PARAM_CBANK
	.align		4
        /*000c*/ 	.byte	0x04, 0x0a
        /*000e*/ 	.short	(.L_9 - .L_8)
	.align		4
.L_8:
        /*0010*/ 	.word	index@(.nv.constant0.matmul_kernel)
        /*0014*/ 	.short	0x0160
        /*0016*/ 	.short	0x0050


	//----- nvinfo : EIATTR_CBANK_PARAM_SIZE
	.align		4
.L_9:
        /*0018*/ 	.byte	0x03, 0x19
        /*001a*/ 	.short	0x0050


	//----- nvinfo : EIATTR_KPARAM_INFO
	.align		4
        /*001c*/ 	.byte	0x04, 0x17
        /*001e*/ 	.short	(.L_11 - .L_10)
.L_10:
        /*0020*/ 	.word	0x00000000
        /*0024*/ 	.short	0x000d
        /*0026*/ 	.short	0x0048
        /*0028*/ 	.byte	0x00, 0xf4, 0x21, 0x00


	//----- nvinfo : EIATTR_KPARAM_INFO
	.align		4
.L_11:
        /*002c*/ 	.byte	0x04, 0x17
        /*002e*/ 	.short	(.L_13 - .L_12)
.L_12:
        /*0030*/ 	.word	0x00000000
        /*0034*/ 	.short	0x000c
        /*0036*/ 	.short	0x0040
        /*0038*/ 	.byte	0x00, 0xf4, 0x21, 0x00


	//----- nvinfo : EIATTR_KPARAM_INFO
	.align		4
.L_13:
        /*003c*/ 	.byte	0x04, 0x17
        /*003e*/ 	.short	(.L_15 - .L_14)
.L_14:
        /*0040*/ 	.word	0x00000000
        /*0044*/ 	.short	0x000b
        /*0046*/ 	.short	0x0038
        /*0048*/ 	.byte	0x00, 0xf0, 0x11, 0x00


	//----- nvinfo : EIATTR_KPARAM_INFO
	.align		4
.L_15:
        /*004c*/ 	.byte	0x04, 0x17
        /*004e*/ 	.short	(.L_17 - .L_16)
.L_16:
        /*0050*/ 	.word	0x00000000
        /*0054*/ 	.short	0x000a
        /*0056*/ 	.short	0x0034
        /*0058*/ 	.byte	0x00, 0xf0, 0x11, 0x00


	//----- nvinfo : EIATTR_KPARAM_INFO
	.align		4
.L_17:
        /*005c*/ 	.byte	0x04, 0x17
        /*005e*/ 	.short	(.L_19 - .L_18)
.L_18:
        /*0060*/ 	.word	0x00000000
        /*0064*/ 	.short	0x0009
        /*0066*/ 	.short	0x0030
        /*0068*/ 	.byte	0x00, 0xf0, 0x11, 0x00


	//----- nvinfo : EIATTR_KPARAM_INFO
	.align		4
.L_19:
        /*006c*/ 	.byte	0x04, 0x17
        /*006e*/ 	.short	(.L_21 - .L_20)
.L_20:
        /*0070*/ 	.word	0x00000000
        /*0074*/ 	.short	0x0008
        /*0076*/ 	.short	0x002c
        /*0078*/ 	.byte	0x00, 0xf0, 0x11, 0x00


	//----- nvinfo : EIATTR_KPARAM_INFO
	.align		4
.L_21:
        /*007c*/ 	.byte	0x04, 0x17
        /*007e*/ 	.short	(.L_23 - .L_22)
.L_22:
        /*0080*/ 	.word	0x00000000
        /*0084*/ 	.short	0x0007
        /*0086*/ 	.short	0x0028
        /*0088*/ 	.byte	0x00, 0xf0, 0x11, 0x00


	//----- nvinfo : EIATTR_KPARAM_INFO
	.align		4
.L_23:
        /*008c*/ 	.byte	0x04, 0x17
        /*008e*/ 	.short	(.L_25 - .L_24)
.L_24:
        /*0090*/ 	.word	0x00000000
        /*0094*/ 	.short	0x0006
        /*0096*/ 	.short	0x0024
        /*0098*/ 	.byte	0x00, 0xf0, 0x11, 0x00


	//----- nvinfo : EIATTR_KPARAM_INFO
	.align		4
.L_25:
        /*009c*/ 	.byte	0x04, 0x17
        /*009e*/ 	.short	(.L_27 - .L_26)
.L_26:
        /*00a0*/ 	.word	0x00000000
        /*00a4*/ 	.short	0x0005
        /*00a6*/ 	.short	0x0020
        /*00a8*/ 	.byte	0x00, 0xf0, 0x11, 0x00


	//----- nvinfo : EIATTR_KPARAM_INFO
	.align		4
.L_27:
        /*00ac*/ 	.byte	0x04, 0x17
        /*00ae*/ 	.short	(.L_29 - .L_28)
.L_28:
        /*00b0*/ 	.word	0x00000000
        /*00b4*/ 	.short	0x0004
        /*00b6*/ 	.short	0x001c
        /*00b8*/ 	.byte	0x00, 0xf0, 0x11, 0x00


	//----- nvinfo : EIATTR_KPARAM_INFO
	.align		4
.L_29:
        /*00bc*/ 	.byte	0x04, 0x17
        /*00be*/ 	.short	(.L_31 - .L_30)
.L_30:
        /*00c0*/ 	.word	0x00000000
        /*00c4*/ 	.short	0x0003
        /*00c6*/ 	.short	0x0018
        /*00c8*/ 	.byte	0x00, 0xf0, 0x11, 0x00


	//----- nvinfo : EIATTR_KPARAM_INFO
	.align		4
.L_31:
        /*00cc*/ 	.byte	0x04, 0x17
        /*00ce*/ 	.short	(.L_33 - .L_32)
.L_32:
        /*00d0*/ 	.word	0x00000000
        /*00d4*/ 	.short	0x0002
        /*00d6*/ 	.short	0x0010
        /*00d8*/ 	.byte	0x00, 0xf4, 0x21, 0x00


	//----- nvinfo : EIATTR_KPARAM_INFO
	.align		4
.L_33:
        /*00dc*/ 	.byte	0x04, 0x17
        /*00de*/ 	.short	(.L_35 - .L_34)
.L_34:
        /*00e0*/ 	.word	0x00000000
        /*00e4*/ 	.short	0x0001
        /*00e6*/ 	.short	0x0008
        /*00e8*/ 	.byte	0x00, 0xf4, 0x21, 0x00


	//----- nvinfo : EIATTR_KPARAM_INFO
	.align		4
.L_35:
        /*00ec*/ 	.byte	0x04, 0x17
        /*00ee*/ 	.short	(.L_37 - .L_36)
.L_36:
        /*00f0*/ 	.word	0x00000000
        /*00f4*/ 	.short	0x0000
        /*00f6*/ 	.short	0x0000
        /*00f8*/ 	.byte	0x00, 0xf4, 0x21, 0x00


	//----- nvinfo : EIATTR_MAXREG_COUNT
	.align		4
.L_37:
        /*00fc*/ 	.byte	0x03, 0x1b
        /*00fe*/ 	.short	0x00ff


	//----- nvinfo : EIATTR_NUM_BARRIERS
	.align		4
        /*0100*/ 	.byte	0x02, 0x4c
        /*0102*/ 	.byte	0x01
	.zero		1


	//----- nvinfo : EIATTR_ANNOTATIONS
	.align		4
        /*0104*/ 	.byte	0x04, 0x55
        /*0106*/ 	.short	(.L_39 - .L_38)


	//   ....[0]....
.L_38:
        /*0108*/ 	.word	0x00000001
        /*010c*/ 	.byte	0x10, 0x05, 0x00, 0x00, 0x01, 0x00, 0x00, 0x00, 0x50, 0x05, 0x00, 0x00, 0x01, 0x00, 0x00, 0x00
        /* <DEDUP_REMOVED lines=330> */
        /*15bc*/ 	.byte	0x60, 0x7b, 0x00, 0x00


	//----- nvinfo : EIATTR_MERCURY_ISA_VERSION
	.align		4
.L_39:
        /*15c0*/ 	.byte	0x03, 0x5f
        /*15c2*/ 	.short	0x0000


	//----- nvinfo : EIATTR_COOP_GROUP_MASK_REGIDS
	.align		4
        /*15c4*/ 	.byte	0x04, 0x29
        /*15c6*/ 	.short	(.L_41 - .L_40)


	//   ....[0]....
.L_40:
        /*15c8*/ 	.word	0xffffffff


	//   ....[1]....
        /*15cc*/ 	.word	0xffffffff


	//   ....[2]....
        /*15d0*/ 	.word	0xffffffff


	//   ....[3]....
        /*15d4*/ 	.word	0xffffffff


	//   ....[4]....
        /*15d8*/ 	.word	0xffffffff


	//   ....[5]....
        /*15dc*/ 	.word	0xffffffff


	//   ....[6]....
        /*15e0*/ 	.word	0xffffffff


	//----- nvinfo : EIATTR_COOP_GROUP_INSTR_OFFSETS
	.align		4
.L_41:
        /*15e4*/ 	.byte	0x04, 0x28
        /*15e6*/ 	.short	(.L_43 - .L_42)


	//   ....[0]....
.L_42:
        /*15e8*/ 	.word	0x0003e930


	//   ....[1]....
        /*15ec*/ 	.word	0x0003ea00


	//   ....[2]....
        /*15f0*/ 	.word	0x0003ea50


	//   ....[3]....
        /*15f4*/ 	.word	0x0003eaa0


	//   ....[4]....
        /*15f8*/ 	.word	0x0003eaf0


	//   ....[5]....
        /*15fc*/ 	.word	0x0003ebb0


	//   ....[6]....
        /*1600*/ 	.word	0x0003ed80


	//----- nvinfo : EIATTR_EXIT_INSTR_OFFSETS
	.align		4
.L_43:
        /*1604*/ 	.byte	0x04, 0x1c
        /*1606*/ 	.short	(.L_45 - .L_44)


	//   ....[0]....
.L_44:
        /*1608*/ 	.word	0x000415a0


	//   ....[1]....
        /*160c*/ 	.word	0x000415d0


	//----- nvinfo : EIATTR_REQNTID
	.align		4
.L_45:
        /*1610*/ 	.byte	0x04, 0x10
        /*1612*/ 	.short	(.L_47 - .L_46)
.L_46:
        /*1614*/ 	.word	0x00000020
        /*1618*/ 	.word	0x00000001
        /*161c*/ 	.word	0x00000001
.L_47:


//--------------------- .nv.callgraph             --------------------------
	.section	.nv.callgraph,"",@"SHT_CUDA_CALLGRAPH"
	.align	4
	.sectionentsize	8
	.align		4
        /*0000*/ 	.word	0x00000000
	.align		4
        /*0004*/ 	.word	0xffffffff
	.align		4
        /*0008*/ 	.word	0x00000000
	.align		4
        /*000c*/ 	.word	0xfffffffe
	.align		4
        /*0010*/ 	.word	0x00000000
	.align		4
        /*0014*/ 	.word	0xfffffffd
	.align		4
        /*0018*/ 	.word	0x00000000
	.align		4
        /*001c*/ 	.word	0xfffffffc


//--------------------- .nv.rel.action            --------------------------
	.section	.nv.rel.action,"",@"SHT_CUDA_RELOCINFO"
	.align	8
	.sectionentsize	8
        /*0000*/ 	.byte	0x73, 0x00, 0x00, 0x00, 0x00, 0x00, 0x00, 0x00, 0x00, 0x00, 0x00, 0x11, 0x25, 0x00, 0x05, 0x36


//--------------------- .nv.constant0.matmul_kernel --------------------------
	.section	.nv.constant0.matmul_kernel,"a",@progbits
	.sectionflags	@""
	.align	4
.nv.constant0.matmul_kernel:
	.zero		432


//--------------------- .text.matmul_kernel       --------------------------
	.section	.text.matmul_kernel,"ax",@progbits
	.sectioninfo	@"SHI_REGISTERS=64"
	.align	128
        .global         matmul_kernel
        .type           matmul_kernel,@function
        .size           matmul_kernel,(.L_x_5 - matmul_kernel)
        .other          matmul_kernel,@"STO_CUDA_ENTRY STV_DEFAULT"
matmul_kernel:
.text.matmul_kernel:
[----:B------:R-:W-:-:S03]  /*0000*/  IMAD.MOV.U32 R1, RZ, RZ, c[0x0][0x28] ;  /* 0x00000a00ff017624 */ /* 0x000fc600078e00ff */
[----:B------:R-:W-:Y:S01]  /*0010*/  IMAD.MOV.U32 R6, RZ, RZ, 0x3f ;  /* 0x0000003fff067424 */ /* 0x000fe200078e00ff */
[----:B------:R-:W0:Y:S01]  /*0020*/  S2R R5, SR_CTAID.X ;  /* 0x0000000000057919 */ /* 0x000e220000002500 */
[----:B------:R-:W-:Y:S01]  /*0030*/  IADD3 R1, R1, -0x2660, RZ ;  /* 0xffffd9a001017810 */ /* 0x000fe20007ffe0ff */
[----:B------:R-:W-:Y:S02]  /*0040*/  ULDC.64 UR4, c[0x0][0x118] ;  /* 0x0000460000047ab9 */ /* 0x000fe40000000a00 */
[----:B------:R-:W-:Y:S01]  /*0050*/  IADD3 R0, R6, c[0x0][0x17c], RZ ;  /* 0x00005f0006007a10 */ /* 0x000fe20007ffe0ff */
[----:B------:R-:W1:Y:S03]  /*0060*/  S2R R12, SR_TID.X ;  /* 0x00000000000c7919 */ /* 0x000e660000002100 */
[----:B------:R-:W-:-:S04]  /*0070*/  SHF.R.S32.HI R3, RZ, 0x1f, R0 ;  /* 0x0000001fff037819 */ /* 0x000fc80000011400 */
[----:B------:R-:W-:-:S04]  /*0080*/  LEA.HI R3, R3, R0, RZ, 0x6 ;  /* 0x0000000003037211 */ /* 0x000fc800078f30ff */
[----:B------:R-:W-:-:S05]  /*0090*/  SHF.R.S32.HI R3, RZ, 0x6, R3 ;  /* 0x00000006ff037819 */ /* 0x000fca0000011403 */
[----:B------:R-:W-:Y:S01]  /*00a0*/  IMAD.SHL.U32 R4, R3, 0x8, RZ ;  /* 0x0000000803047824 */ /* 0x000fe200078e00ff */
[----:B0-----:R-:W-:-:S04]  /*00b0*/  IABS R10, R5 ;  /* 0x00000005000a7213 */ /* 0x001fc80000000000 */
[-C--:B------:R-:W-:Y:S02]  /*00c0*/  IABS R7, R4.reuse ;  /* 0x0000000400077213 */ /* 0x080fe40000000000 */
[----:B------:R-:W-:Y:S02]  /*00d0*/  IABS R11, R4 ;  /* 0x00000004000b7213 */ /* 0x000fe40000000000 */
[----:B------:R-:W0:Y:S01]  /*00e0*/  I2F.RP R0, R7 ;  /* 0x0000000700007306 */ /* 0x000e220000209400 */
[----:B-1----:R-:W-:-:S07]  /*00f0*/  LOP3.LUT R13, R12, 0x1f, RZ, 0xc0, !PT ;  /* 0x0000001f0c0d7812 */ /* 0x002fce00078ec0ff */
[----:B0-----:R-:W0:Y:S02]  /*0100*/  MUFU.RCP R0, R0 ;  /* 0x0000000000007308 */ /* 0x001e240000001000 */
[----:B0-----:R-:W-:Y:S01]  /*0110*/  IADD3 R2, R0, 0xffffffe, RZ ;  /* 0x0ffffffe00027810 */ /* 0x001fe20007ffe0ff */
[----:B------:R-:W-:-:S05]  /*0120*/  IMAD.MOV R0, RZ, RZ, -R11 ;  /* 0x000000ffff007224 */ /* 0x000fca00078e0a0b */
[----:B------:R0:W1:Y:S02]  /*0130*/  F2I.FTZ.U32.TRUNC.NTZ R3, R2 ;  /* 0x0000000200037305 */ /* 0x000064000021f000 */
[----:B0-----:R-:W-:Y:S02]  /*0140*/  IMAD.MOV.U32 R2, RZ, RZ, RZ ;  /* 0x000000ffff027224 */ /* 0x001fe400078e00ff */
[----:B-1----:R-:W-:-:S04]  /*0150*/  IMAD.MOV R8, RZ, RZ, -R3 ;  /* 0x000000ffff087224 */ /* 0x002fc800078e0a03 */
[----:B------:R-:W-:Y:S02]  /*0160*/  IMAD R9, R8, R7, RZ ;  /* 0x0000000708097224 */ /* 0x000fe400078e02ff */
[----:B------:R-:W-:Y:S02]  /*0170*/  IMAD.MOV.U32 R8, RZ, RZ, R10 ;  /* 0x000000ffff087224 */ /* 0x000fe400078e000a */
[----:B------:R-:W-:-:S06]  /*0180*/  IMAD.HI.U32 R3, R3, R9, R2 ;  /* 0x0000000903037227 */ /* 0x000fcc00078e0002 */
[----:B------:R-:W-:-:S04]  /*0190*/  IMAD.HI.U32 R3, R3, R8, RZ ;  /* 0x0000000803037227 */ /* 0x000fc800078e00ff */
[----:B------:R-:W-:-:S05]  /*01a0*/  IMAD R0, R3, R0, R8 ;  /* 0x0000000003007224 */ /* 0x000fca00078e0208 */
[----:B------:R-:W-:-:S13]  /*01b0*/  ISETP.GT.U32.AND P1, PT, R7, R0, PT ;  /* 0x000000000700720c */ /* 0x000fda0003f24070 */
[----:B------:R-:W-:Y:S01]  /*01c0*/  @!P1 IMAD.IADD R0, R0, 0x1, -R7 ;  /* 0x0000000100009824 */ /* 0x000fe200078e0a07 */
[----:B------:R-:W-:Y:S02]  /*01d0*/  @!P1 IADD3 R3, R3, 0x1, RZ ;  /* 0x0000000103039810 */ /* 0x000fe40007ffe0ff */
[----:B------:R-:W-:Y:S02]  /*01e0*/  ISETP.NE.AND P1, PT, R4, RZ, PT ;  /* 0x000000ff0400720c */ /* 0x000fe40003f25270 */
[----:B------:R-:W-:Y:S02]  /*01f0*/  ISETP.GE.U32.AND P0, PT, R0, R7, PT ;  /* 0x000000070000720c */ /* 0x000fe40003f06070 */
[----:B------:R-:W-:-:S04]  /*0200*/  LOP3.LUT R0, R5, R4, RZ, 0x3c, !PT ;  /* 0x0000000405007212 */ /* 0x000fc800078e3cff */
[----:B------:R-:W-:Y:S02]  /*0210*/  ISETP.GE.AND P2, PT, R0, RZ, PT ;  /* 0x000000ff0000720c */ /* 0x000fe40003f46270 */
[----:B------:R-:W-:-:S05]  /*0220*/  IADD3 R0, R6, c[0x0][0x178], RZ ;  /* 0x00005e0006007a10 */ /* 0x000fca0007ffe0ff */
[----:B------:R-:W-:-:S05]  /*0230*/  @P0 IADD3 R3, R3, 0x1, RZ ;  /* 0x0000000103030810 */ /* 0x000fca0007ffe0ff */
[----:B------:R-:W-:Y:S01]  /*0240*/  IMAD.MOV.U32 R2, RZ, RZ, R3 ;  /* 0x000000ffff027224 */ /* 0x000fe200078e0003 */
[----:B------:R-:W-:-:S03]  /*0250*/  SHF.R.S32.HI R3, RZ, 0x1f, R0 ;  /* 0x0000001fff037819 */ /* 0x000fc60000011400 */
[----:B------:R-:W-:Y:S01]  /*0260*/  @!P2 IMAD.MOV R2, RZ, RZ, -R2 ;  /* 0x000000ffff02a224 */ /* 0x000fe200078e0a02 */
[----:B------:R-:W-:Y:S02]  /*0270*/  @!P1 LOP3.LUT R2, RZ, R4, RZ, 0x33, !PT ;  /* 0x00000004ff029212 */ /* 0x000fe400078e33ff */
[----:B------:R-:W-:-:S03]  /*0280*/  LEA.HI R3, R3, R0, RZ, 0x6 ;  /* 0x0000000003037211 */ /* 0x000fc600078f30ff */
[----:B------:R-:W-:Y:S02]  /*0290*/  IMAD.SHL.U32 R6, R2, 0x8, RZ ;  /* 0x0000000802067824 */ /* 0x000fe400078e00ff */
[----:B------:R-:W-:-:S03]  /*02a0*/  IMAD.MOV R2, RZ, RZ, -R2 ;  /* 0x000000ffff027224 */ /* 0x000fc600078e0a02 */
[----:B------:R-:W-:Y:S01]  /*02b0*/  LEA.HI.SX32 R3, R3, -R6, 0x1a ;  /* 0x8000000603037211 */ /* 0x000fe200078fd2ff */
[----:B------:R-:W-:-:S03]  /*02c0*/  IMAD R11, R4, R2, R5 ;  /* 0x00000002040b7224 */ /* 0x000fc600078e0205 */
[----:B------:R-:W-:-:S04]  /*02d0*/  IMNMX R8, R3, 0x8, PT ;  /* 0x0000000803087817 */ /* 0x000fc80003800200 */
[-C--:B------:R-:W-:Y:S02]  /*02e0*/  IABS R7, R8.reuse ;  /* 0x0000000800077213 */ /* 0x080fe40000000000 */
[----:B------:R-:W-:Y:S02]  /*02f0*/  IABS R4, R8 ;  /* 0x0000000800047213 */ /* 0x000fe40000000000 */
[----:B------:R-:W0:Y:S08]  /*0300*/  I2F.RP R0, R7 ;  /* 0x0000000700007306 */ /* 0x000e300000209400 */
[----:B0-----:R-:W0:Y:S02]  /*0310*/  MUFU.RCP R0, R0 ;  /* 0x0000000000007308 */ /* 0x001e240000001000 */
[----:B0-----:R-:W-:Y:S01]  /*0320*/  IADD3 R3, R0, 0xffffffe, RZ ;  /* 0x0ffffffe00037810 */ /* 0x001fe20007ffe0ff */
[----:B------:R-:W-:-:S05]  /*0330*/  IMAD.MOV R0, RZ, RZ, -R4 ;  /* 0x000000ffff007224 */ /* 0x000fca00078e0a04 */
[----:B------:R-:W0:Y:S02]  /*0340*/  F2I.FTZ.U32.TRUNC.NTZ R3, R3 ;  /* 0x0000000300037305 */ /* 0x000e24000021f000 */
[----:B0-----:R-:W-:-:S04]  /*0350*/  IMAD.MOV R9, RZ, RZ, -R3 ;  /* 0x000000ffff097224 */ /* 0x001fc800078e0a03 */
[----:B------:R-:W-:Y:S01]  /*0360*/  IMAD.MOV.U32 R2, RZ, RZ, R9 ;  /* 0x000000ffff027224 */ /* 0x000fe200078e0009 */
[----:B------:R-:W-:-:S03]  /*0370*/  IABS R9, R11 ;  /* 0x0000000b00097213 */ /* 0x000fc60000000000 */
[----:B------:R-:W-:Y:S02]  /*0380*/  IMAD R5, R2, R7, RZ ;  /* 0x0000000702057224 */ /* 0x000fe400078e02ff */
[----:B------:R-:W-:-:S04]  /*0390*/  IMAD.MOV.U32 R2, RZ, RZ, RZ ;  /* 0x000000ffff027224 */ /* 0x000fc800078e00ff */
        /* <DEDUP_REMOVED lines=9> */
[----:B------:R-:W-:-:S07]  /*0430*/  ISETP.GE.AND P2, PT, R0, RZ, PT ;  /* 0x000000ff0000720c */ /* 0x000fce0003f46270 */
[----:B------:R-:W-:-:S05]  /*0440*/  @P0 IADD3 R2, R2, 0x1, RZ ;  /* 0x0000000102020810 */ /* 0x000fca0007ffe0ff */
[----:B------:R-:W-:Y:S02]  /*0450*/  IMAD.MOV.U32 R0, RZ, RZ, R2 ;  /* 0x000000ffff007224 */ /* 0x000fe400078e0002 */
[----:B------:R-:W-:Y:S02]  /*0460*/  IMAD.MOV.U32 R2, RZ, RZ, 0x7f ;  /* 0x0000007fff027424 */ /* 0x000fe400078e00ff */
[----:B------:R-:W-:Y:S01]  /*0470*/  @!P2 IMAD.MOV R0, RZ, RZ, -R0 ;  /* 0x000000ffff00a224 */ /* 0x000fe200078e0a00 */
[----:B------:R-:W-:Y:S02]  /*0480*/  @!P1 LOP3.LUT R0, RZ, R8, RZ, 0x33, !PT ;  /* 0x00000008ff009212 */ /* 0x000fe400078e33ff */
[----:B------:R-:W-:-:S03]  /*0490*/  IADD3 R2, R2, c[0x0][0x180], RZ ;  /* 0x0000600002027a10 */ /* 0x000fc60007ffe0ff */
[----:B------:R-:W-:Y:S01]  /*04a0*/  IMAD.MOV R3, RZ, RZ, -R0 ;  /* 0x000000ffff037224 */ /* 0x000fe200078e0a00 */
[----:B------:R-:W-:Y:S01]  /*04b0*/  ISETP.GT.AND P0, PT, R2, 0x7f, PT ;  /* 0x0000007f0200780c */ /* 0x000fe20003f04270 */
[----:B------:R-:W-:Y:S02]  /*04c0*/  IMAD.SHL.U32 R14, R0, 0x40, RZ ;  /* 0x00000040000e7824 */ /* 0x000fe400078e00ff */
[----:B------:R-:W-:-:S03]  /*04d0*/  IMAD R3, R8, R3, R11 ;  /* 0x0000000308037224 */ /* 0x000fc600078e020b */
[----:B------:R-:W-:Y:S01]  /*04e0*/  IADD3 R4, R14, 0x2, RZ ;  /* 0x000000020e047810 */ /* 0x000fe20007ffe0ff */
[----:B------:R-:W-:Y:S01]  /*04f0*/  IMAD.IADD R0, R6, 0x1, R3 ;  /* 0x0000000106007824 */ /* 0x000fe200078e0203 */
[C---:B------:R-:W-:Y:S01]  /*0500*/  IADD3 R3, R14.reuse, 0x1, RZ ;  /* 0x000000010e037810 */ /* 0x040fe20007ffe0ff */
[----:B------:R-:W-:Y:S01]  /*0510*/  STL [R1+0x560], R14 ;  /* 0x0005600e01007387 */ /* 0x000fe20000100800 */
[----:B------:R-:W-:Y:S01]  /*0520*/  IADD3 R5, R14, 0x3, RZ ;  /* 0x000000030e057810 */ /* 0x000fe20007ffe0ff */
[----:B------:R-:W-:Y:S01]  /*0530*/  IMAD.SHL.U32 R0, R0, 0x40, RZ ;  /* 0x0000004000007824 */ /* 0x000fe200078e00ff */
[C---:B------:R-:W-:Y:S01]  /*0540*/  IADD3 R61, R14.reuse, 0x30, RZ ;  /* 0x000000300e3d7810 */ /* 0x040fe20007ffe0ff */
[----:B------:R0:W-:Y:S01]  /*0550*/  STL [R1+0x156c], R3 ;  /* 0x00156c0301007387 */ /* 0x0001e20000100800 */
[C---:B------:R-:W-:Y:S02]  /*0560*/  IADD3 R6, R14.reuse, 0x35, RZ ;  /* 0x000000350e067810 */ /* 0x040fe40007ffe0ff */
[C---:B------:R-:W-:Y:S01]  /*0570*/  IADD3 R60, R14.reuse, 0x3b, RZ ;  /* 0x0000003b0e3c7810 */ /* 0x040fe20007ffe0ff */
[----:B------:R1:W-:Y:S04]  /*0580*/  STL [R1+0x1568], R4 ;  /* 0x0015680401007387 */ /* 0x0003e80000100800 */
[----:B------:R2:W-:Y:S01]  /*0590*/  STL [R1+0x1574], R5 ;  /* 0x0015740501007387 */ /* 0x0005e20000100800 */
[----:B0-----:R-:W-:-:S02]  /*05a0*/  IADD3 R3, R14, 0x4, RZ ;  /* 0x000000040e037810 */ /* 0x001fc40007ffe0ff */
[----:B-1----:R-:W-:-:S03]  /*05b0*/  IADD3 R4, R14, 0x5, RZ ;  /* 0x000000050e047810 */ /* 0x002fc60007ffe0ff */
[----:B------:R0:W-:Y:S01]  /*05c0*/  STL [R1+0x1570], R3 ;  /* 0x0015700301007387 */ /* 0x0001e20000100800 */
[----:B--2---:R-:W-:-:S03]  /*05d0*/  IADD3 R5, R14, 0x6, RZ ;  /* 0x000000060e057810 */ /* 0x004fc60007ffe0ff */
[----:B------:R1:W-:Y:S04]  /*05e0*/  STL [R1+0x1578], R4 ;  /* 0x0015780401007387 */ /* 0x0003e80000100800 */
[----:B------:R2:W-:Y:S01]  /*05f0*/  STL [R1+0x157c], R5 ;  /* 0x00157c0501007387 */ /* 0x0005e20000100800 */
[C---:B0-----:R-:W-:Y:S02]  /*0600*/  IADD3 R3, R14.reuse, 0x7, RZ ;  /* 0x000000070e037810 */ /* 0x041fe40007ffe0ff */
        /* <DEDUP_REMOVED lines=78> */
[C---:B-1----:R-:W-:Y:S02]  /*0af0*/  IADD3 R4, R14.reuse, 0x2f, RZ ;  /* 0x0000002f0e047810 */ /* 0x042fe40007ffe0ff */
[----:B--2---:R-:W-:-:S03]  /*0b00*/  IADD3 R5, R14, 0x31, RZ ;  /* 0x000000310e057810 */ /* 0x004fc60007ffe0ff */
[----:B------:R0:W-:Y:S04]  /*0b10*/  STL [R1+0x1650], R4 ;  /* 0x0016500401007387 */ /* 0x0001e80000100800 */
[----:B------:R-:W-:Y:S04]  /*0b20*/  STL [R1+0x163c], R3 ;  /* 0x00163c0301007387 */ /* 0x000fe80000100800 */
[----:B------:R1:W-:Y:S01]  /*0b30*/  STL [R1+0x1660], R5 ;  /* 0x0016600501007387 */ /* 0x0003e20000100800 */
[----:B0-----:R-:W-:-:S03]  /*0b40*/  IADD3 R4, R14, 0x32, RZ ;  /* 0x000000320e047810 */ /* 0x001fc60007ffe0ff */
[----:B------:R-:W-:Y:S04]  /*0b50*/  STL [R1+0x164c], R61 ;  /* 0x00164c3d01007387 */ /* 0x000fe80000100800 */
[----:B------:R0:W-:Y:S01]  /*0b60*/  STL [R1+0x165c], R4 ;  /* 0x00165c0401007387 */ /* 0x0001e20000100800 */
[----:B-1----:R-:W-:-:S05]  /*0b70*/  IADD3 R5, R14, 0x33, RZ ;  /* 0x000000330e057810 */ /* 0x002fca0007ffe0ff */
[----:B------:R1:W-:Y:S01]  /*0b80*/  STL [R1+0x1658], R5 ;  /* 0x0016580501007387 */ /* 0x0003e20000100800 */
[----:B0-----:R-:W-:-:S05]  /*0b90*/  IADD3 R4, R14, 0x34, RZ ;  /* 0x000000340e047810 */ /* 0x001fca0007ffe0ff */
[----:B------:R0:W-:Y:S01]  /*0ba0*/  STL [R1+0x1654], R4 ;  /* 0x0016540401007387 */ /* 0x0001e20000100800 */
[----:B-1----:R-:W-:-:S03]  /*0bb0*/  IADD3 R5, R14, 0x36, RZ ;  /* 0x000000360e057810 */ /* 0x002fc60007ffe0ff */
        /* <DEDUP_REMOVED lines=11> */
[----:B--2---:R-:W-:-:S05]  /*0c70*/  IADD3 R5, R14, 0x3c, RZ ;  /* 0x0000003c0e057810 */ /* 0x004fca0007ffe0ff */
[----:B------:R1:W-:Y:S01]  /*0c80*/  STL [R1+0x160c], R5 ;  /* 0x00160c0501007387 */ /* 0x0003e20000100800 */
[----:B0-----:R-:W-:-:S03]  /*0c90*/  IADD3 R4, R14, 0x3d, RZ ;  /* 0x0000003d0e047810 */ /* 0x001fc60007ffe0ff */
[----:B------:R-:W-:Y:S04]  /*0ca0*/  STL [R1+0x1610], R60 ;  /* 0x0016103c01007387 */ /* 0x000fe80000100800 */
[----:B------:R0:W-:Y:S01]  /*0cb0*/  STL [R1+0x1608], R4 ;  /* 0x0016080401007387 */ /* 0x0001e20000100800 */
[----:B-1----:R-:W-:-:S03]  /*0cc0*/  IADD3 R5, R14, 0x3f, RZ ;  /* 0x0000003f0e057810 */ /* 0x002fc60007ffe0ff */
[----:B------:R1:W-:Y:S04]  /*0cd0*/  STL [R1+0x15f4], R6 ;  /* 0x0015f40601007387 */ /* 0x0003e80000100800 */
[----:B------:R1:W-:Y:S01]  /*0ce0*/  STL [R1+0x15e8], R5 ;  /* 0x0015e80501007387 */ /* 0x0003e20000100800 */
[C---:B0-----:R-:W-:Y:S02]  /*0cf0*/  LOP3.LUT R4, R0.reuse, 0x1f, R12, 0xf8, !PT ;  /* 0x0000001f00047812 */ /* 0x041fe400078ef80c */
[----:B------:R-:W-:-:S03]  /*0d00*/  LOP3.LUT R0, R0, 0x20, R13, 0xfe, !PT ;  /* 0x0000002000007812 */ /* 0x000fc600078efe0d */
[----:B------:R1:W-:Y:S04]  /*0d10*/  STL [R1+0x564], R4 ;  /* 0x0005640401007387 */ /* 0x0003e80000100800 */
[----:B------:R1:W-:Y:S01]  /*0d20*/  STL [R1+0x568], R0 ;  /* 0x0005680001007387 */ /* 0x0003e20000100800 */
[----:B------:R-:W-:Y:S05]  /*0d30*/  @P0 BRA `(.L_x_0) ;  /* 0x0000027000000947 */ /* 0x000fea0003800000 */
[----:B-1----:R-:W-:Y:S01]  /*0d40*/  IMAD.SHL.U32 R0, R12, 0x40, RZ ;  /* 0x000000400c007824 */ /* 0x002fe200078e00ff */
[----:B------:R-:W-:Y:S01]  /*0d50*/  CS2R R56, SRZ ;  /* 0x0000000000387805 */ /* 0x000fe2000001ff00 */
[----:B------:R-:W-:Y:S01]  /*0d60*/  CS2R R58, SRZ ;  /* 0x00000000003a7805 */ /* 0x000fe2000001ff00 */
[----:B------:R-:W-:Y:S01]  /*0d70*/  CS2R R52, SRZ ;  /* 0x0000000000347805 */ /* 0x000fe2000001ff00 */
[----:B------:R-:W-:Y:S01]  /*0d80*/  CS2R R54, SRZ ;  /* 0x0000000000367805 */ /* 0x000fe2000001ff00 */
[----:B------:R0:W-:Y:S01]  /*0d90*/  STL [R1+0x1564], R0 ;  /* 0x0015640001007387 */ /* 0x0001e20000100800 */
[----:B------:R-:W-:Y:S01]  /*0da0*/  CS2R R48, SRZ ;  /* 0x0000000000307805 */ /* 0x000fe2000001ff00 */
[----:B------:R-:W-:Y:S01]  /*0db0*/  CS2R R50, SRZ ;  /* 0x0000000000327805 */ /* 0x000fe2000001ff00 */
[----:B------:R-:W-:Y:S01]  /*0dc0*/  CS2R R44, SRZ ;  /* 0x00000000002c7805 */ /* 0x000fe2000001ff00 */
[----:B------:R0:W-:Y:S01]  /*0dd0*/  STL [R1], RZ ;  /* 0x000000ff01007387 */ /* 0x0001e20000100800 */
[----:B------:R-:W-:Y:S01]  /*0de0*/  CS2R R46, SRZ ;  /* 0x00000000002e7805 */ /* 0x000fe2000001ff00 */
[----:B------:R-:W-:Y:S01]  /*0df0*/  CS2R R40, SRZ ;  /* 0x0000000000287805 */ /* 0x000fe2000001ff00 */
[----:B------:R-:W-:Y:S01]  /*0e00*/  CS2R R42, SRZ ;  /* 0x00000000002a7805 */ /* 0x000fe2000001ff00 */
[----:B------:R0:W-:Y:S01]  /*0e10*/  STL [R1+0x4], RZ ;  /* 0x000004ff01007387 */ /* 0x0001e20000100800 */
        /* <DEDUP_REMOVED lines=24> */
[----:B------:R-:W-:Y:S05]  /*0fa0*/  BRA `(.L_x_1) ;  /* 0x0003d81000007947 */ /* 0x000fea0003800000 */
.L_x_0:
[----:B------:R-:W2:Y:S04]  /*0fb0*/  LDL R32, [R1+0x15f4] ;  /* 0x0015f40001207983 */ /* 0x000ea80000100800 */
[----:B------:R-:W3:Y:S04]  /*0fc0*/  LDL R28, [R1+0x15cc] ;  /* 0x0015cc00011c7983 */ /* 0x000ee80000100800 */
[----:B------:R-:W4:Y:S04]  /*0fd0*/  LDL R24, [R1+0x160c] ;  /* 0x00160c0001187983 */ /* 0x000f280000100800 */
[----:B------:R-:W5:Y:S04]  /*0fe0*/  LDL R25, [R1+0x1648] ;  /* 0x0016480001197983 */ /* 0x000f680000100800 */
[----:B------:R-:W5:Y:S01]  /*0ff0*/  LDL R17, [R1+0x1654] ;  /* 0x0016540001117983 */ /* 0x000f620000100800 */
[----:B------:R-:W-:-:S03]  /*1000*/  IMAD.MOV.U32 R39, RZ, RZ, R0 ;  /* 0x000000ffff277224 */ /* 0x000fc600078e0000 */
[----:B-1----:R-:W5:Y:S01]  /*1010*/  LDL R6, [R1+0x564] ;  /* 0x0005640001067983 */ /* 0x002f620000100800 */
[----:B------:R-:W-:-:S03]  /*1020*/  IMAD.MOV.U32 R38, RZ, RZ, R39 ;  /* 0x000000ffff267224 */ /* 0x000fc600078e0027 */
[----:B------:R-:W5:Y:S04]  /*1030*/  LDL R19, [R1+0x1630] ;  /* 0x0016300001137983 */ /* 0x000f680000100800 */
[----:B------:R-:W5:Y:S04]  /*1040*/  LDL R9, [R1+0x1658] ;  /* 0x0016580001097983 */ /* 0x000f680000100800 */
[----:B------:R-:W5:Y:S04]  /*1050*/  LDL R7, [R1+0x15e4] ;  /* 0x0015e40001077983 */ /* 0x000f680000100800 */
[----:B------:R-:W5:Y:S04]  /*1060*/  LDL R10, [R1+0x1634] ;  /* 0x00163400010a7983 */ /* 0x000f680000100800 */
[----:B------:R-:W5:Y:S04]  /*1070*/  LDL R35, [R1+0x1638] ;  /* 0x0016380001237983 */ /* 0x000f680000100800 */
[----:B------:R-:W5:Y:S01]  /*1080*/  LDL R29, [R1+0x15ac] ;  /* 0x0015ac00011d7983 */ /* 0x000f620000100800 */
[----:B------:R-:W-:Y:S01]  /*1090*/  IABS R0, c[0x0][0x178] ;  /* 0x00005e0000007a13 */ /* 0x000fe20000000000 */
[----:B------:R-:W-:-:S02]  /*10a0*/  IMAD.MOV.U32 R18, RZ, RZ, R3 ;  /* 0x000000ffff127224 */ /* 0x000fc400078e0003 */
[----:B------:R-:W5:Y:S02]  /*10b0*/  LDL R8, [R1+0x15e8] ;  /* 0x0015e80001087983 */ /* 0x000f640000100800 */
[----:B------:R-:W-:Y:S02]  /*10c0*/  IMAD.MOV.U32 R36, RZ, RZ, R0 ;  /* 0x000000ffff247224 */ /* 0x000fe400078e0000 */
[----:B------:R-:W5:Y:S02]  /*10d0*/  LDL R14, [R1+0x15f8] ;  /* 0x0015f800010e7983 */ /* 0x000f640000100800 */
[----:B------:R-:W0:Y:S02]  /*10e0*/  I2F.RP R3, R36 ;  /* 0x0000002400037306 */ /* 0x000e240000209400 */
[----:B------:R-:W5:Y:S04]  /*10f0*/  LDL R27, [R1+0x15d4] ;  /* 0x0015d400011b7983 */ /* 0x000f680000100800 */
        /* <DEDUP_REMOVED lines=12> */
[----:B------:R-:W5:Y:S01]  /*11c0*/  LDL R23, [R1+0x1624] ;  /* 0x0016240001177983 */ /* 0x000f620000100800 */
[----:B--2---:R-:W-:-:S02]  /*11d0*/  IMAD.MOV.U32 R39, RZ, RZ, R32 ;  /* 0x000000ffff277224 */ /* 0x004fc400078e0020 */
[----:B---3--:R-:W-:Y:S02]  /*11e0*/  IMAD.MOV.U32 R32, RZ, RZ, R28 ;  /* 0x000000ffff207224 */ /* 0x008fe400078e001c */
[----:B----4-:R-:W-:Y:S02]  /*11f0*/  IMAD.MOV.U32 R28, RZ, RZ, R24 ;  /* 0x000000ffff1c7224 */ /* 0x010fe400078e0018 */
[----:B-----5:R-:W-:Y:S02]  /*1200*/  IMAD.MOV.U32 R24, RZ, RZ, R25 ;  /* 0x000000ffff187224 */ /* 0x020fe400078e0019 */
[----:B------:R-:W-:Y:S02]  /*1210*/  IMAD.MOV.U32 R25, RZ, RZ, R17 ;  /* 0x000000ffff197224 */ /* 0x000fe400078e0011 */
[----:B------:R-:W2:Y:S01]  /*1220*/  LDL R17, [R1+0x1640] ;  /* 0x0016400001117983 */ /* 0x000ea20000100800 */
[----:B------:R-:W-:Y:S01]  /*1230*/  IMAD.MOV.U32 R34, RZ, RZ, R61 ;  /* 0x000000ffff227224 */ /* 0x000fe200078e003d */
[----:B------:R-:W-:Y:S01]  /*1240*/  IABS R61, c[0x0][0x17c] ;  /* 0x00005f00003d7a13 */ /* 0x000fe20000000000 */
[----:B0-----:R-:W0:Y:S08]  /*1250*/  MUFU.RCP R3, R3 ;  /* 0x0000000300037308 */ /* 0x001e300000001000 */
[----:B------:R-:W1:Y:S01]  /*1260*/  I2F.RP R0, R61 ;  /* 0x0000003d00007306 */ /* 0x000e620000209400 */
[----:B0-----:R-:W-:-:S07]  /*1270*/  IADD3 R3, R3, 0xffffffe, RZ ;  /* 0x0ffffffe03037810 */ /* 0x001fce0007ffe0ff */
[----:B-1----:R-:W0:Y:S08]  /*1280*/  MUFU.RCP R0, R0 ;  /* 0x0000000000007308 */ /* 0x002e300000001000 */
[----:B------:R-:W1:Y:S01]  /*1290*/  F2I.FTZ.U32.TRUNC.NTZ R5, R3 ;  /* 0x0000000300057305 */ /* 0x000e62000021f000 */
[----:B0-----:R-:W-:-:S07]  /*12a0*/  IADD3 R0, R0, 0xffffffe, RZ ;  /* 0x0ffffffe00007810 */ /* 0x001fce0007ffe0ff */
[----:B------:R1:W0:Y:S01]  /*12b0*/  F2I.FTZ.U32.TRUNC.NTZ R3, R0 ;  /* 0x0000000000037305 */ /* 0x000222000021f000 */
[----:B------:R-:W-:Y:S02]  /*12c0*/  IMAD.MOV.U32 R4, RZ, RZ, RZ ;  /* 0x000000ffff047224 */ /* 0x000fe400078e00ff */
[----:B-1----:R-:W-:-:S04]  /*12d0*/  IMAD.MOV R0, RZ, RZ, -R5 ;  /* 0x000000ffff007224 */ /* 0x002fc800078e0a05 */
[----:B------:R-:W-:-:S04]  /*12e0*/  IMAD R0, R0, R36, RZ ;  /* 0x0000002400007224 */ /* 0x000fc800078e02ff */
[----:B------:R-:W-:Y:S01]  /*12f0*/  IMAD.HI.U32 R4, R5, R0, R4 ;  /* 0x0000000005047227 */ /* 0x000fe200078e0004 */
[----:B------:R-:W-:-:S03]  /*1300*/  IABS R0, R38 ;  /* 0x0000002600007213 */ /* 0x000fc60000000000 */
[----:B------:R-:W-:Y:S01]  /*1310*/  IMAD.MOV.U32 R38, RZ, RZ, R28 ;  /* 0x000000ffff267224 */ /* 0x000fe200078e001c */
[----:B------:R-:W-:Y:S01]  /*1320*/  IABS R6, R6 ;  /* 0x0000000600067213 */ /* 0x000fe20000000000 */
[----:B------:R-:W-:Y:S02]  /*1330*/  IMAD.MOV.U32 R28, RZ, RZ, R24 ;  /* 0x000000ffff1c7224 */ /* 0x000fe400078e0018 */
[----:B------:R-:W-:Y:S01]  /*1340*/  IMAD.MOV.U32 R24, RZ, RZ, R25 ;  /* 0x000000ffff187224 */ /* 0x000fe200078e0019 */
[----:B------:R-:W-:Y:S01]  /*1350*/  SHF.R.S32.HI R5, RZ, 0x1f, R2 ;  /* 0x0000001fff057819 */ /* 0x000fe20000011402 */
[----:B0-----:R-:W-:Y:S02]  /*1360*/  IMAD.MOV R59, RZ, RZ, -R3 ;  /* 0x000000ffff3b7224 */ /* 0x001fe400078e0a03 */
[----:B------:R-:W-:Y:S01]  /*1370*/  IMAD.MOV.U32 R37, RZ, RZ, R39 ;  /* 0x000000ffff257224 */ /* 0x000fe200078e0027 */
[----:B------:R-:W-:Y:S01]  /*1380*/  LEA.HI R5, R5, R2, RZ, 0x7 ;  /* 0x0000000205057211 */ /* 0x000fe200078f38ff */
[----:B------:R-:W-:-:S02]  /*1390*/  IMAD R59, R59, R61, RZ ;  /* 0x0000003d3b3b7224 */ /* 0x000fc400078e02ff */
[----:B------:R-:W-:Y:S02]  /*13a0*/  IMAD.MOV.U32 R2, RZ, RZ, RZ ;  /* 0x000000ffff027224 */ /* 0x000fe400078e00ff */
[----:B------:R-:W-:Y:S02]  /*13b0*/  IMAD.MOV.U32 R39, RZ, RZ, R10 ;  /* 0x000000ffff277224 */ /* 0x000fe400078e000a */
[----:B------:R-:W-:Y:S02]  /*13c0*/  IMAD.MOV.U32 R43, RZ, RZ, R37 ;  /* 0x000000ffff2b7224 */ /* 0x000fe400078e0025 */
[----:B------:R-:W-:Y:S01]  /*13d0*/  IMAD.HI.U32 R59, R3, R59, R2 ;  /* 0x0000003b033b7227 */ /* 0x000fe200078e0002 */
[----:B------:R0:W-:Y:S03]  /*13e0*/  STL [R1+0x155c], R5 ;  /* 0x00155c0501007387 */ /* 0x0001e60000100800 */
[----:B------:R-:W-:Y:S01]  /*13f0*/  IMAD.MOV.U32 R37, RZ, RZ, R38 ;  /* 0x000000ffff257224 */ /* 0x000fe200078e0026 */
[----:B------:R-:W3:Y:S01]  /*1400*/  LDL R10, [R1+0x1660] ;  /* 0x00166000010a7983 */ /* 0x000ee20000100800 */
[----:B------:R-:W-:-:S02]  /*1410*/  IMAD.MOV.U32 R38, RZ, RZ, R39 ;  /* 0x000000ffff267224 */ /* 0x000fc400078e0027 */
[----:B------:R-:W-:Y:S02]  /*1420*/  IMAD.MOV.U32 R39, RZ, RZ, R35 ;  /* 0x000000ffff277224 */ /* 0x000fe400078e0023 */
[----:B------:R-:W-:Y:S02]  /*1430*/  IMAD.MOV.U32 R35, RZ, RZ, R29 ;  /* 0x000000ffff237224 */ /* 0x000fe400078e001d */
[----:B------:R-:W4:Y:S01]  /*1440*/  LDL R29, [R1+0x15d8] ;  /* 0x0015d800011d7983 */ /* 0x000f220000100800 */
[----:B--2---:R-:W-:Y:S02]  /*1450*/  IMAD.MOV.U32 R25, RZ, RZ, R17 ;  /* 0x000000ffff197224 */ /* 0x004fe400078e0011 */
[----:B------:R-:W-:Y:S02]  /*1460*/  IMAD.MOV.U32 R17, RZ, RZ, R19 ;  /* 0x000000ffff117224 */ /* 0x000fe400078e0013 */
[----:B------:R-:W-:Y:S02]  /*1470*/  IMAD.MOV.U32 R19, RZ, RZ, R9 ;  /* 0x000000ffff137224 */ /* 0x000fe400078e0009 */
[----:B------:R-:W-:-:S02]  /*1480*/  IMAD.MOV.U32 R9, RZ, RZ, R7 ;  /* 0x000000ffff097224 */ /* 0x000fc400078e0007 */
[----:B------:R-:W-:-:S04]  /*1490*/  IMAD.HI.U32 R7, R4, R6, RZ ;  /* 0x0000000604077227 */ /* 0x000fc800078e00ff */
[----:B------:R-:W-:-:S04]  /*14a0*/  IMAD.HI.U32 R4, R4, R0, RZ ;  /* 0x0000000004047227 */ /* 0x000fc800078e00ff */
[----:B------:R-:W-:Y:S02]  /*14b0*/  IMAD.MOV R7, RZ, RZ, -R7 ;  /* 0x000000ffff077224 */ /* 0x000fe400078e0a07 */
[----:B------:R-:W-:Y:S02]  /*14c0*/  IMAD.MOV R4, RZ, RZ, -R4 ;  /* 0x000000ffff047224 */ /* 0x000fe400078e0a04 */
[C---:B------:R-:W-:Y:S02]  /*14d0*/  IMAD R2, R36.reuse, R7, R6 ;  /* 0x0000000724027224 */ /* 0x040fe400078e0206 */
[----:B------:R-:W-:-:S03]  /*14e0*/  IMAD R0, R36, R4, R0 ;  /* 0x0000000424007224 */ /* 0x000fc600078e0200 */
[----:B------:R-:W-:Y:S04]  /*14f0*/  STL [R1+0x14], R2 ;  /* 0x0000140201007387 */ /* 0x000fe80000100800 */
[----:B------:R1:W-:Y:S04]  /*1500*/  STL [R1+0x10], R0 ;  /* 0x0000100001007387 */ /* 0x0003e80000100800 */
[----:B------:R-:W2:Y:S01]  /*1510*/  LDL R36, [R1+0x1608] ;  /* 0x0016080001247983 */ /* 0x000ea20000100800 */
[----:B------:R-:W-:Y:S02]  /*1520*/  IABS R8, R8 ;  /* 0x0000000800087213 */ /* 0x000fe40000000000 */
[----:B0-----:R-:W-:-:S03]  /*1530*/  IABS R5, R43 ;  /* 0x0000002b00057213 */ /* 0x001fc60000000000 */
[----:B------:R-:W-:Y:S02]  /*1540*/  IMAD.MOV.U32 R3, RZ, RZ, R8 ;  /* 0x000000ffff037224 */ /* 0x000fe400078e0008 */
[----:B-1----:R-:W-:Y:S02]  /*1550*/  IMAD.MOV.U32 R0, RZ, RZ, R5 ;  /* 0x000000ffff007224 */ /* 0x002fe400078e0005 */
[----:B------:R-:W-:-:S04]  /*1560*/  IMAD.HI.U32 R5, R59, R3, RZ ;  /* 0x000000033b057227 */ /* 0x000fc800078e00ff */
[----:B------:R-:W-:-:S04]  /*1570*/  IMAD.HI.U32 R7, R59, R0, RZ ;  /* 0x000000003b077227 */ /* 0x000fc800078e00ff */
[----:B------:R-:W-:Y:S02]  /*1580*/  IMAD.MOV R5, RZ, RZ, -R5 ;  /* 0x000000ffff057224 */ /* 0x000fe400078e0a05 */
[----:B------:R-:W-:Y:S02]  /*1590*/  IMAD.MOV R7, RZ, RZ, -R7 ;  /* 0x000000ffff077224 */ /* 0x000fe400078e0a07 */
[C---:B------:R-:W-:Y:S02]  /*15a0*/  IMAD R3, R61.reuse, R5, R3 ;  /* 0x000000053d037224 */ /* 0x040fe400078e0203 */
[----:B------:R-:W-:Y:S01]  /*15b0*/  IMAD R0, R61, R7, R0 ;  /* 0x000000073d007224 */ /* 0x000fe200078e0200 */
[----:B--2---:R-:W-:Y:S01]  /*15c0*/  IABS R2, R36 ;  /* 0x0000002400027213 */ /* 0x004fe20000000000 */
[----:B------:R-:W-:Y:S02]  /*15d0*/  IMAD.MOV.U32 R36, RZ, RZ, R37 ;  /* 0x000000ffff247224 */ /* 0x000fe400078e0025 */
[----:B------:R-:W-:-:S02]  /*15e0*/  IMAD.MOV.U32 R37, RZ, RZ, R38 ;  /* 0x000000ffff257224 */ /* 0x000fc400078e0026 */
[----:B------:R-:W-:Y:S02]  /*15f0*/  IMAD.MOV.U32 R38, RZ, RZ, R39 ;  /* 0x000000ffff267224 */ /* 0x000fe400078e0027 */
[----:B------:R-:W2:Y:S01]  /*1600*/  LDL R39, [R1+0x1618] ;  /* 0x0016180001277983 */ /* 0x000ea20000100800 */
[----:B------:R-:W-:-:S03]  /*1610*/  IABS R4, R36 ;  /* 0x0000002400047213 */ /* 0x000fc60000000000 */
[----:B------:R-:W-:Y:S04]  /*1620*/  STL [R1+0xc], R3 ;  /* 0x00000c0301007387 */ /* 0x000fe80000100800 */
[----:B------:R0:W-:Y:S04]  /*1630*/  STL [R1+0x8], R0 ;  /* 0x0000080001007387 */ /* 0x0001e80000100800 */
[----:B------:R-:W0:Y:S01]  /*1640*/  LDL R36, [R1+0x1614] ;  /* 0x0016140001247983 */ /* 0x000e220000100800 */
[----:B------:R-:W-:-:S04]  /*1650*/  IMAD.HI.U32 R6, R59, R2, RZ ;  /* 0x000000023b067227 */ /* 0x000fc800078e00ff */
[----:B------:R-:W-:-:S04]  /*1660*/  IMAD.MOV R6, RZ, RZ, -R6 ;  /* 0x000000ffff067224 */ /* 0x000fc800078e0a06 */
[----:B------:R-:W-:-:S05]  /*1670*/  IMAD R2, R61, R6, R2 ;  /* 0x000000063d027224 */ /* 0x000fca00078e0202 */
[----:B------:R1:W-:Y:S01]  /*1680*/  STL [R1+0x4], R2 ;  /* 0x0000040201007387 */ /* 0x0003e20000100800 */
[----:B0-----:R-:W-:-:S03]  /*1690*/  IABS R0, R36 ;  /* 0x0000002400007213 */ /* 0x001fc60000000000 */
[----:B------:R-:W1:Y:S01]  /*16a0*/  LDL R36, [R1+0x1628] ;  /* 0x0016280001247983 */ /* 0x000e620000100800 */
[----:B------:R-:W-:-:S04]  /*16b0*/  IMAD.HI.U32 R5, R59, R4, RZ ;  /* 0x000000043b057227 */ /* 0x000fc800078e00ff */
[----:B------:R-:W-:-:S04]  /*16c0*/  IMAD.MOV R5, RZ, RZ, -R5 ;  /* 0x000000ffff057224 */ /* 0x000fc800078e0a05 */
[----:B------:R-:W-:-:S05]  /*16d0*/  IMAD R4, R61, R5, R4 ;  /* 0x000000053d047224 */ /* 0x000fca00078e0204 */
[----:B------:R0:W-:Y:S01]  /*16e0*/  STL [R1], R4 ;  /* 0x0000000401007387 */ /* 0x0001e20000100800 */
[----:B------:R-:W-:Y:S02]  /*16f0*/  IABS R60, R60 ;  /* 0x0000003c003c7213 */ /* 0x000fe40000000000 */
[----:B-1----:R-:W-:Y:S01]  /*1700*/  IABS R2, R36 ;  /* 0x0000002400027213 */ /* 0x002fe20000000000 */
[----:B------:R-:W-:Y:S02]  /*1710*/  IMAD.MOV.U32 R36, RZ, RZ, R37 ;  /* 0x000000ffff247224 */ /* 0x000fe400078e0025 */
[----:B------:R-:W-:Y:S02]  /*1720*/  IMAD.MOV.U32 R37, RZ, RZ, R38 ;  /* 0x000000ffff257224 */ /* 0x000fe400078e0026 */
[----:B------:R-:W-:Y:S02]  /*1730*/  IMAD.MOV.U32 R38, RZ, RZ, R28 ;  /* 0x000000ffff267224 */ /* 0x000fe400078e001c */
[----:B------:R-:W-:-:S02]  /*1740*/  IMAD.MOV.U32 R28, RZ, RZ, R24 ;  /* 0x000000ffff1c7224 */ /* 0x000fc400078e0018 */
[----:B------:R-:W-:Y:S02]  /*1750*/  IMAD.MOV.U32 R24, RZ, RZ, R17 ;  /* 0x000000ffff187224 */ /* 0x000fe400078e0011 */
[----:B------:R-:W5:Y:S01]  /*1760*/  LDL R17, [R1+0x15e0] ;  /* 0x0015e00001117983 */ /* 0x000f620000100800 */
[----:B------:R-:W-:-:S04]  /*1770*/  IMAD.HI.U32 R3, R59, R60, RZ ;  /* 0x0000003c3b037227 */ /* 0x000fc800078e00ff */
[----:B------:R-:W-:-:S04]  /*1780*/  IMAD.MOV R3, RZ, RZ, -R3 ;  /* 0x000000ffff037224 */ /* 0x000fc800078e0a03 */
[----:B------:R-:W-:Y:S01]  /*1790*/  IMAD R60, R61, R3, R60 ;  /* 0x000000033d3c7224 */ /* 0x000fe200078e023c */
[----:B------:R-:W-:Y:S01]  /*17a0*/  IABS R3, R36 ;  /* 0x0000002400037213 */ /* 0x000fe20000000000 */
[----:B------:R-:W-:Y:S02]  /*17b0*/  IMAD.MOV.U32 R36, RZ, RZ, R37 ;  /* 0x000000ffff247224 */ /* 0x000fe400078e0025 */
[----:B------:R-:W-:Y:S01]  /*17c0*/  IMAD.MOV.U32 R37, RZ, RZ, R38 ;  /* 0x000000ffff257224 */ /* 0x000fe200078e0026 */
[----:B------:R1:W-:Y:S01]  /*17d0*/  STL [R1+0x1804], R60 ;  /* 0x0018043c01007387 */ /* 0x0003e20000100800 */
[----:B------:R-:W-:Y:S01]  /*17e0*/  IMAD.MOV.U32 R38, RZ, RZ, R28 ;  /* 0x000000ffff267224 */ /* 0x000fe200078e001c */
[----:B0-----:R-:W-:Y:S01]  /*17f0*/  IABS R4, R36 ;  /* 0x0000002400047213 */ /* 0x001fe20000000000 */
[----:B------:R-:W-:Y:S01]  /*1800*/  IMAD.MOV.U32 R28, RZ, RZ, R24 ;  /* 0x000000ffff1c7224 */ /* 0x000fe200078e0018 */
[----:B------:R-:W2:Y:S01]  /*1810*/  LDL R36, [R1+0x1644] ;  /* 0x0016440001247983 */ /* 0x000ea20000100800 */
[----:B-----5:R-:W-:-:S02]  /*1820*/  IMAD.MOV.U32 R24, RZ, RZ, R17 ;  /* 0x000000ffff187224 */ /* 0x020fc400078e0011 */
[----:B------:R-:W-:Y:S02]  /*1830*/  IMAD.MOV.U32 R17, RZ, RZ, R19 ;  /* 0x000000ffff117224 */ /* 0x000fe400078e0013 */
[----:B------:R-:W5:Y:S01]  /*1840*/  LDL R19, [R1+0x165c] ;  /* 0x00165c0001137983 */ /* 0x000f620000100800 */
[----:B------:R-:W-:-:S04]  /*1850*/  IMAD.HI.U32 R6, R59, R2, RZ ;  /* 0x000000023b067227 */ /* 0x000fc800078e00ff */
[----:B------:R-:W-:-:S04]  /*1860*/  IMAD.HI.U32 R8, R59, R0, RZ ;  /* 0x000000003b087227 */ /* 0x000fc800078e00ff */
[----:B------:R-:W-:Y:S02]  /*1870*/  IMAD.MOV.U32 R43, RZ, RZ, R37 ;  /* 0x000000ffff2b7224 */ /* 0x000fe400078e0025 */
[----:B------:R-:W-:Y:S02]  /*1880*/  IMAD.MOV R6, RZ, RZ, -R6 ;  /* 0x000000ffff067224 */ /* 0x000fe400078e0a06 */
[----:B------:R-:W-:Y:S01]  /*1890*/  IMAD.MOV R8, RZ, RZ, -R8 ;  /* 0x000000ffff087224 */ /* 0x000fe200078e0a08 */
[----:B--2---:R-:W-:Y:S01]  /*18a0*/  IABS R5, R36 ;  /* 0x0000002400057213 */ /* 0x004fe20000000000 */
[----:B------:R-:W-:Y:S02]  /*18b0*/  IMAD.MOV.U32 R36, RZ, RZ, R38 ;  /* 0x000000ffff247224 */ /* 0x000fe400078e0026 */
[----:B------:R-:W-:Y:S02]  /*18c0*/  IMAD.MOV.U32 R37, RZ, RZ, R17 ;  /* 0x000000ffff257224 */ /* 0x000fe400078e0011 */
[C---:B------:R-:W-:Y:S01]  /*18d0*/  IMAD R2, R61.reuse, R6, R2 ;  /* 0x000000063d027224 */ /* 0x040fe200078e0202 */
[----:B------:R-:W-:Y:S01]  /*18e0*/  IABS R6, R43 ;  /* 0x0000002b00067213 */ /* 0x000fe20000000000 */
[----:B------:R-:W-:Y:S01]  /*18f0*/  IMAD R0, R61, R8, R0 ;  /* 0x000000083d007224 */ /* 0x000fe200078e0200 */
[----:B------:R-:W2:Y:S01]  /*1900*/  LDL R17, [R1+0x1604] ;  /* 0x0016040001117983 */ /* 0x000ea20000100800 */
[----:B------:R-:W-:-:S02]  /*1910*/  IMAD.MOV.U32 R43, RZ, RZ, R36 ;  /* 0x000000ffff2b7224 */ /* 0x000fc400078e0024 */
[----:B------:R-:W-:Y:S01]  /*1920*/  IMAD.MOV.U32 R36, RZ, RZ, R37 ;  /* 0x000000ffff247224 */ /* 0x000fe200078e0025 */
[----:B------:R-:W-:Y:S04]  /*1930*/  STL [R1+0x1800], R0 ;  /* 0x0018000001007387 */ /* 0x000fe80000100800 */
[----:B------:R0:W-:Y:S01]  /*1940*/  STL [R1+0x1808], R2 ;  /* 0x0018080201007387 */ /* 0x0001e20000100800 */
[----:B-----5:R-:W-:-:S04]  /*1950*/  IMAD.MOV.U32 R38, RZ, RZ, R19 ;  /* 0x000000ffff267224 */ /* 0x020fc800078e0013 */
[----:B------:R-:W-:Y:S02]  /*1960*/  IMAD.MOV.U32 R37, RZ, RZ, R38 ;  /* 0x000000ffff257224 */ /* 0x000fe400078e0026 */
[----:B------:R-:W-:Y:S02]  /*1970*/  IMAD.MOV.U32 R38, RZ, RZ, R39 ;  /* 0x000000ffff267224 */ /* 0x000fe400078e0027 */
[----:B------:R-:W-:Y:S02]  /*1980*/  IMAD.MOV.U32 R39, RZ, RZ, R32 ;  /* 0x000000ffff277224 */ /* 0x000fe400078e0020 */
[----:B------:R-:W-:Y:S02]  /*1990*/  IMAD.MOV.U32 R32, RZ, RZ, R33 ;  /* 0x000000ffff207224 */ /* 0x000fe400078e0021 */
[----:B------:R-:W-:Y:S02]  /*19a0*/  IMAD.MOV.U32 R33, RZ, RZ, R34 ;  /* 0x000000ffff217224 */ /* 0x000fe400078e0022 */
[----:B------:R-:W5:Y:S01]  /*19b0*/  LDL R34, [R1+0x1650] ;  /* 0x0016500001227983 */ /* 0x000f620000100800 */
[----:B------:R-:W-:-:S04]  /*19c0*/  IMAD.HI.U32 R7, R59, R3, RZ ;  /* 0x000000033b077227 */ /* 0x000fc800078e00ff */
[----:B------:R-:W-:-:S04]  /*19d0*/  IMAD.MOV R7, RZ, RZ, -R7 ;  /* 0x000000ffff077224 */ /* 0x000fc800078e0a07 */
[----:B------:R-:W-:Y:S01]  /*19e0*/  IMAD R3, R61, R7, R3 ;  /* 0x000000073d037224 */ /* 0x000fe200078e0203 */
[----:B------:R-:W-:Y:S01]  /*19f0*/  IABS R7, R43 ;  /* 0x0000002b00077213 */ /* 0x000fe20000000000 */
[----:B------:R-:W-:Y:S02]  /*1a00*/  IMAD.MOV.U32 R43, RZ, RZ, R36 ;  /* 0x000000ffff2b7224 */ /* 0x000fe400078e0024 */
[----:B------:R-:W-:Y:S02]  /*1a10*/  IMAD.MOV.U32 R36, RZ, RZ, R37 ;  /* 0x000000ffff247224 */ /* 0x000fe400078e0025 */
[----:B------:R-:W-:Y:S01]  /*1a20*/  IMAD.MOV.U32 R37, RZ, RZ, R33 ;  /* 0x000000ffff257224 */ /* 0x000fe200078e0021 */
[----:B------:R-:W-:Y:S01]  /*1a30*/  STL [R1+0x17fc], R3 ;  /* 0x0017fc0301007387 */ /* 0x000fe20000100800 */
[----:B------:R-:W-:-:S04]  /*1a40*/  IMAD.HI.U32 R8, R59, R5, RZ ;  /* 0x000000053b087227 */ /* 0x000fc800078e00ff */
[----:B------:R-:W-:-:S04]  /*1a50*/  IMAD.MOV R8, RZ, RZ, -R8 ;  /* 0x000000ffff087224 */ /* 0x000fc800078e0a08 */
[----:B------:R-:W-:Y:S01]  /*1a60*/  IMAD R5, R61, R8, R5 ;  /* 0x000000083d057224 */ /* 0x000fe200078e0205 */
[----:B------:R-:W-:Y:S01]  /*1a70*/  IABS R8, R43 ;  /* 0x0000002b00087213 */ /* 0x000fe20000000000 */
[----:B------:R-:W-:Y:S02]  /*1a80*/  IMAD.MOV.U32 R43, RZ, RZ, R36 ;  /* 0x000000ffff2b7224 */ /* 0x000fe400078e0024 */
[----:B------:R-:W-:Y:S01]  /*1a90*/  IMAD.MOV.U32 R36, RZ, RZ, R37 ;  /* 0x000000ffff247224 */ /* 0x000fe200078e0025 */
[----:B---3--:R-:W-:-:S03]  /*1aa0*/  IABS R10, R10 ;  /* 0x0000000a000a7213 */ /* 0x008fc60000000000 */
[----:B------:R-:W-:Y:S02]  /*1ab0*/  IMAD.MOV.U32 R41, RZ, RZ, R36 ;  /* 0x000000ffff297224 */ /* 0x000fe400078e0024 */
[----:B------:R-:W-:Y:S02]  /*1ac0*/  IMAD.MOV.U32 R19, RZ, RZ, R9 ;  /* 0x000000ffff137224 */ /* 0x000fe400078e0009 */
[----:B------:R-:W-:-:S04]  /*1ad0*/  IMAD.HI.U32 R9, R59, R4, RZ ;  /* 0x000000043b097227 */ /* 0x000fc800078e00ff */
[----:B------:R-:W-:Y:S02]  /*1ae0*/  IMAD.MOV R9, RZ, RZ, -R9 ;  /* 0x000000ffff097224 */ /* 0x000fe400078e0a09 */
[----:B-----5:R-:W-:Y:S02]  /*1af0*/  IMAD.MOV.U32 R33, RZ, RZ, R34 ;  /* 0x000000ffff217224 */ /* 0x020fe400078e0022 */
[----:B------:R-:W-:Y:S02]  /*1b00*/  IMAD.MOV.U32 R34, RZ, RZ, R25 ;  /* 0x000000ffff227224 */ /* 0x000fe400078e0019 */
[----:B------:R-:W3:Y:S01]  /*1b10*/  LDL R25, [R1+0x15c8] ;  /* 0x0015c80001197983 */ /* 0x000ee20000100800 */
[----:B------:R-:W-:Y:S02]  /*1b20*/  IMAD.MOV.U32 R37, RZ, RZ, R33 ;  /* 0x000000ffff257224 */ /* 0x000fe400078e0021 */
[----:B------:R-:W-:Y:S02]  /*1b30*/  IMAD.MOV.U32 R33, RZ, RZ, R34 ;  /* 0x000000ffff217224 */ /* 0x000fe400078e0022 */
[----:B------:R-:W-:-:S02]  /*1b40*/  IMAD.MOV.U32 R34, RZ, RZ, R28 ;  /* 0x000000ffff227224 */ /* 0x000fc400078e001c */
[----:B------:R-:W-:Y:S02]  /*1b50*/  IMAD.MOV.U32 R28, RZ, RZ, R12 ;  /* 0x000000ffff1c7224 */ /* 0x000fe400078e000c */
[----:B------:R-:W-:Y:S02]  /*1b60*/  IMAD.MOV.U32 R12, RZ, RZ, R13 ;  /* 0x000000ffff0c7224 */ /* 0x000fe400078e000d */
[----:B------:R-:W-:-:S04]  /*1b70*/  IMAD.HI.U32 R13, R59, R6, RZ ;  /* 0x000000063b0d7227 */ /* 0x000fc800078e00ff */
[----:B------:R-:W-:Y:S02]  /*1b80*/  IMAD.MOV.U32 R42, RZ, RZ, R37 ;  /* 0x000000ffff2a7224 */ /* 0x000fe400078e0025 */
[----:B------:R-:W-:Y:S02]  /*1b90*/  IMAD.MOV.U32 R37, RZ, RZ, R11 ;  /* 0x000000ffff257224 */ /* 0x000fe400078e000b */
[----:B------:R-:W-:Y:S02]  /*1ba0*/  IMAD.MOV R13, RZ, RZ, -R13 ;  /* 0x000000ffff0d7224 */ /* 0x000fe400078e0a0d */
[----:B------:R-:W-:-:S04]  /*1bb0*/  IMAD.HI.U32 R11, R59, R7, RZ ;  /* 0x000000073b0b7227 */ /* 0x000fc800078e00ff */
[----:B------:R-:W-:Y:S02]  /*1bc0*/  IMAD.MOV.U32 R36, RZ, RZ, R34 ;  /* 0x000000ffff247224 */ /* 0x000fe400078e0022 */
[----:B------:R-:W-:Y:S02]  /*1bd0*/  IMAD R6, R61, R13, R6 ;  /* 0x0000000d3d067224 */ /* 0x000fe400078e0206 */
[----:B------:R-:W-:Y:S02]  /*1be0*/  IMAD.MOV.U32 R34, RZ, RZ, R12 ;  /* 0x000000ffff227224 */ /* 0x000fe400078e000c */
[----:B------:R-:W-:Y:S02]  /*1bf0*/  IMAD.MOV R11, RZ, RZ, -R11 ;  /* 0x000000ffff0b7224 */ /* 0x000fe400078e0a0b */
[----:B------:R-:W-:-:S04]  /*1c00*/  IMAD.HI.U32 R13, R59, R10, RZ ;  /* 0x0000000a3b0d7227 */ /* 0x000fc800078e00ff */
[----:B------:R-:W-:-:S04]  /*1c10*/  IMAD.HI.U32 R12, R59, R8, RZ ;  /* 0x000000083b0c7227 */ /* 0x000fc800078e00ff */
[C---:B------:R-:W-:Y:S01]  /*1c20*/  IMAD R7, R61.reuse, R11, R7 ;  /* 0x0000000b3d077224 */ /* 0x040fe200078e0207 */
[----:B------:R-:W-:Y:S01]  /*1c30*/  IABS R11, R41 ;  /* 0x00000029000b7213 */ /* 0x000fe20000000000 */
[----:B------:R-:W-:Y:S02]  /*1c40*/  IMAD.MOV R13, RZ, RZ, -R13 ;  /* 0x000000ffff0d7224 */ /* 0x000fe400078e0a0d */
[----:B------:R-:W-:Y:S02]  /*1c50*/  IMAD.MOV R12, RZ, RZ, -R12 ;  /* 0x000000ffff0c7224 */ /* 0x000fe400078e0a0c */
[C---:B------:R-:W-:Y:S01]  /*1c60*/  IMAD R10, R61.reuse, R13, R10 ;  /* 0x0000000d3d0a7224 */ /* 0x040fe200078e020a */
[----:B------:R-:W-:Y:S01]  /*1c70*/  IABS R13, R18 ;  /* 0x00000012000d7213 */ /* 0x000fe20000000000 */
[----:B------:R-:W-:Y:S01]  /*1c80*/  IMAD R8, R61, R12, R8 ;  /* 0x0000000c3d087224 */ /* 0x000fe200078e0208 */
[----:B------:R-:W-:Y:S01]  /*1c90*/  IABS R12, R42 ;  /* 0x0000002a000c7213 */ /* 0x000fe20000000000 */
[----:B------:R-:W-:Y:S01]  /*1ca0*/  IMAD.HI.U32 R18, R59, R11, RZ ;  /* 0x0000000b3b127227 */ /* 0x000fe200078e00ff */
[----:B------:R-:W-:-:S03]  /*1cb0*/  IABS R15, R15 ;  /* 0x0000000f000f7213 */ /* 0x000fc60000000000 */
[----:B------:R-:W-:Y:S01]  /*1cc0*/  IMAD R4, R61, R9, R4 ;  /* 0x000000093d047224 */ /* 0x000fe200078e0204 */
[----:B------:R-:W-:Y:S01]  /*1cd0*/  IABS R9, R43 ;  /* 0x0000002b00097213 */ /* 0x000fe20000000000 */
[----:B------:R-:W-:Y:S02]  /*1ce0*/  IMAD.MOV.U32 R41, RZ, RZ, R36 ;  /* 0x000000ffff297224 */ /* 0x000fe400078e0024 */
[----:B------:R-:W-:Y:S02]  /*1cf0*/  IMAD.MOV.U32 R36, RZ, RZ, R30 ;  /* 0x000000ffff247224 */ /* 0x000fe400078e001e */
[----:B------:R-:W-:Y:S02]  /*1d00*/  IMAD.MOV.U32 R30, RZ, RZ, R16 ;  /* 0x000000ffff1e7224 */ /* 0x000fe400078e0010 */
[----:B------:R-:W-:Y:S02]  /*1d10*/  IMAD.MOV R18, RZ, RZ, -R18 ;  /* 0x000000ffff127224 */ /* 0x000fe400078e0a12 */
[----:B------:R-:W-:-:S02]  /*1d20*/  IMAD.MOV.U32 R43, RZ, RZ, R33 ;  /* 0x000000ffff2b7224 */ /* 0x000fc400078e0021 */
[----:B------:R-:W-:-:S04]  /*1d30*/  IMAD.HI.U32 R16, R59, R12, RZ ;  /* 0x0000000c3b107227 */ /* 0x000fc800078e00ff */
[----:B------:R-:W-:Y:S02]  /*1d40*/  IMAD.MOV.U32 R33, RZ, RZ, R14 ;  /* 0x000000ffff217224 */ /* 0x000fe400078e000e */
[----:B------:R-:W-:-:S04]  /*1d50*/  IMAD.HI.U32 R14, R59, R9, RZ ;  /* 0x000000093b0e7227 */ /* 0x000fc800078e00ff */
[----:B------:R-:W-:Y:S02]  /*1d60*/  IMAD R11, R61, R18, R11 ;  /* 0x000000123d0b7224 */ /* 0x000fe400078e020b */
[----:B------:R-:W-:Y:S02]  /*1d70*/  IMAD.MOV R16, RZ, RZ, -R16 ;  /* 0x000000ffff107224 */ /* 0x000fe400078e0a10 */
[----:B------:R-:W-:-:S04]  /*1d80*/  IMAD.HI.U32 R18, R59, R15, RZ ;  /* 0x0000000f3b127227 */ /* 0x000fc800078e00ff */
[----:B------:R-:W-:Y:S02]  /*1d90*/  IMAD.MOV R14, RZ, RZ, -R14 ;  /* 0x000000ffff0e7224 */ /* 0x000fe400078e0a0e */
[C---:B------:R-:W-:Y:S01]  /*1da0*/  IMAD R12, R61.reuse, R16, R12 ;  /* 0x000000103d0c7224 */ /* 0x040fe200078e020c */
[----:B------:R-:W-:Y:S01]  /*1db0*/  IABS R16, R41 ;  /* 0x0000002900107213 */ /* 0x000fe20000000000 */
[----:B------:R-:W-:Y:S02]  /*1dc0*/  IMAD.MOV R18, RZ, RZ, -R18 ;  /* 0x000000ffff127224 */ /* 0x000fe400078e0a12 */
[C---:B------:R-:W-:Y:S01]  /*1dd0*/  IMAD R9, R61.reuse, R14, R9 ;  /* 0x0000000e3d097224 */ /* 0x040fe200078e0209 */
[----:B------:R-:W-:Y:S01]  /*1de0*/  IABS R14, R43 ;  /* 0x0000002b000e7213 */ /* 0x000fe20000000000 */
[----:B------:R-:W-:Y:S01]  /*1df0*/  IMAD R15, R61, R18, R15 ;  /* 0x000000123d0f7224 */ /* 0x000fe200078e020f */
[----:B------:R-:W-:Y:S01]  /*1e00*/  IABS R18, R23 ;  /* 0x0000001700127213 */ /* 0x000fe20000000000 */
[----:B------:R-:W-:-:S02]  /*1e10*/  IMAD.MOV.U32 R42, RZ, RZ, R37 ;  /* 0x000000ffff2a7224 */ /* 0x000fc400078e0025 */
[----:B------:R-:W-:Y:S02]  /*1e20*/  IMAD.MOV.U32 R43, RZ, RZ, R38 ;  /* 0x000000ffff2b7224 */ /* 0x000fe400078e0026 */
[----:B------:R-:W-:Y:S01]  /*1e30*/  IMAD.HI.U32 R23, R59, R16, RZ ;  /* 0x000000103b177227 */ /* 0x000fe200078e00ff */
[----:B------:R-:W-:-:S03]  /*1e40*/  IABS R20, R20 ;  /* 0x0000001400147213 */ /* 0x000fc60000000000 */
[----:B--2---:R-:W-:Y:S02]  /*1e50*/  IMAD.MOV.U32 R37, RZ, RZ, R17 ;  /* 0x000000ffff257224 */ /* 0x004fe400078e0011 */
[----:B------:R-:W-:Y:S02]  /*1e60*/  IMAD.MOV.U32 R38, RZ, RZ, R19 ;  /* 0x000000ffff267224 */ /* 0x000fe400078e0013 */
[----:B------:R-:W-:-:S04]  /*1e70*/  IMAD.HI.U32 R17, R59, R13, RZ ;  /* 0x0000000d3b117227 */ /* 0x000fc800078e00ff */
[----:B------:R-:W-:-:S04]  /*1e80*/  IMAD.HI.U32 R19, R59, R14, RZ ;  /* 0x0000000e3b137227 */ /* 0x000fc800078e00ff */
[----:B------:R-:W-:Y:S02]  /*1e90*/  IMAD.MOV.U32 R41, RZ, RZ, R36 ;  /* 0x000000ffff297224 */ /* 0x000fe400078e0024 */
[----:B------:R-:W-:Y:S02]  /*1ea0*/  IMAD.MOV R23, RZ, RZ, -R23 ;  /* 0x000000ffff177224 */ /* 0x000fe400078e0a17 */
[----:B------:R-:W-:Y:S02]  /*1eb0*/  IMAD.MOV.U32 R36, RZ, RZ, R39 ;  /* 0x000000ffff247224 */ /* 0x000fe400078e0027 */
[----:B------:R-:W-:Y:S02]  /*1ec0*/  IMAD.MOV R17, RZ, RZ, -R17 ;  /* 0x000000ffff117224 */ /* 0x000fe400078e0a11 */
[----:B------:R-:W-:Y:S02]  /*1ed0*/  IMAD.MOV R19, RZ, RZ, -R19 ;  /* 0x000000ffff137224 */ /* 0x000fe400078e0a13 */
[----:B------:R-:W-:-:S02]  /*1ee0*/  IMAD.MOV.U32 R39, RZ, RZ, R34 ;  /* 0x000000ffff277224 */ /* 0x000fc400078e0022 */
[----:B------:R-:W-:Y:S02]  /*1ef0*/  IMAD.MOV.U32 R34, RZ, RZ, R22 ;  /* 0x000000ffff227224 */ /* 0x000fe400078e0016 */
[----:B------:R-:W-:-:S04]  /*1f00*/  IMAD.HI.U32 R22, R59, R18, RZ ;  /* 0x000000123b167227 */ /* 0x000fc800078e00ff */
[----:B------:R-:W-:Y:S02]  /*1f10*/  IMAD R16, R61, R23, R16 ;  /* 0x000000173d107224 */ /* 0x000fe400078e0210 */
[----:B------:R-:W-:-:S04]  /*1f20*/  IMAD.HI.U32 R23, R59, R20, RZ ;  /* 0x000000143b177227 */ /* 0x000fc800078e00ff */
[C---:B------:R-:W-:Y:S01]  /*1f30*/  IMAD R13, R61.reuse, R17, R13 ;  /* 0x000000113d0d7224 */ /* 0x040fe200078e020d */
[----:B------:R-:W-:Y:S01]  /*1f40*/  IABS R17, R42 ;  /* 0x0000002a00117213 */ /* 0x000fe20000000000 */
[----:B------:R-:W-:Y:S01]  /*1f50*/  IMAD R14, R61, R19, R14 ;  /* 0x000000133d0e7224 */ /* 0x000fe200078e020e */
[----:B------:R-:W-:Y:S01]  /*1f60*/  IABS R19, R43 ;  /* 0x0000002b00137213 */ /* 0x000fe20000000000 */
[----:B------:R-:W-:Y:S02]  /*1f70*/  IMAD.MOV.U32 R42, RZ, RZ, R37 ;  /* 0x000000ffff2a7224 */ /* 0x000fe400078e0025 */
[----:B------:R-:W-:Y:S02]  /*1f80*/  IMAD.MOV.U32 R43, RZ, RZ, R38 ;  /* 0x000000ffff2b7224 */ /* 0x000fe400078e0026 */
[----:B------:R-:W-:Y:S02]  /*1f90*/  IMAD.MOV R22, RZ, RZ, -R22 ;  /* 0x000000ffff167224 */ /* 0x000fe400078e0a16 */
[----:B------:R-:W-:-:S02]  /*1fa0*/  IMAD.MOV.U32 R38, RZ, RZ, R33 ;  /* 0x000000ffff267224 */ /* 0x000fc400078e0021 */
[----:B------:R-:W-:Y:S02]  /*1fb0*/  IMAD.MOV R23, RZ, RZ, -R23 ;  /* 0x000000ffff177224 */ /* 0x000fe400078e0a17 */
[----:B------:R-:W-:Y:S02]  /*1fc0*/  IMAD.MOV.U32 R37, RZ, RZ, R32 ;  /* 0x000000ffff257224 */ /* 0x000fe400078e0020 */
[----:B------:R-:W-:Y:S02]  /*1fd0*/  IMAD.MOV.U32 R32, RZ, RZ, R28 ;  /* 0x000000ffff207224 */ /* 0x000fe400078e001c */
[C---:B------:R-:W-:Y:S01]  /*1fe0*/  IMAD R18, R61.reuse, R22, R18 ;  /* 0x000000163d127224 */ /* 0x040fe200078e0212 */
[----:B------:R-:W-:Y:S01]  /*1ff0*/  IABS R22, R42 ;  /* 0x0000002a00167213 */ /* 0x000fe20000000000 */
[----:B------:R-:W-:Y:S01]  /*2000*/  IMAD R20, R61, R23, R20 ;  /* 0x000000173d147224 */ /* 0x000fe200078e0214 */
[----:B------:R-:W-:Y:S01]  /*2010*/  IABS R23, R38 ;  /* 0x0000002600177213 */ /* 0x000fe20000000000 */
[----:B------:R-:W-:-:S02]  /*2020*/  IMAD.MOV.U32 R42, RZ, RZ, R43 ;  /* 0x000000ffff2a7224 */ /* 0x000fc400078e002b */
[----:B------:R-:W-:Y:S02]  /*2030*/  IMAD.MOV.U32 R43, RZ, RZ, R36 ;  /* 0x000000ffff2b7224 */ /* 0x000fe400078e0024 */
[----:B------:R-:W-:Y:S02]  /*2040*/  IMAD.MOV.U32 R36, RZ, RZ, R32 ;  /* 0x000000ffff247224 */ /* 0x000fe400078e0020 */
[----:B------:R-:W-:Y:S02]  /*2050*/  IMAD.MOV.U32 R32, RZ, RZ, R35 ;  /* 0x000000ffff207224 */ /* 0x000fe400078e0023 */
[----:B------:R-:W-:Y:S02]  /*2060*/  IMAD.MOV.U32 R35, RZ, RZ, R27 ;  /* 0x000000ffff237224 */ /* 0x000fe400078e001b */
[----:B------:R-:W-:-:S04]  /*2070*/  IMAD.HI.U32 R27, R59, R23, RZ ;  /* 0x000000173b1b7227 */ /* 0x000fc800078e00ff */
[----:B------:R-:W-:Y:S02]  /*2080*/  IMAD.MOV.U32 R33, RZ, RZ, R24 ;  /* 0x000000ffff217224 */ /* 0x000fe400078e0018 */
[----:B------:R-:W-:-:S04]  /*2090*/  IMAD.HI.U32 R24, R59, R19, RZ ;  /* 0x000000133b187227 */ /* 0x000fc800078e00ff */
[----:B------:R-:W-:Y:S02]  /*20a0*/  IMAD.MOV R27, RZ, RZ, -R27 ;  /* 0x000000ffff1b7224 */ /* 0x000fe400078e0a1b */
[----:B------:R-:W-:Y:S02]  /*20b0*/  IMAD.MOV R24, RZ, RZ, -R24 ;  /* 0x000000ffff187224 */ /* 0x000fe400078e0a18 */
[C---:B------:R-:W-:Y:S01]  /*20c0*/  IMAD R23, R61.reuse, R27, R23 ;  /* 0x0000001b3d177224 */ /* 0x040fe200078e0217 */
[----:B------:R-:W-:Y:S01]  /*20d0*/  IABS R27, R36 ;  /* 0x00000024001b7213 */ /* 0x000fe20000000000 */
[----:B------:R-:W-:Y:S01]  /*20e0*/  IMAD R19, R61, R24, R19 ;  /* 0x000000183d137224 */ /* 0x000fe200078e0213 */
[----:B------:R-:W-:Y:S01]  /*20f0*/  IABS R24, R34 ;  /* 0x0000002200187213 */ /* 0x000fe20000000000 */
[----:B------:R-:W-:Y:S02]  /*2100*/  IMAD.MOV.U32 R34, RZ, RZ, R26 ;  /* 0x000000ffff227224 */ /* 0x000fe400078e001a */
[----:B------:R-:W-:-:S04]  /*2110*/  IMAD.HI.U32 R26, R59, R22, RZ ;  /* 0x000000163b1a7227 */ /* 0x000fc800078e00ff */
[----:B------:R-:W-:Y:S02]  /*2120*/  IMAD.MOV.U32 R47, RZ, RZ, R31 ;  /* 0x000000ffff2f7224 */ /* 0x000fe400078e001f */
[----:B------:R-:W-:Y:S01]  /*2130*/  IMAD.HI.U32 R31, R59, R27, RZ ;  /* 0x0000001b3b1f7227 */ /* 0x000fe200078e00ff */
[----:B------:R-:W-:Y:S03]  /*2140*/  STL [R1+0x17f8], R4 ;  /* 0x0017f80401007387 */ /* 0x000fe60000100800 */
[----:B------:R-:W-:Y:S01]  /*2150*/  IMAD.MOV R26, RZ, RZ, -R26 ;  /* 0x000000ffff1a7224 */ /* 0x000fe200078e0a1a */
[----:B------:R-:W-:Y:S01]  /*2160*/  STL [R1+0x17f4], R5 ;  /* 0x0017f40501007387 */ /* 0x000fe20000100800 */
[----:B------:R-:W-:Y:S02]  /*2170*/  IMAD.MOV R31, RZ, RZ, -R31 ;  /* 0x000000ffff1f7224 */ /* 0x000fe400078e0a1f */
[C---:B------:R-:W-:Y:S01]  /*2180*/  IMAD R22, R61.reuse, R26, R22 ;  /* 0x0000001a3d167224 */ /* 0x040fe200078e0216 */
[----:B------:R-:W-:Y:S01]  /*2190*/  STL [R1+0x180c], R6 ;  /* 0x00180c0601007387 */ /* 0x000fe20000100800 */
[----:B------:R-:W-:Y:S01]  /*21a0*/  IMAD R27, R61, R31, R27 ;  /* 0x0000001f3d1b7224 */ /* 0x000fe200078e021b */
[----:B------:R-:W-:-:S02]  /*21b0*/  IABS R31, R42 ;  /* 0x0000002a001f7213 */ /* 0x000fc40000000000 */
[----:B------:R2:W-:Y:S04]  /*21c0*/  STL [R1+0x1810], R7 ;  /* 0x0018100701007387 */ /* 0x0005e80000100800 */
[----:B------:R5:W-:Y:S04]  /*21d0*/  STL [R1+0x17f0], R16 ;  /* 0x0017f01001007387 */ /* 0x000be80000100800 */
[----:B------:R-:W5:Y:S04]  /*21e0*/  LDL R42, [R1+0x15c0] ;  /* 0x0015c000012a7983 */ /* 0x000f680000100800 */
[----:B------:R-:W5:Y:S04]  /*21f0*/  LDL R50, [R1+0x15b0] ;  /* 0x0015b00001327983 */ /* 0x000f680000100800 */
[----:B------:R-:W5:Y:S04]  /*2200*/  LDL R51, [R1+0x15b4] ;  /* 0x0015b40001337983 */ /* 0x000f680000100800 */
[----:B------:R-:W5:Y:S04]  /*2210*/  LDL R45, [R1+0x15a0] ;  /* 0x0015a000012d7983 */ /* 0x000f680000100800 */
[----:B------:R-:W5:Y:S04]  /*2220*/  LDL R46, [R1+0x159c] ;  /* 0x00159c00012e7983 */ /* 0x000f680000100800 */
[----:B------:R-:W5:Y:S01]  /*2230*/  LDL R54, [R1+0x1598] ;  /* 0x0015980001367983 */ /* 0x000f620000100800 */
[----:B---3--:R-:W-:Y:S01]  /*2240*/  IMAD.MOV.U32 R28, RZ, RZ, R25 ;  /* 0x000000ffff1c7224 */ /* 0x008fe200078e0019 */
[----:B------:R-:W-:Y:S01]  /*2250*/  IABS R30, R30 ;  /* 0x0000001e001e7213 */ /* 0x000fe20000000000 */
[----:B------:R-:W-:Y:S01]  /*2260*/  IMAD.MOV.U32 R25, RZ, RZ, R21 ;  /* 0x000000ffff197224 */ /* 0x000fe200078e0015 */
[----:B------:R-:W-:Y:S01]  /*2270*/  IABS R35, R35 ;  /* 0x0000002300237213 */ /* 0x000fe20000000000 */
[----:B------:R-:W-:Y:S01]  /*2280*/  IMAD.HI.U32 R21, R59, R17, RZ ;  /* 0x000000113b157227 */ /* 0x000fe200078e00ff */
[----:B------:R-:W3:Y:S03]  /*2290*/  LDL R55, [R1+0x158c] ;  /* 0x00158c0001377983 */ /* 0x000ee60000100800 */
[----:B------:R-:W-:Y:S01]  /*22a0*/  IMAD.MOV R21, RZ, RZ, -R21 ;  /* 0x000000ffff157224 */ /* 0x000fe200078e0a15 */
[----:B------:R-:W3:Y:S03]  /*22b0*/  LDL R53, [R1+0x1590] ;  /* 0x0015900001357983 */ /* 0x000ee60000100800 */
[----:B------:R-:W-:Y:S01]  /*22c0*/  IMAD R17, R61, R21, R17 ;  /* 0x000000153d117224 */ /* 0x000fe200078e0211 */
[----:B------:R-:W-:Y:S01]  /*22d0*/  IABS R21, R41 ;  /* 0x0000002900157213 */ /* 0x000fe20000000000 */
[----:B------:R-:W-:Y:S01]  /*22e0*/  IMAD.MOV.U32 R41, RZ, RZ, R37 ;  /* 0x000000ffff297224 */ /* 0x000fe200078e0025 */
[----:B-1----:R-:W3:Y:S04]  /*22f0*/  LDL R60, [R1+0x1584] ;  /* 0x00158400013c7983 */ /* 0x002ee80000100800 */
[----:B------:R-:W-:Y:S01]  /*2300*/  IABS R26, R41 ;  /* 0x00000029001a7213 */ /* 0x000fe20000000000 */
[----:B------:R-:W-:Y:S01]  /*2310*/  IMAD.MOV.U32 R40, RZ, RZ, R43 ;  /* 0x000000ffff287224 */ /* 0x000fe200078e002b */
[----:B------:R-:W3:Y:S01]  /*2320*/  LDL R41, [R1+0x15c4] ;  /* 0x0015c40001297983 */ /* 0x000ee20000100800 */
[----:B------:R-:W-:-:S02]  /*2330*/  IMAD.MOV.U32 R37, RZ, RZ, R33 ;  /* 0x000000ffff257224 */ /* 0x000fc400078e0021 */
[----:B------:R-:W-:Y:S01]  /*2340*/  IMAD.MOV.U32 R38, RZ, RZ, R28 ;  /* 0x000000ffff267224 */ /* 0x000fe200078e001c */
[----:B------:R-:W3:Y:S01]  /*2350*/  LDL R56, [R1+0x157c] ;  /* 0x00157c0001387983 */ /* 0x000ee20000100800 */
[----:B------:R-:W-:Y:S01]  /*2360*/  IMAD.HI.U32 R28, R59, R21, RZ ;  /* 0x000000153b1c7227 */ /* 0x000fe200078e00ff */
[----:B------:R-:W-:Y:S02]  /*2370*/  IABS R25, R25 ;  /* 0x0000001900197213 */ /* 0x000fe40000000000 */
[----:B------:R-:W3:Y:S01]  /*2380*/  LDL R58, [R1+0x560] ;  /* 0x00056000013a7983 */ /* 0x000ee20000100800 */
[----:B----4-:R-:W-:Y:S02]  /*2390*/  IMAD.MOV.U32 R33, RZ, RZ, R29 ;  /* 0x000000ffff217224 */ /* 0x010fe400078e001d */
[----:B------:R-:W-:Y:S01]  /*23a0*/  IMAD.MOV.U32 R36, RZ, RZ, R37 ;  /* 0x000000ffff247224 */ /* 0x000fe200078e0025 */
[----:B------:R-:W4:Y:S01]  /*23b0*/  LDL R57, [R1+0x1578] ;  /* 0x0015780001397983 */ /* 0x000f220000100800 */
[----:B------:R-:W-:-:S02]  /*23c0*/  IMAD.MOV R28, RZ, RZ, -R28 ;  /* 0x000000ffff1c7224 */ /* 0x000fc400078e0a1c */
[----:B------:R-:W-:Y:S01]  /*23d0*/  IMAD.MOV.U32 R37, RZ, RZ, R38 ;  /* 0x000000ffff257224 */ /* 0x000fe200078e0026 */
[----:B0-----:R-:W4:Y:S01]  /*23e0*/  LDL R2, [R1+0x1574] ;  /* 0x0015740001027983 */ /* 0x001f220000100800 */
[----:B------:R-:W-:Y:S02]  /*23f0*/  IMAD.MOV.U32 R38, RZ, RZ, R39 ;  /* 0x000000ffff267224 */ /* 0x000fe400078e0027 */
[----:B------:R-:W-:Y:S01]  /*2400*/  IMAD.MOV.U32 R39, RZ, RZ, R33 ;  /* 0x000000ffff277224 */ /* 0x000fe200078e0021 */
[----:B--2---:R-:W2:Y:S01]  /*2410*/  LDL R7, [R1+0x1568] ;  /* 0x0015680001077983 */ /* 0x004ea20000100800 */
[----:B------:R-:W-:-:S03]  /*2420*/  IMAD.HI.U32 R33, R59, R26, RZ ;  /* 0x0000001a3b217227 */ /* 0x000fc600078e00ff */
[----:B------:R-:W2:Y:S01]  /*2430*/  LDL R6, [R1+0x14] ;  /* 0x0000140001067983 */ /* 0x000ea20000100800 */
[----:B------:R-:W-:Y:S02]  /*2440*/  IMAD R21, R61, R28, R21 ;  /* 0x0000001c3d157224 */ /* 0x000fe400078e0215 */
[----:B------:R-:W-:-:S04]  /*2450*/  IMAD.HI.U32 R28, R59, R25, RZ ;  /* 0x000000193b1c7227 */ /* 0x000fc800078e00ff */
[----:B------:R-:W-:-:S04]  /*2460*/  IMAD.HI.U32 R29, R59, R24, RZ ;  /* 0x000000183b1d7227 */ /* 0x000fc800078e00ff */
[----:B------:R-:W-:Y:S02]  /*2470*/  IMAD.MOV R33, RZ, RZ, -R33 ;  /* 0x000000ffff217224 */ /* 0x000fe400078e0a21 */
[----:B------:R-:W-:Y:S02]  /*2480*/  IMAD.MOV R28, RZ, RZ, -R28 ;  /* 0x000000ffff1c7224 */ /* 0x000fe400078e0a1c */
[----:B------:R-:W-:Y:S02]  /*2490*/  IMAD.MOV R29, RZ, RZ, -R29 ;  /* 0x000000ffff1d7224 */ /* 0x000fe400078e0a1d */
[----:B------:R-:W-:Y:S02]  /*24a0*/  IMAD R26, R61, R33, R26 ;  /* 0x000000213d1a7224 */ /* 0x000fe400078e021a */
[----:B------:R-:W-:-:S04]  /*24b0*/  IMAD.HI.U32 R33, R59, R30, RZ ;  /* 0x0000001e3b217227 */ /* 0x000fc800078e00ff */
[C---:B------:R-:W-:Y:S01]  /*24c0*/  IMAD R25, R61.reuse, R28, R25 ;  /* 0x0000001c3d197224 */ /* 0x040fe200078e0219 */
[----:B------:R-:W-:Y:S01]  /*24d0*/  IABS R28, R32 ;  /* 0x00000020001c7213 */ /* 0x000fe20000000000 */
[----:B------:R-:W-:Y:S01]  /*24e0*/  IMAD R24, R61, R29, R24 ;  /* 0x0000001d3d187224 */ /* 0x000fe200078e0218 */
[----:B------:R-:W-:Y:S01]  /*24f0*/  IABS R29, R34 ;  /* 0x00000022001d7213 */ /* 0x000fe20000000000 */
[----:B------:R-:W-:Y:S02]  /*2500*/  IMAD.MOV R33, RZ, RZ, -R33 ;  /* 0x000000ffff217224 */ /* 0x000fe400078e0a21 */
[----:B------:R-:W-:-:S04]  /*2510*/  IMAD.HI.U32 R32, R59, R28, RZ ;  /* 0x0000001c3b207227 */ /* 0x000fc800078e00ff */
[----:B------:R-:W-:-:S04]  /*2520*/  IMAD.HI.U32 R34, R59, R29, RZ ;  /* 0x0000001d3b227227 */ /* 0x000fc800078e00ff */
[----:B------:R-:W-:Y:S01]  /*2530*/  IMAD R30, R61, R33, R30 ;  /* 0x000000213d1e7224 */ /* 0x000fe200078e021e */
[----:B------:R-:W-:Y:S01]  /*2540*/  IABS R33, R38 ;  /* 0x0000002600217213 */ /* 0x000fe20000000000 */
[----:B------:R-:W-:-:S04]  /*2550*/  IMAD.HI.U32 R38, R59, R31, RZ ;  /* 0x0000001f3b267227 */ /* 0x000fc800078e00ff */
[----:B------:R-:W-:Y:S02]  /*2560*/  IMAD.MOV R32, RZ, RZ, -R32 ;  /* 0x000000ffff207224 */ /* 0x000fe400078e0a20 */
[----:B------:R-:W-:Y:S02]  /*2570*/  IMAD.MOV R34, RZ, RZ, -R34 ;  /* 0x000000ffff227224 */ /* 0x000fe400078e0a22 */
[----:B------:R-:W-:Y:S02]  /*2580*/  IMAD.MOV R38, RZ, RZ, -R38 ;  /* 0x000000ffff267224 */ /* 0x000fe400078e0a26 */
[C---:B------:R-:W-:Y:S01]  /*2590*/  IMAD R28, R61.reuse, R32, R28 ;  /* 0x000000203d1c7224 */ /* 0x040fe200078e021c */
[----:B------:R-:W-:Y:S01]  /*25a0*/  IABS R32, R36 ;  /* 0x0000002400207213 */ /* 0x000fe20000000000 */
[C---:B------:R-:W-:Y:S01]  /*25b0*/  IMAD R29, R61.reuse, R34, R29 ;  /* 0x000000223d1d7224 */ /* 0x040fe200078e021d */
[----:B------:R-:W-:Y:S01]  /*25c0*/  IABS R34, R39 ;  /* 0x0000002700227213 */ /* 0x000fe20000000000 */
[----:B------:R-:W-:-:S02]  /*25d0*/  IMAD R31, R61, R38, R31 ;  /* 0x000000263d1f7224 */ /* 0x000fc400078e021f */
[----:B------:R-:W-:-:S04]  /*25e0*/  IMAD.HI.U32 R38, R59, R35, RZ ;  /* 0x000000233b267227 */ /* 0x000fc800078e00ff */
[----:B------:R-:W-:Y:S02]  /*25f0*/  IMAD.MOV.U32 R43, RZ, RZ, R37 ;  /* 0x000000ffff2b7224 */ /* 0x000fe400078e0025 */
[----:B------:R-:W-:-:S04]  /*2600*/  IMAD.HI.U32 R36, R59, R32, RZ ;  /* 0x000000203b247227 */ /* 0x000fc800078e00ff */
[----:B------:R-:W-:-:S04]  /*2610*/  IMAD.HI.U32 R37, R59, R33, RZ ;  /* 0x000000213b257227 */ /* 0x000fc800078e00ff */
[----:B------:R-:W-:-:S04]  /*2620*/  IMAD.HI.U32 R39, R59, R34, RZ ;  /* 0x000000223b277227 */ /* 0x000fc800078e00ff */
[----:B------:R-:W-:Y:S02]  /*2630*/  IMAD.MOV R38, RZ, RZ, -R38 ;  /* 0x000000ffff267224 */ /* 0x000fe400078e0a26 */
[----:B------:R-:W-:Y:S02]  /*2640*/  IMAD.MOV R36, RZ, RZ, -R36 ;  /* 0x000000ffff247224 */ /* 0x000fe400078e0a24 */
[----:B------:R-:W-:Y:S02]  /*2650*/  IMAD.MOV R37, RZ, RZ, -R37 ;  /* 0x000000ffff257224 */ /* 0x000fe400078e0a25 */
[----:B------:R-:W-:Y:S02]  /*2660*/  IMAD.MOV R39, RZ, RZ, -R39 ;  /* 0x000000ffff277224 */ /* 0x000fe400078e0a27 */
[C---:B------:R-:W-:Y:S01]  /*2670*/  IMAD R35, R61.reuse, R38, R35 ;  /* 0x000000263d237224 */ /* 0x040fe200078e0223 */
[----:B------:R-:W-:Y:S01]  /*2680*/  IABS R38, R43 ;  /* 0x0000002b00267213 */ /* 0x000fe20000000000 */
[C---:B------:R-:W-:Y:S01]  /*2690*/  IMAD R32, R61.reuse, R36, R32 ;  /* 0x000000243d207224 */ /* 0x040fe200078e0220 */
[----:B------:R-:W-:Y:S01]  /*26a0*/  IABS R36, R47 ;  /* 0x0000002f00247213 */ /* 0x000fe20000000000 */
[C---:B------:R-:W-:Y:S01]  /*26b0*/  IMAD R33, R61.reuse, R37, R33 ;  /* 0x000000253d217224 */ /* 0x040fe200078e0221 */
[----:B------:R-:W-:Y:S01]  /*26c0*/  IABS R37, R40 ;  /* 0x0000002800257213 */ /* 0x000fe20000000000 */
[----:B------:R-:W-:Y:S01]  /*26d0*/  IMAD R34, R61, R39, R34 ;  /* 0x000000273d227224 */ /* 0x000fe200078e0222 */
[----:B------:R-:W2:Y:S01]  /*26e0*/  LDL R47, [R1+0x15a4] ;  /* 0x0015a400012f7983 */ /* 0x000ea20000100800 */
[----:B-----5:R-:W-:Y:S01]  /*26f0*/  IABS R40, R42 ;  /* 0x0000002a00287213 */ /* 0x020fe20000000000 */
[----:B------:R-:W-:-:S04]  /*2700*/  IMAD.HI.U32 R42, R59, R38, RZ ;  /* 0x000000263b2a7227 */ /* 0x000fc800078e00ff */
[----:B------:R-:W-:-:S04]  /*2710*/  IMAD.MOV R42, RZ, RZ, -R42 ;  /* 0x000000ffff2a7224 */ /* 0x000fc800078e0a2a */
[----:B------:R-:W-:Y:S01]  /*2720*/  IMAD R38, R61, R42, R38 ;  /* 0x0000002a3d267224 */ /* 0x000fe200078e0226 */
[----:B------:R-:W-:Y:S02]  /*2730*/  IABS R42, R50 ;  /* 0x00000032002a7213 */ /* 0x000fe40000000000 */
[----:B------:R-:W5:Y:S01]  /*2740*/  LDL R50, [R1+0x1588] ;  /* 0x0015880001327983 */ /* 0x000f620000100800 */
[----:B---3--:R-:W-:Y:S01]  /*2750*/  IABS R39, R41 ;  /* 0x0000002900277213 */ /* 0x008fe20000000000 */
[----:B------:R-:W-:-:S04]  /*2760*/  IMAD.HI.U32 R41, R59, R37, RZ ;  /* 0x000000253b297227 */ /* 0x000fc800078e00ff */
[----:B------:R-:W-:-:S04]  /*2770*/  IMAD.HI.U32 R44, R59, R39, RZ ;  /* 0x000000273b2c7227 */ /* 0x000fc800078e00ff */
[----:B------:R-:W-:Y:S02]  /*2780*/  IMAD.MOV R41, RZ, RZ, -R41 ;  /* 0x000000ffff297224 */ /* 0x000fe400078e0a29 */
[----:B------:R-:W-:Y:S02]  /*2790*/  IMAD.MOV R44, RZ, RZ, -R44 ;  /* 0x000000ffff2c7224 */ /* 0x000fe400078e0a2c */
[C---:B------:R-:W-:Y:S01]  /*27a0*/  IMAD R37, R61.reuse, R41, R37 ;  /* 0x000000293d257224 */ /* 0x040fe200078e0225 */
[----:B------:R-:W-:Y:S01]  /*27b0*/  IABS R41, R51 ;  /* 0x0000003300297213 */ /* 0x000fe20000000000 */
[----:B------:R-:W-:Y:S01]  /*27c0*/  IMAD R39, R61, R44, R39 ;  /* 0x0000002c3d277224 */ /* 0x000fe200078e0227 */
[----:B------:R-:W3:Y:S01]  /*27d0*/  LDL R51, [R1+0x1594] ;  /* 0x0015940001337983 */ /* 0x000ee20000100800 */
[----:B------:R-:W-:Y:S02]  /*27e0*/  IABS R44, R45 ;  /* 0x0000002d002c7213 */ /* 0x000fe40000000000 */
[----:B------:R-:W-:Y:S01]  /*27f0*/  IABS R45, R46 ;  /* 0x0000002e002d7213 */ /* 0x000fe20000000000 */
[----:B------:R-:W-:-:S04]  /*2800*/  IMAD.HI.U32 R46, R59, R42, RZ ;  /* 0x0000002a3b2e7227 */ /* 0x000fc800078e00ff */
[----:B------:R-:W-:-:S04]  /*2810*/  IMAD.MOV R46, RZ, RZ, -R46 ;  /* 0x000000ffff2e7224 */ /* 0x000fc800078e0a2e */
[----:B------:R-:W-:Y:S01]  /*2820*/  IMAD R42, R61, R46, R42 ;  /* 0x0000002e3d2a7224 */ /* 0x000fe200078e022a */
[----:B------:R-:W-:Y:S02]  /*2830*/  IABS R46, R54 ;  /* 0x00000036002e7213 */ /* 0x000fe40000000000 */
[----:B------:R-:W4:Y:S01]  /*2840*/  LDL R54, [R1+0x1580] ;  /* 0x0015800001367983 */ /* 0x000f220000100800 */
[----:B------:R-:W-:-:S04]  /*2850*/  IMAD.HI.U32 R43, R59, R36, RZ ;  /* 0x000000243b2b7227 */ /* 0x000fc800078e00ff */
[----:B------:R-:W-:-:S04]  /*2860*/  IMAD.MOV R43, RZ, RZ, -R43 ;  /* 0x000000ffff2b7224 */ /* 0x000fc800078e0a2b */
[----:B------:R-:W-:Y:S02]  /*2870*/  IMAD R36, R61, R43, R36 ;  /* 0x0000002b3d247224 */ /* 0x000fe400078e0224 */
[----:B------:R-:W-:-:S04]  /*2880*/  IMAD.HI.U32 R43, R59, R40, RZ ;  /* 0x000000283b2b7227 */ /* 0x000fc800078e00ff */
[----:B------:R-:W-:-:S04]  /*2890*/  IMAD.MOV R43, RZ, RZ, -R43 ;  /* 0x000000ffff2b7224 */ /* 0x000fc800078e0a2b */
[----:B------:R-:W-:Y:S02]  /*28a0*/  IMAD R40, R61, R43, R40 ;  /* 0x0000002b3d287224 */ /* 0x000fe400078e0228 */
[----:B------:R-:W-:-:S04]  /*28b0*/  IMAD.HI.U32 R48, R59, R44, RZ ;  /* 0x0000002c3b307227 */ /* 0x000fc800078e00ff */
[----:B------:R-:W-:Y:S02]  /*28c0*/  IMAD.MOV R48, RZ, RZ, -R48 ;  /* 0x000000ffff307224 */ /* 0x000fe400078e0a30 */
[----:B------:R-:W-:-:S04]  /*28d0*/  IMAD.HI.U32 R52, R59, R46, RZ ;  /* 0x0000002e3b347227 */ /* 0x000fc800078e00ff */
[----:B------:R-:W-:Y:S01]  /*28e0*/  IMAD R44, R61, R48, R44 ;  /* 0x000000303d2c7224 */ /* 0x000fe200078e022c */
[----:B------:R-:W-:Y:S01]  /*28f0*/  IABS R48, R53 ;  /* 0x0000003500307213 */ /* 0x000fe20000000000 */
[----:B------:R-:W-:-:S04]  /*2900*/  IMAD.MOV R52, RZ, RZ, -R52 ;  /* 0x000000ffff347224 */ /* 0x000fc800078e0a34 */
[----:B------:R-:W-:Y:S02]  /*2910*/  IMAD R46, R61, R52, R46 ;  /* 0x000000343d2e7224 */ /* 0x000fe400078e022e */
[----:B------:R-:W-:-:S04]  /*2920*/  IMAD.HI.U32 R53, R59, R48, RZ ;  /* 0x000000303b357227 */ /* 0x000fc800078e00ff */
[----:B------:R-:W-:-:S04]  /*2930*/  IMAD.MOV R53, RZ, RZ, -R53 ;  /* 0x000000ffff357224 */ /* 0x000fc800078e0a35 */
[----:B------:R-:W-:Y:S01]  /*2940*/  IMAD R48, R61, R53, R48 ;  /* 0x000000353d307224 */ /* 0x000fe200078e0230 */
[----:B------:R-:W-:Y:S02]  /*2950*/  IABS R53, R56 ;  /* 0x0000003800357213 */ /* 0x000fe40000000000 */
[----:B--2---:R-:W-:Y:S01]  /*2960*/  IABS R43, R47 ;  /* 0x0000002f002b7213 */ /* 0x004fe20000000000 */
[----:B------:R-:W-:-:S04]  /*2970*/  IMAD.HI.U32 R47, R59, R41, RZ ;  /* 0x000000293b2f7227 */ /* 0x000fc800078e00ff */
[----:B------:R-:W-:Y:S02]  /*2980*/  IMAD.MOV R47, RZ, RZ, -R47 ;  /* 0x000000ffff2f7224 */ /* 0x000fe400078e0a2f */
[----:B------:R-:W-:-:S04]  /*2990*/  IMAD.HI.U32 R49, R59, R43, RZ ;  /* 0x0000002b3b317227 */ /* 0x000fc800078e00ff */
[----:B------:R-:W-:Y:S02]  /*29a0*/  IMAD R41, R61, R47, R41 ;  /* 0x0000002f3d297224 */ /* 0x000fe400078e0229 */
[----:B------:R-:W-:-:S04]  /*29b0*/  IMAD.HI.U32 R47, R59, R45, RZ ;  /* 0x0000002d3b2f7227 */ /* 0x000fc800078e00ff */
[----:B------:R-:W-:Y:S02]  /*29c0*/  IMAD.MOV R49, RZ, RZ, -R49 ;  /* 0x000000ffff317224 */ /* 0x000fe400078e0a31 */
[----:B------:R-:W-:Y:S02]  /*29d0*/  IMAD.MOV R47, RZ, RZ, -R47 ;  /* 0x000000ffff2f7224 */ /* 0x000fe400078e0a2f */
[C---:B------:R-:W-:Y:S01]  /*29e0*/  IMAD R43, R61.reuse, R49, R43 ;  /* 0x000000313d2b7224 */ /* 0x040fe200078e022b */
[----:B------:R-:W-:Y:S01]  /*29f0*/  IABS R49, R55 ;  /* 0x0000003700317213 */ /* 0x000fe20000000000 */
[----:B------:R-:W-:-:S04]  /*2a00*/  IMAD R45, R61, R47, R45 ;  /* 0x0000002f3d2d7224 */ /* 0x000fc800078e022d */
[----:B------:R-:W-:-:S04]  /*2a10*/  IMAD.HI.U32 R52, R59, R49, RZ ;  /* 0x000000313b347227 */ /* 0x000fc800078e00ff */
[----:B------:R-:W-:Y:S01]  /*2a20*/  IMAD.MOV R52, RZ, RZ, -R52 ;  /* 0x000000ffff347224 */ /* 0x000fe200078e0a34 */
[----:B------:R-:W-:-:S03]  /*2a30*/  IABS R56, R58 ;  /* 0x0000003a00387213 */ /* 0x000fc60000000000 */
[----:B------:R-:W-:Y:S01]  /*2a40*/  IMAD R49, R61, R52, R49 ;  /* 0x000000343d317224 */ /* 0x000fe200078e0231 */
[----:B-----5:R-:W-:-:S05]  /*2a50*/  IABS R50, R50 ;  /* 0x0000003200327213 */ /* 0x020fca0000000000 */
[----:B------:R-:W-:-:S04]  /*2a60*/  IMAD.HI.U32 R55, R59, R50, RZ ;  /* 0x000000323b377227 */ /* 0x000fc800078e00ff */
[----:B------:R-:W-:-:S04]  /*2a70*/  IMAD.MOV R55, RZ, RZ, -R55 ;  /* 0x000000ffff377224 */ /* 0x000fc800078e0a37 */
[----:B------:R-:W-:Y:S01]  /*2a80*/  IMAD R50, R61, R55, R50 ;  /* 0x000000373d327224 */ /* 0x000fe200078e0232 */
[----:B---3--:R-:W-:-:S05]  /*2a90*/  IABS R51, R51 ;  /* 0x0000003300337213 */ /* 0x008fca0000000000 */
[----:B------:R-:W-:-:S04]  /*2aa0*/  IMAD.HI.U32 R47, R59, R51, RZ ;  /* 0x000000333b2f7227 */ /* 0x000fc800078e00ff */
[----:B------:R-:W-:-:S04]  /*2ab0*/  IMAD.MOV R47, RZ, RZ, -R47 ;  /* 0x000000ffff2f7224 */ /* 0x000fc800078e0a2f */
[----:B------:R-:W-:Y:S01]  /*2ac0*/  IMAD R47, R61, R47, R51 ;  /* 0x0000002f3d2f7224 */ /* 0x000fe200078e0233 */
[----:B----4-:R-:W-:Y:S02]  /*2ad0*/  IABS R54, R54 ;  /* 0x0000003600367213 */ /* 0x010fe40000000000 */
[----:B------:R-:W-:Y:S02]  /*2ae0*/  IABS R51, R60 ;  /* 0x0000003c00337213 */ /* 0x000fe40000000000 */
[----:B------:R-:W2:Y:S01]  /*2af0*/  LDL R60, [R1+0x10] ;  /* 0x00001000013c7983 */ /* 0x000ea20000100800 */
[----:B------:R-:W-:Y:S02]  /*2b00*/  IMAD.MOV.U32 R52, RZ, RZ, R54 ;  /* 0x000000ffff347224 */ /* 0x000fe400078e0036 */
[C---:B------:R-:W-:Y:S01]  /*2b10*/  IMAD.HI.U32 R55, R59.reuse, R51, RZ ;  /* 0x000000333b377227 */ /* 0x040fe200078e00ff */
[----:B------:R-:W3:Y:S03]  /*2b20*/  LDL.LU R3, [R1+0xc] ;  /* 0x00000c0001037983 */ /* 0x000ee60000300800 */
[----:B------:R-:W-:Y:S01]  /*2b30*/  IMAD.HI.U32 R0, R59, R52, RZ ;  /* 0x000000343b007227 */ /* 0x000fe200078e00ff */
[----:B------:R-:W4:Y:S03]  /*2b40*/  LDL.LU R4, [R1+0x8] ;  /* 0x0000080001047983 */ /* 0x000f260000300800 */
[----:B------:R-:W-:Y:S01]  /*2b50*/  IMAD.MOV R58, RZ, RZ, -R55 ;  /* 0x000000ffff3a7224 */ /* 0x000fe200078e0a37 */
[----:B------:R-:W5:Y:S01]  /*2b60*/  LDL.LU R5, [R1+0x4] ;  /* 0x0000040001057983 */ /* 0x000f620000300800 */
[----:B------:R-:W-:-:S02]  /*2b70*/  IMAD.MOV.U32 R55, RZ, RZ, R56 ;  /* 0x000000ffff377224 */ /* 0x000fc400078e0038 */
[----:B------:R-:W-:Y:S01]  /*2b80*/  IMAD.MOV R56, RZ, RZ, -R0 ;  /* 0x000000ffff387224 */ /* 0x000fe200078e0a00 */
[----:B------:R-:W2:Y:S03]  /*2b90*/  LDL.LU R16, [R1] ;  /* 0x0000000001107983 */ /* 0x000ea60000300800 */
[----:B------:R-:W-:Y:S02]  /*2ba0*/  IMAD R52, R61, R56, R52 ;  /* 0x000000383d347224 */ /* 0x000fe400078e0234 */
[----:B------:R-:W2:Y:S01]  /*2bb0*/  LDL R56, [R1+0x1570] ;  /* 0x0015700001387983 */ /* 0x000ea20000100800 */
[----:B------:R-:W-:Y:S01]  /*2bc0*/  IABS R54, R57 ;  /* 0x0000003900367213 */ /* 0x000fe20000000000 */
[----:B------:R-:W-:-:S04]  /*2bd0*/  IMAD.HI.U32 R57, R59, R53, RZ ;  /* 0x000000353b397227 */ /* 0x000fc800078e00ff */
[----:B------:R-:W-:Y:S02]  /*2be0*/  IMAD R51, R61, R58, R51 ;  /* 0x0000003a3d337224 */ /* 0x000fe400078e0233 */
[----:B------:R-:W-:Y:S02]  /*2bf0*/  IMAD.MOV R58, RZ, RZ, -R57 ;  /* 0x000000ffff3a7224 */ /* 0x000fe400078e0a39 */
[----:B------:R-:W-:Y:S01]  /*2c00*/  IMAD.HI.U32 R57, R59, R54, RZ ;  /* 0x000000363b397227 */ /* 0x000fe200078e00ff */
[----:B------:R-:W-:-:S03]  /*2c10*/  IABS R2, R2 ;  /* 0x0000000200027213 */ /* 0x000fc60000000000 */
[----:B------:R-:W-:Y:S02]  /*2c20*/  IMAD.MOV R57, RZ, RZ, -R57 ;  /* 0x000000ffff397224 */ /* 0x000fe400078e0a39 */
[----:B------:R-:W-:-:S04]  /*2c30*/  IMAD.HI.U32 R0, R59, R55, RZ ;  /* 0x000000373b007227 */ /* 0x000fc800078e00ff */
[C---:B------:R-:W-:Y:S02]  /*2c40*/  IMAD R54, R61.reuse, R57, R54 ;  /* 0x000000393d367224 */ /* 0x040fe400078e0236 */
[----:B------:R-:W-:Y:S02]  /*2c50*/  IMAD.MOV.U32 R57, RZ, RZ, R2 ;  /* 0x000000ffff397224 */ /* 0x000fe400078e0002 */
[----:B------:R-:W-:Y:S02]  /*2c60*/  IMAD.MOV R0, RZ, RZ, -R0 ;  /* 0x000000ffff007224 */ /* 0x000fe400078e0a00 */
[C---:B------:R-:W-:Y:S01]  /*2c70*/  IMAD R53, R61.reuse, R58, R53 ;  /* 0x0000003a3d357224 */ /* 0x040fe200078e0235 */
[----:B------:R-:W-:Y:S01]  /*2c80*/  IABS R58, R7 ;  /* 0x00000007003a7213 */ /* 0x000fe20000000000 */
[----:B------:R-:W-:-:S05]  /*2c90*/  IMAD R55, R61, R0, R55 ;  /* 0x000000003d377224 */ /* 0x000fca00078e0237 */
[C---:B------:R-:W-:Y:S02]  /*2ca0*/  ISETP.GT.U32.AND P6, PT, R61.reuse, R55, PT ;  /* 0x000000373d00720c */ /* 0x040fe40003fc4070 */
[----:B---3--:R-:W-:Y:S02]  /*2cb0*/  ISETP.GT.U32.AND P3, PT, R61, R3, PT ;  /* 0x000000033d00720c */ /* 0x008fe40003f64070 */
[----:B--2---:R-:W-:-:S05]  /*2cc0*/  IABS R56, R56 ;  /* 0x0000003800387213 */ /* 0x004fca0000000000 */
[----:B------:R-:W-:-:S04]  /*2cd0*/  IMAD.HI.U32 R2, R59, R56, RZ ;  /* 0x000000383b027227 */ /* 0x000fc800078e00ff */
[----:B------:R-:W-:Y:S01]  /*2ce0*/  IMAD.MOV R7, RZ, RZ, -R2 ;  /* 0x000000ffff077224 */ /* 0x000fe200078e0a02 */
[C---:B----4-:R-:W-:Y:S02]  /*2cf0*/  ISETP.GT.U32.AND P1, PT, R61.reuse, R4, PT ;  /* 0x000000043d00720c */ /* 0x050fe40003f24070 */
[C---:B-----5:R-:W-:Y:S01]  /*2d00*/  ISETP.GT.U32.AND P4, PT, R61.reuse, R5, PT ;  /* 0x000000053d00720c */ /* 0x060fe20003f84070 */
[C---:B------:R-:W-:Y:S01]  /*2d10*/  IMAD R56, R61.reuse, R7, R56 ;  /* 0x000000073d387224 */ /* 0x040fe200078e0238 */
[----:B------:R-:W-:Y:S01]  /*2d20*/  ISETP.GT.U32.AND P2, PT, R61, R16, PT ;  /* 0x000000103d00720c */ /* 0x000fe20003f44070 */
[----:B------:R-:W2:Y:S04]  /*2d30*/  LDL.LU R7, [R1+0x1810] ;  /* 0x0018100001077983 */ /* 0x000ea80000300800 */
[----:B------:R-:W3:Y:S01]  /*2d40*/  LDL R61, [R1+0x10] ;  /* 0x00001000013d7983 */ /* 0x000ee20000100800 */
[----:B------:R-:W-:-:S04]  /*2d50*/  IABS R0, c[0x0][0x178] ;  /* 0x00005e0000007a13 */ /* 0x000fc80000000000 */
[C---:B------:R-:W-:Y:S02]  /*2d60*/  ISETP.GT.U32.AND P0, PT, R0.reuse, R6, PT ;  /* 0x000000060000720c */ /* 0x040fe40003f04070 */
[----:B------:R-:W-:-:S11]  /*2d70*/  ISETP.GT.U32.AND P5, PT, R0, R60, PT ;  /* 0x0000003c0000720c */ /* 0x000fd60003fa4070 */
[----:B------:R-:W-:-:S05]  /*2d80*/  @!P0 IMAD.IADD R6, R6, 0x1, -R0 ;  /* 0x0000000106068824 */ /* 0x000fca00078e0a00 */
[----:B------:R0:W-:Y:S04]  /*2d90*/  @!P0 STL [R1+0x14], R6 ;  /* 0x0000140601008387 */ /* 0x0001e80000100800 */
[----:B0-----:R-:W4:Y:S01]  /*2da0*/  LDL.LU R6, [R1+0x180c] ;  /* 0x00180c0001067983 */ /* 0x001f220000300800 */
[----:B---3--:R-:W-:-:S05]  /*2db0*/  @!P5 IMAD.IADD R61, R61, 0x1, -R0 ;  /* 0x000000013d3dd824 */ /* 0x008fca00078e0a00 */
[----:B------:R0:W-:Y:S02]  /*2dc0*/  @!P5 STL [R1+0x10], R61 ;  /* 0x0000103d0100d387 */ /* 0x0001e40000100800 */
[----:B0-----:R-:W-:-:S05]  /*2dd0*/  IABS R61, c[0x0][0x17c] ;  /* 0x00005f00003d7a13 */ /* 0x001fca0000000000 */
[----:B------:R-:W-:Y:S02]  /*2de0*/  @!P6 IMAD.IADD R55, R55, 0x1, -R61 ;  /* 0x000000013737e824 */ /* 0x000fe400078e0a3d */
[----:B------:R-:W3:Y:S02]  /*2df0*/  LDL R61, [R1+0x14] ;  /* 0x00001400013d7983 */ /* 0x000ee40000100800 */
[----:B---3--:R-:W-:Y:S02]  /*2e00*/  ISETP.GT.U32.AND P0, PT, R0, R61, PT ;  /* 0x0000003d0000720c */ /* 0x008fe40003f04070 */
[----:B------:R-:W-:-:S05]  /*2e10*/  IABS R61, c[0x0][0x17c] ;  /* 0x00005f00003d7a13 */ /* 0x000fca0000000000 */
[----:B------:R-:W-:Y:S02]  /*2e20*/  @!P3 IMAD.IADD R3, R3, 0x1, -R61 ;  /* 0x000000010303b824 */ /* 0x000fe400078e0a3d */
[----:B------:R-:W3:Y:S01]  /*2e30*/  LDL R61, [R1+0x10] ;  /* 0x00001000013d7983 */ /* 0x000ee20000100800 */
[----:B------:R-:W-:-:S04]  /*2e40*/  IMAD.HI.U32 R2, R59, R57, RZ ;  /* 0x000000393b027227 */ /* 0x000fc800078e00ff */
[----:B------:R-:W-:-:S04]  /*2e50*/  IMAD.HI.U32 R60, R59, R58, RZ ;  /* 0x0000003a3b3c7227 */ /* 0x000fc800078e00ff */
[----:B------:R-:W-:Y:S02]  /*2e60*/  IMAD.MOV R2, RZ, RZ, -R2 ;  /* 0x000000ffff027224 */ /* 0x000fe400078e0a02 */
[----:B------:R-:W-:Y:S01]  /*2e70*/  IMAD.MOV R60, RZ, RZ, -R60 ;  /* 0x000000ffff3c7224 */ /* 0x000fe200078e0a3c */
[----:B---3--:R-:W-:Y:S02]  /*2e80*/  ISETP.GT.U32.AND P3, PT, R0, R61, PT ;  /* 0x0000003d0000720c */ /* 0x008fe40003f64070 */
[----:B------:R-:W-:-:S05]  /*2e90*/  IABS R61, c[0x0][0x17c] ;  /* 0x00005f00003d7a13 */ /* 0x000fca0000000000 */
[--C-:B------:R-:W-:Y:S02]  /*2ea0*/  @!P1 IMAD.IADD R4, R4, 0x1, -R61.reuse ;  /* 0x0000000104049824 */ /* 0x100fe400078e0a3d */
[--C-:B------:R-:W-:Y:S02]  /*2eb0*/  @!P4 IMAD.IADD R5, R5, 0x1, -R61.reuse ;  /* 0x000000010505c824 */ /* 0x100fe400078e0a3d */
[----:B------:R-:W-:Y:S02]  /*2ec0*/  @!P2 IMAD.IADD R16, R16, 0x1, -R61 ;  /* 0x000000011010a824 */ /* 0x000fe400078e0a3d */
[C---:B------:R-:W-:Y:S01]  /*2ed0*/  IMAD R57, R61.reuse, R2, R57 ;  /* 0x000000023d397224 */ /* 0x040fe200078e0239 */
[C---:B------:R-:W-:Y:S01]  /*2ee0*/  ISETP.GT.U32.AND P1, PT, R61.reuse, R55, PT ;  /* 0x000000373d00720c */ /* 0x040fe20003f24070 */
[----:B------:R-:W3:Y:S01]  /*2ef0*/  LDL.LU R2, [R1+0x1808] ;  /* 0x0018080001027983 */ /* 0x000ee20000300800 */
[C---:B------:R-:W-:Y:S01]  /*2f00*/  IMAD R58, R61.reuse, R60, R58 ;  /* 0x0000003c3d3a7224 */ /* 0x040fe200078e023a */
[----:B------:R-:W-:-:S02]  /*2f10*/  ISETP.GT.U32.AND P5, PT, R61, R3, PT ;  /* 0x000000033d00720c */ /* 0x000fc40003fa4070 */
[C---:B------:R-:W-:Y:S01]  /*2f20*/  ISETP.GT.U32.AND P4, PT, R61.reuse, R4, PT ;  /* 0x000000043d00720c */ /* 0x040fe20003f84070 */
[----:B------:R-:W5:Y:S01]  /*2f30*/  LDL.LU R60, [R1+0x1804] ;  /* 0x00180400013c7983 */ /* 0x000f620000300800 */
[C---:B------:R-:W-:Y:S02]  /*2f40*/  ISETP.GT.U32.AND P2, PT, R61.reuse, R5, PT ;  /* 0x000000053d00720c */ /* 0x040fe40003f44070 */
[----:B------:R-:W-:Y:S02]  /*2f50*/  ISETP.GT.U32.AND P6, PT, R61, R16, PT ;  /* 0x000000103d00720c */ /* 0x000fe40003fc4070 */
[----:B------:R-:W2:Y:S02]  /*2f60*/  LDL R61, [R1+0x14] ;  /* 0x00001400013d7983 */ /* 0x000ea40000100800 */
[----:B--2---:R-:W-:-:S05]  /*2f70*/  @!P0 IMAD.IADD R61, R61, 0x1, -R0 ;  /* 0x000000013d3d8824 */ /* 0x004fca00078e0a00 */
[----:B------:R0:W-:Y:S02]  /*2f80*/  @!P0 STL [R1+0x14], R61 ;  /* 0x0000143d01008387 */ /* 0x0001e40000100800 */
[----:B0-----:R-:W-:-:S04]  /*2f90*/  IABS R61, c[0x0][0x17c] ;  /* 0x00005f00003d7a13 */ /* 0x001fc80000000000 */
[----:B-----5:R-:W-:Y:S02]  /*2fa0*/  ISETP.GT.U32.AND P0, PT, R61, R60, PT ;  /* 0x0000003c3d00720c */ /* 0x020fe40003f04070 */
[----:B------:R-:W2:Y:S02]  /*2fb0*/  LDL R61, [R1+0x10] ;  /* 0x00001000013d7983 */ /* 0x000ea40000100800 */
[----:B--2---:R-:W-:Y:S02]  /*2fc0*/  @!P3 IMAD.IADD R61, R61, 0x1, -R0 ;  /* 0x000000013d3db824 */ /* 0x004fe400078e0a00 */
[----:B------:R-:W2:Y:S04]  /*2fd0*/  LDL.LU R0, [R1+0x1800] ;  /* 0x0018000001007983 */ /* 0x000ea80000300800 */
[----:B------:R0:W-:Y:S02]  /*2fe0*/  @!P3 STL [R1+0x10], R61 ;  /* 0x0000103d0100b387 */ /* 0x0001e40000100800 */
[----:B0-----:R-:W-:-:S05]  /*2ff0*/  IABS R61, c[0x0][0x17c] ;  /* 0x00005f00003d7a13 */ /* 0x001fca0000000000 */
[--C-:B------:R-:W-:Y:S02]  /*3000*/  @!P1 IMAD.IADD R55, R55, 0x1, -R61.reuse ;  /* 0x0000000137379824 */ /* 0x100fe400078e0a3d */
[--C-:B------:R-:W-:Y:S02]  /*3010*/  @!P5 IMAD.IADD R3, R3, 0x1, -R61.reuse ;  /* 0x000000010303d824 */ /* 0x100fe400078e0a3d */
[--C-:B------:R-:W-:Y:S01]  /*3020*/  @!P4 IMAD.IADD R4, R4, 0x1, -R61.reuse ;  /* 0x000000010404c824 */ /* 0x100fe200078e0a3d */
[----:B------:R0:W-:Y:S01]  /*3030*/  STL [R1+0x17bc], R55 ;  /* 0x0017bc3701007387 */ /* 0x0001e20000100800 */
[----:B------:R-:W-:-:S03]  /*3040*/  @!P2 IMAD.IADD R5, R5, 0x1, -R61 ;  /* 0x000000010505a824 */ /* 0x000fc600078e0a3d */
[----:B0-----:R-:W5:Y:S04]  /*3050*/  LDL R55, [R1+0x156c] ;  /* 0x00156c0001377983 */ /* 0x001f680000100800 */
[----:B------:R0:W-:Y:S04]  /*3060*/  STL [R1+0xc], R3 ;  /* 0x00000c0301007387 */ /* 0x0001e80000100800 */
[----:B0-----:R-:W5:Y:S04]  /*3070*/  LDL.LU R3, [R1+0x17fc] ;  /* 0x0017fc0001037983 */ /* 0x001f680000300800 */
[----:B------:R0:W-:Y:S04]  /*3080*/  STL [R1+0x8], R4 ;  /* 0x0000080401007387 */ /* 0x0001e80000100800 */
[----:B0-----:R-:W5:Y:S04]  /*3090*/  LDL.LU R4, [R1+0x17f8] ;  /* 0x0017f80001047983 */ /* 0x001f680000300800 */
[----:B------:R0:W-:Y:S04]  /*30a0*/  STL [R1+0x4], R5 ;  /* 0x0000040501007387 */ /* 0x0001e80000100800 */
[----:B0-----:R-:W5:Y:S01]  /*30b0*/  LDL.LU R5, [R1+0x17f4] ;  /* 0x0017f40001057983 */ /* 0x001f620000300800 */
[C---:B---3--:R-:W-:Y:S01]  /*30c0*/  ISETP.GT.U32.AND P1, PT, R61.reuse, R2, PT ;  /* 0x000000023d00720c */ /* 0x048fe20003f24070 */
[--C-:B------:R-:W-:Y:S01]  /*30d0*/  @!P6 IMAD.IADD R16, R16, 0x1, -R61.reuse ;  /* 0x000000011010e824 */ /* 0x100fe200078e0a3d */
[C---:B----4-:R-:W-:Y:S01]  /*30e0*/  ISETP.GT.U32.AND P6, PT, R61.reuse, R6, PT ;  /* 0x000000063d00720c */ /* 0x050fe20003fc4070 */
[----:B------:R-:W-:Y:S01]  /*30f0*/  @!P0 IMAD.IADD R60, R60, 0x1, -R61 ;  /* 0x000000013c3c8824 */ /* 0x000fe200078e0a3d */
[----:B------:R-:W-:-:S09]  /*3100*/  ISETP.GT.U32.AND P0, PT, R61, R7, PT ;  /* 0x000000073d00720c */ /* 0x000fd20003f04070 */
[--C-:B------:R-:W-:Y:S01]  /*3110*/  @!P1 IMAD.IADD R2, R2, 0x1, -R61.reuse ;  /* 0x0000000102029824 */ /* 0x100fe200078e0a3d */
[C---:B------:R-:W-:Y:S01]  /*3120*/  ISETP.GT.U32.AND P1, PT, R61.reuse, R9, PT ;  /* 0x000000093d00720c */ /* 0x040fe20003f24070 */
[--C-:B------:R-:W-:Y:S01]  /*3130*/  @!P6 IMAD.IADD R6, R6, 0x1, -R61.reuse ;  /* 0x000000010606e824 */ /* 0x100fe200078e0a3d */
[----:B------:R-:W-:Y:S01]  /*3140*/  ISETP.GT.U32.AND P6, PT, R61, R60, PT ;  /* 0x0000003c3d00720c */ /* 0x000fe20003fc4070 */
[----:B------:R-:W-:-:S10]  /*3150*/  @!P0 IMAD.IADD R7, R7, 0x1, -R61 ;  /* 0x0000000107078824 */ /* 0x000fd400078e0a3d */
[--C-:B------:R-:W-:Y:S02]  /*3160*/  @!P1 IMAD.IADD R9, R9, 0x1, -R61.reuse ;  /* 0x0000000109099824 */ /* 0x100fe400078e0a3d */
[----:B------:R-:W-:Y:S01]  /*3170*/  @!P6 IMAD.IADD R60, R60, 0x1, -R61 ;  /* 0x000000013c3ce824 */ /* 0x000fe200078e0a3d */
[----:B------:R0:W-:Y:S04]  /*3180*/  STL [R1], R16 ;  /* 0x0000001001007387 */ /* 0x0001e80000100800 */
[----:B------:R1:W-:Y:S01]  /*3190*/  STL [R1+0x17d8], R60 ;  /* 0x0017d83c01007387 */ /* 0x0003e20000100800 */
[----:B--2---:R-:W-:-:S13]  /*31a0*/  ISETP.GT.U32.AND P3, PT, R61, R0, PT ;  /* 0x000000003d00720c */ /* 0x004fda0003f64070 */
[----:B------:R-:W-:Y:S01]  /*31b0*/  @!P3 IMAD.IADD R0, R0, 0x1, -R61 ;  /* 0x000000010000b824 */ /* 0x000fe200078e0a3d */
[----:B------:R-:W-:-:S04]  /*31c0*/  ISETP.GT.U32.AND P3, PT, R61, R8, PT ;  /* 0x000000083d00720c */ /* 0x000fc80003f64070 */
[C---:B------:R-:W-:Y:S02]  /*31d0*/  ISETP.GT.U32.AND P0, PT, R61.reuse, R0, PT ;  /* 0x000000003d00720c */ /* 0x040fe40003f04070 */
[C---:B-----5:R-:W-:Y:S02]  /*31e0*/  ISETP.GT.U32.AND P5, PT, R61.reuse, R3, PT ;  /* 0x000000033d00720c */ /* 0x060fe40003fa4070 */
[----:B------:R-:W-:-:S11]  /*31f0*/  ISETP.GT.U32.AND P4, PT, R61, R4, PT ;  /* 0x000000043d00720c */ /* 0x000fd60003f84070 */
[--C-:B------:R-:W-:Y:S01]  /*3200*/  @!P5 IMAD.IADD R3, R3, 0x1, -R61.reuse ;  /* 0x000000010303d824 */ /* 0x100fe200078e0a3d */
[C---:B------:R-:W-:Y:S02]  /*3210*/  ISETP.GT.U32.AND P5, PT, R61.reuse, R10, PT ;  /* 0x0000000a3d00720c */ /* 0x040fe40003fa4070 */
[C---:B------:R-:W-:Y:S01]  /*3220*/  ISETP.GT.U32.AND P2, PT, R61.reuse, R5, PT ;  /* 0x000000053d00720c */ /* 0x040fe20003f44070 */
[--C-:B------:R-:W-:Y:S01]  /*3230*/  @!P4 IMAD.IADD R4, R4, 0x1, -R61.reuse ;  /* 0x000000010404c824 */ /* 0x100fe200078e0a3d */
[C---:B------:R-:W-:Y:S01]  /*3240*/  ISETP.GT.U32.AND P4, PT, R61.reuse, R11, PT ;  /* 0x0000000b3d00720c */ /* 0x040fe20003f84070 */
[----:B------:R-:W-:Y:S01]  /*3250*/  @!P3 IMAD.IADD R8, R8, 0x1, -R61 ;  /* 0x000000010808b824 */ /* 0x000fe200078e0a3d */
[----:B------:R-:W-:-:S07]  /*3260*/  ISETP.GT.U32.AND P3, PT, R61, R2, PT ;  /* 0x000000023d00720c */ /* 0x000fce0003f64070 */
[--C-:B------:R-:W-:Y:S01]  /*3270*/  @!P5 IMAD.IADD R10, R10, 0x1, -R61.reuse ;  /* 0x000000010a0ad824 */ /* 0x100fe200078e0a3d */
[C---:B------:R-:W-:Y:S02]  /*3280*/  ISETP.GT.U32.AND P1, PT, R61.reuse, R3, PT ;  /* 0x000000033d00720c */ /* 0x040fe40003f24070 */
[----:B------:R-:W-:Y:S01]  /*3290*/  ISETP.GT.U32.AND P5, PT, R61, R4, PT ;  /* 0x000000043d00720c */ /* 0x000fe20003fa4070 */
[--C-:B------:R-:W-:Y:S02]  /*32a0*/  @!P2 IMAD.IADD R5, R5, 0x1, -R61.reuse ;  /* 0x000000010505a824 */ /* 0x100fe400078e0a3d */
[----:B------:R-:W-:-:S03]  /*32b0*/  @!P4 IMAD.IADD R11, R11, 0x1, -R61 ;  /* 0x000000010b0bc824 */ /* 0x000fc600078e0a3d */
[----:B------:R-:W-:Y:S01]  /*32c0*/  ISETP.GT.U32.AND P4, PT, R61, R5, PT ;  /* 0x000000053d00720c */ /* 0x000fe20003f84070 */
[--C-:B------:R-:W-:Y:S02]  /*32d0*/  @!P0 IMAD.IADD R0, R0, 0x1, -R61.reuse ;  /* 0x0000000100008824 */ /* 0x100fe400078e0a3d */
[--C-:B------:R-:W-:Y:S02]  /*32e0*/  @!P3 IMAD.IADD R2, R2, 0x1, -R61.reuse ;  /* 0x000000010202b824 */ /* 0x100fe400078e0a3d */
[--C-:B------:R-:W-:Y:S01]  /*32f0*/  @!P1 IMAD.IADD R3, R3, 0x1, -R61.reuse ;  /* 0x0000000103039824 */ /* 0x100fe200078e0a3d */
[----:B0-----:R-:W-:Y:S01]  /*3300*/  IABS R16, R55 ;  /* 0x0000003700107213 */ /* 0x001fe20000000000 */
[--C-:B------:R-:W-:Y:S01]  /*3310*/  @!P5 IMAD.IADD R4, R4, 0x1, -R61.reuse ;  /* 0x000000010404d824 */ /* 0x100fe200078e0a3d */
[----:B------:R-:W-:Y:S05]  /*3320*/  STL [R1+0x17d4], R0 ;  /* 0x0017d40001007387 */ /* 0x000fea0000100800 */
[----:B------:R-:W-:Y:S01]  /*3330*/  @!P4 IMAD.IADD R5, R5, 0x1, -R61 ;  /* 0x000000010505c824 */ /* 0x000fe200078e0a3d */
[----:B------:R-:W-:Y:S01]  /*3340*/  STL [R1+0x17cc], R2 ;  /* 0x0017cc0201007387 */ /* 0x000fe20000100800 */
[----:B-1----:R-:W-:-:S03]  /*3350*/  IMAD.MOV.U32 R60, RZ, RZ, R16 ;  /* 0x000000ffff3c7224 */ /* 0x002fc600078e0010 */
[----:B------:R0:W-:Y:S04]  /*3360*/  STL [R1+0x17c8], R3 ;  /* 0x0017c80301007387 */ /* 0x0001e80000100800 */
[----:B------:R-:W-:Y:S04]  /*3370*/  STL [R1+0x17d0], R4 ;  /* 0x0017d00401007387 */ /* 0x000fe80000100800 */
[----:B------:R1:W-:Y:S04]  /*3380*/  STL [R1+0x17c4], R5 ;  /* 0x0017c40501007387 */ /* 0x0003e80000100800 */
[----:B------:R-:W2:Y:S01]  /*3390*/  LDL.LU R16, [R1+0x17f0] ;  /* 0x0017f00001107983 */ /* 0x000ea20000300800 */
[----:B------:R-:W-:Y:S01]  /*33a0*/  IMAD.HI.U32 R59, R59, R60, RZ ;  /* 0x0000003c3b3b7227 */ /* 0x000fe200078e00ff */
[----:B------:R-:W-:-:S03]  /*33b0*/  ISETP.GT.U32.AND P2, PT, R61, R12, PT ;  /* 0x0000000c3d00720c */ /* 0x000fc60003f44070 */
[----:B------:R-:W-:-:S04]  /*33c0*/  IMAD.MOV R59, RZ, RZ, -R59 ;  /* 0x000000ffff3b7224 */ /* 0x000fc800078e0a3b */
[C---:B------:R-:W-:Y:S02]  /*33d0*/  IMAD R59, R61.reuse, R59, R60 ;  /* 0x0000003b3d3b7224 */ /* 0x040fe400078e023c */
[----:B------:R-:W0:Y:S01]  /*33e0*/  S2R R60, SR_TID.X ;  /* 0x00000000003c7919 */ /* 0x000e220000002100 */
[----:B------:R-:W-:-:S03]  /*33f0*/  ISETP.GT.U32.AND P0, PT, R61, R7, PT ;  /* 0x000000073d00720c */ /* 0x000fc60003f04070 */
[--C-:B------:R-:W-:Y:S01]  /*3400*/  @!P2 IMAD.IADD R12, R12, 0x1, -R61.reuse ;  /* 0x000000010c0ca824 */ /* 0x100fe200078e0a3d */
[C---:B------:R-:W-:Y:S02]  /*3410*/  ISETP.GT.U32.AND P2, PT, R61.reuse, R6, PT ;  /* 0x000000063d00720c */ /* 0x040fe40003f44070 */
[C---:B------:R-:W-:Y:S02]  /*3420*/  ISETP.GT.U32.AND P3, PT, R61.reuse, R8, PT ;  /* 0x000000083d00720c */ /* 0x040fe40003f64070 */
[C---:B------:R-:W-:Y:S02]  /*3430*/  ISETP.GT.U32.AND P1, PT, R61.reuse, R9, PT ;  /* 0x000000093d00720c */ /* 0x040fe40003f24070 */
[C---:B------:R-:W-:Y:S02]  /*3440*/  ISETP.GT.U32.AND P5, PT, R61.reuse, R10, PT ;  /* 0x0000000a3d00720c */ /* 0x040fe40003fa4070 */
[----:B------:R-:W-:Y:S01]  /*3450*/  ISETP.GT.U32.AND P4, PT, R61, R11, PT ;  /* 0x0000000b3d00720c */ /* 0x000fe20003f84070 */
[----:B------:R-:W-:-:S04]  /*3460*/  @!P0 IMAD.IADD R7, R7, 0x1, -R61 ;  /* 0x0000000107078824 */ /* 0x000fc800078e0a3d */
[--C-:B------:R-:W-:Y:S02]  /*3470*/  @!P2 IMAD.IADD R6, R6, 0x1, -R61.reuse ;  /* 0x000000010606a824 */ /* 0x100fe400078e0a3d */
[--C-:B------:R-:W-:Y:S02]  /*3480*/  @!P3 IMAD.IADD R8, R8, 0x1, -R61.reuse ;  /* 0x000000010808b824 */ /* 0x100fe400078e0a3d */
[--C-:B------:R-:W-:Y:S01]  /*3490*/  @!P1 IMAD.IADD R9, R9, 0x1, -R61.reuse ;  /* 0x0000000109099824 */ /* 0x100fe200078e0a3d */
[----:B------:R-:W-:Y:S01]  /*34a0*/  STL [R1+0x17dc], R6 ;  /* 0x0017dc0601007387 */ /* 0x000fe20000100800 */
[--C-:B------:R-:W-:Y:S01]  /*34b0*/  @!P5 IMAD.IADD R10, R10, 0x1, -R61.reuse ;  /* 0x000000010a0ad824 */ /* 0x100fe200078e0a3d */
[C---:B0-----:R-:W-:Y:S01]  /*34c0*/  LOP3.LUT R3, R60.reuse, 0x7, RZ, 0xc0, !PT ;  /* 0x000000073c037812 */ /* 0x041fe200078ec0ff */
[----:B------:R-:W-:Y:S01]  /*34d0*/  @!P4 IMAD.IADD R11, R11, 0x1, -R61 ;  /* 0x000000010b0bc824 */ /* 0x000fe200078e0a3d */
[----:B------:R-:W-:Y:S01]  /*34e0*/  STL [R1+0x17e0], R7 ;  /* 0x0017e00701007387 */ /* 0x000fe20000100800 */
[----:B-1----:R-:W-:-:S03]  /*34f0*/  IMAD.SHL.U32 R5, R60, 0x2, RZ ;  /* 0x000000023c057824 */ /* 0x002fc600078e00ff */
[----:B------:R0:W-:Y:S01]  /*3500*/  STL [R1+0x17c0], R8 ;  /* 0x0017c00801007387 */ /* 0x0001e20000100800 */
[----:B------:R-:W-:-:S03]  /*3510*/  IMAD R2, R3, 0x90, RZ ;  /* 0x0000009003027824 */ /* 0x000fc600078e02ff */
[----:B------:R-:W-:Y:S01]  /*3520*/  STL [R1+0x17e4], R9 ;  /* 0x0017e40901007387 */ /* 0x000fe20000100800 */
[----:B------:R-:W-:-:S03]  /*3530*/  IMAD R4, R3, 0x110, RZ ;  /* 0x0000011003047824 */ /* 0x000fc600078e02ff */
[----:B------:R-:W-:Y:S04]  /*3540*/  STL [R1+0x17e8], R10 ;  /* 0x0017e80a01007387 */ /* 0x000fe80000100800 */
[----:B------:R1:W-:Y:S04]  /*3550*/  STL [R1+0x17ec], R11 ;  /* 0x0017ec0b01007387 */ /* 0x0003e80000100800 */
[----:B------:R-:W3:Y:S04]  /*3560*/  LDL R60, [R1+0x564] ;  /* 0x00056400013c7983 */ /* 0x000ee80000100800 */
[----:B------:R-:W4:Y:S04]  /*3570*/  LDL R0, [R1+0x568] ;  /* 0x0005680001007983 */ /* 0x000f280000100800 */
[----:B------:R-:W5:Y:S01]  /*3580*/  LDL R3, [R1+0x15e8] ;  /* 0x0015e80001037983 */ /* 0x000f620000100800 */
[----:B------:R-:W-:-:S02]  /*3590*/  ISETP.GT.U32.AND P2, PT, R61, R13, PT ;  /* 0x0000000d3d00720c */ /* 0x000fc40003f44070 */
[C---:B------:R-:W-:Y:S01]  /*35a0*/  ISETP.GT.U32.AND P3, PT, R61.reuse, R15, PT ;  /* 0x0000000f3d00720c */ /* 0x040fe20003f64070 */
[----:B0-----:R-:W3:Y:S01]  /*35b0*/  LDL R8, [R1+0x1608] ;  /* 0x0016080001087983 */ /* 0x001ee20000100800 */
[C---:B------:R-:W-:Y:S02]  /*35c0*/  ISETP.GT.U32.AND P0, PT, R61.reuse, R14, PT ;  /* 0x0000000e3d00720c */ /* 0x040fe40003f04070 */
[C---:B------:R-:W-:Y:S01]  /*35d0*/  ISETP.GT.U32.AND P5, PT, R61.reuse, R17, PT ;  /* 0x000000113d00720c */ /* 0x040fe20003fa4070 */
[----:B------:R-:W3:Y:S01]  /*35e0*/  LDL R7, [R1+0x1610] ;  /* 0x0016100001077983 */ /* 0x000ee20000100800 */
[C---:B------:R-:W-:Y:S02]  /*35f0*/  ISETP.GT.U32.AND P6, PT, R61.reuse, R12, PT ;  /* 0x0000000c3d00720c */ /* 0x040fe40003fc4070 */
[----:B------:R-:W-:-:S03]  /*3600*/  ISETP.GT.U32.AND P4, PT, R61, R18, PT ;  /* 0x000000123d00720c */ /* 0x000fc60003f84070 */
[--C-:B------:R-:W-:Y:S01]  /*3610*/  @!P2 IMAD.IADD R13, R13, 0x1, -R61.reuse ;  /* 0x000000010d0da824 */ /* 0x100fe200078e0a3d */
[----:B------:R-:W-:Y:S01]  /*3620*/  ISETP.GT.U32.AND P2, PT, R61, R20, PT ;  /* 0x000000143d00720c */ /* 0x000fe20003f44070 */
[--C-:B------:R-:W-:Y:S01]  /*3630*/  @!P3 IMAD.IADD R15, R15, 0x1, -R61.reuse ;  /* 0x000000010f0fb824 */ /* 0x100fe200078e0a3d */
[C---:B------:R-:W-:Y:S01]  /*3640*/  ISETP.GT.U32.AND P3, PT, R61.reuse, R22, PT ;  /* 0x000000163d00720c */ /* 0x040fe20003f64070 */
[--C-:B------:R-:W-:Y:S01]  /*3650*/  @!P0 IMAD.IADD R14, R14, 0x1, -R61.reuse ;  /* 0x000000010e0e8824 */ /* 0x100fe200078e0a3d */
[----:B------:R-:W-:Y:S01]  /*3660*/  ISETP.GT.U32.AND P0, PT, R61, R21, PT ;  /* 0x000000153d00720c */ /* 0x000fe20003f04070 */
[--C-:B------:R-:W-:Y:S01]  /*3670*/  @!P5 IMAD.IADD R17, R17, 0x1, -R61.reuse ;  /* 0x000000011111d824 */ /* 0x100fe200078e0a3d */
[C---:B------:R-:W-:Y:S01]  /*3680*/  ISETP.GT.U32.AND P5, PT, R61.reuse, R24, PT ;  /* 0x000000183d00720c */ /* 0x040fe20003fa4070 */
[--C-:B------:R-:W-:Y:S01]  /*3690*/  @!P6 IMAD.IADD R12, R12, 0x1, -R61.reuse ;  /* 0x000000010c0ce824 */ /* 0x100fe200078e0a3d */
[C---:B------:R-:W-:Y:S01]  /*36a0*/  ISETP.GT.U32.AND P6, PT, R61.reuse, R19, PT ;  /* 0x000000133d00720c */ /* 0x040fe20003fc4070 */
[----:B------:R-:W-:Y:S01]  /*36b0*/  @!P4 IMAD.IADD R18, R18, 0x1, -R61 ;  /* 0x000000011212c824 */ /* 0x000fe200078e0a3d */
[----:B------:R-:W-:-:S03]  /*36c0*/  ISETP.GT.U32.AND P4, PT, R61, R25, PT ;  /* 0x000000193d00720c */ /* 0x000fc60003f84070 */
[--C-:B------:R-:W-:Y:S01]  /*36d0*/  @!P2 IMAD.IADD R20, R20, 0x1, -R61.reuse ;  /* 0x000000011414a824 */ /* 0x100fe200078e0a3d */
[----:B------:R-:W-:Y:S01]  /*36e0*/  ISETP.GT.U32.AND P2, PT, R61, R14, PT ;  /* 0x0000000e3d00720c */ /* 0x000fe20003f44070 */
[--C-:B------:R-:W-:Y:S02]  /*36f0*/  @!P3 IMAD.IADD R22, R22, 0x1, -R61.reuse ;  /* 0x000000011616b824 */ /* 0x100fe400078e0a3d */
[--C-:B------:R-:W-:Y:S01]  /*3700*/  @!P0 IMAD.IADD R21, R21, 0x1, -R61.reuse ;  /* 0x0000000115158824 */ /* 0x100fe200078e0a3d */
[C---:B------:R-:W-:Y:S01]  /*3710*/  ISETP.GT.U32.AND P0, PT, R61.reuse, R15, PT ;  /* 0x0000000f3d00720c */ /* 0x040fe20003f04070 */
[--C-:B------:R-:W-:Y:S01]  /*3720*/  @!P5 IMAD.IADD R24, R24, 0x1, -R61.reuse ;  /* 0x000000011818d824 */ /* 0x100fe200078e0a3d */
[----:B------:R-:W-:Y:S01]  /*3730*/  ISETP.GT.U32.AND P5, PT, R61, R18, PT ;  /* 0x000000123d00720c */ /* 0x000fe20003fa4070 */
[--C-:B------:R-:W-:Y:S01]  /*3740*/  @!P6 IMAD.IADD R19, R19, 0x1, -R61.reuse ;  /* 0x000000011313e824 */ /* 0x100fe200078e0a3d */
[----:B------:R-:W-:Y:S01]  /*3750*/  ISETP.GT.U32.AND P6, PT, R61, R13, PT ;  /* 0x0000000d3d00720c */ /* 0x000fe20003fc4070 */
[----:B------:R-:W-:-:S03]  /*3760*/  @!P4 IMAD.IADD R25, R25, 0x1, -R61 ;  /* 0x000000011919c824 */ /* 0x000fc600078e0a3d */
[C---:B------:R-:W-:Y:S01]  /*3770*/  ISETP.GT.U32.AND P4, PT, R61.reuse, R19, PT ;  /* 0x000000133d00720c */ /* 0x040fe20003f84070 */
[----:B------:R-:W-:Y:S01]  /*3780*/  @!P2 IMAD.IADD R14, R14, 0x1, -R61 ;  /* 0x000000010e0ea824 */ /* 0x000fe200078e0a3d */
[----:B------:R-:W-:-:S03]  /*3790*/  ISETP.GT.U32.AND P2, PT, R61, R20, PT ;  /* 0x000000143d00720c */ /* 0x000fc60003f44070 */
[--C-:B------:R-:W-:Y:S01]  /*37a0*/  @!P0 IMAD.IADD R15, R15, 0x1, -R61.reuse ;  /* 0x000000010f0f8824 */ /* 0x100fe200078e0a3d */
[C---:B------:R-:W-:Y:S01]  /*37b0*/  ISETP.GT.U32.AND P0, PT, R61.reuse, R21, PT ;  /* 0x000000153d00720c */ /* 0x040fe20003f04070 */
[--C-:B------:R-:W-:Y:S01]  /*37c0*/  @!P5 IMAD.IADD R18, R18, 0x1, -R61.reuse ;  /* 0x000000011212d824 */ /* 0x100fe200078e0a3d */
[----:B------:R-:W-:Y:S01]  /*37d0*/  ISETP.GT.U32.AND P5, PT, R61, R24, PT ;  /* 0x000000183d00720c */ /* 0x000fe20003fa4070 */
[----:B------:R-:W-:Y:S01]  /*37e0*/  @!P6 IMAD.IADD R13, R13, 0x1, -R61 ;  /* 0x000000010d0de824 */ /* 0x000fe200078e0a3d */
[----:B------:R-:W-:-:S03]  /*37f0*/  ISETP.GT.U32.AND P6, PT, R61, R25, PT ;  /* 0x000000193d00720c */ /* 0x000fc60003fc4070 */
[--C-:B------:R-:W-:Y:S01]  /*3800*/  @!P4 IMAD.IADD R19, R19, 0x1, -R61.reuse ;  /* 0x000000011313c824 */ /* 0x100fe200078e0a3d */
        /* <DEDUP_REMOVED lines=10> */
[----:B------:R-:W-:Y:S01]  /*38b0*/  ISETP.GT.U32.AND P4, PT, R61, R33, PT ;  /* 0x000000213d00720c */ /* 0x000fe20003f84070 */
[----:B------:R-:W-:Y:S01]  /*38c0*/  @!P2 IMAD.IADD R27, R27, 0x1, -R61 ;  /* 0x000000011b1ba824 */ /* 0x000fe200078e0a3d */
[----:B------:R-:W-:-:S03]  /*38d0*/  ISETP.GT.U32.AND P2, PT, R61, R34, PT ;  /* 0x000000223d00720c */ /* 0x000fc60003f44070 */
[--C-:B------:R-:W-:Y:S01]  /*38e0*/  @!P0 IMAD.IADD R28, R28, 0x1, -R61.reuse ;  /* 0x000000011c1c8824 */ /* 0x100fe200078e0a3d */
[----:B------:R-:W-:Y:S01]  /*38f0*/  ISETP.GT.U32.AND P0, PT, R61, R35, PT ;  /* 0x000000233d00720c */ /* 0x000fe20003f04070 */
[--C-:B------:R-:W-:Y:S01]  /*3900*/  @!P5 IMAD.IADD R31, R31, 0x1, -R61.reuse ;  /* 0x000000011f1fd824 */ /* 0x100fe200078e0a3d */
[C---:B------:R-:W-:Y:S01]  /*3910*/  ISETP.GT.U32.AND P5, PT, R61.reuse, R38, PT ;  /* 0x000000263d00720c */ /* 0x040fe20003fa4070 */
[----:B------:R-:W-:Y:S01]  /*3920*/  @!P6 IMAD.IADD R32, R32, 0x1, -R61 ;  /* 0x000000012020e824 */ /* 0x000fe200078e0a3d */
[----:B------:R-:W-:-:S03]  /*3930*/  ISETP.GT.U32.AND P6, PT, R61, R26, PT ;  /* 0x0000001a3d00720c */ /* 0x000fc60003fc4070 */
[--C-:B------:R-:W-:Y:S02]  /*3940*/  @!P4 IMAD.IADD R33, R33, 0x1, -R61.reuse ;  /* 0x000000012121c824 */ /* 0x100fe400078e0a3d */
[--C-:B------:R-:W-:Y:S01]  /*3950*/  @!P2 IMAD.IADD R34, R34, 0x1, -R61.reuse ;  /* 0x000000012222a824 */ /* 0x100fe200078e0a3d */
[C---:B------:R-:W-:Y:S02]  /*3960*/  ISETP.GT.U32.AND P2, PT, R61.reuse, R28, PT ;  /* 0x0000001c3d00720c */ /* 0x040fe40003f44070 */
[----:B------:R-:W-:Y:S01]  /*3970*/  ISETP.GT.U32.AND P4, PT, R61, R27, PT ;  /* 0x0000001b3d00720c */ /* 0x000fe20003f84070 */
[--C-:B------:R-:W-:Y:S02]  /*3980*/  @!P0 IMAD.IADD R35, R35, 0x1, -R61.reuse ;  /* 0x0000000123238824 */ /* 0x100fe400078e0a3d */
[--C-:B------:R-:W-:Y:S01]  /*3990*/  @!P5 IMAD.IADD R38, R38, 0x1, -R61.reuse ;  /* 0x000000012626d824 */ /* 0x100fe200078e0a3d */
[C---:B------:R-:W-:Y:S01]  /*39a0*/  ISETP.GT.U32.AND P5, PT, R61.reuse, R33, PT ;  /* 0x000000213d00720c */ /* 0x040fe20003fa4070 */
[----:B------:R-:W-:Y:S01]  /*39b0*/  @!P6 IMAD.IADD R26, R26, 0x1, -R61 ;  /* 0x000000011a1ae824 */ /* 0x000fe200078e0a3d */
[----:B------:R-:W-:-:S05]  /*39c0*/  ISETP.GT.U32.AND P6, PT, R61, R32, PT ;  /* 0x000000203d00720c */ /* 0x000fca0003fc4070 */
[--C-:B------:R-:W-:Y:S01]  /*39d0*/  @!P2 IMAD.IADD R28, R28, 0x1, -R61.reuse ;  /* 0x000000011c1ca824 */ /* 0x100fe200078e0a3d */
[----:B------:R-:W-:Y:S01]  /*39e0*/  ISETP.GT.U32.AND P2, PT, R61, R34, PT ;  /* 0x000000223d00720c */ /* 0x000fe20003f44070 */
[----:B------:R-:W-:Y:S01]  /*39f0*/  @!P4 IMAD.IADD R27, R27, 0x1, -R61 ;  /* 0x000000011b1bc824 */ /* 0x000fe200078e0a3d */
[----:B------:R-:W-:-:S03]  /*3a00*/  ISETP.GT.U32.AND P4, PT, R61, R38, PT ;  /* 0x000000263d00720c */ /* 0x000fc60003f84070 */
[--C-:B------:R-:W-:Y:S01]  /*3a10*/  @!P5 IMAD.IADD R33, R33, 0x1, -R61.reuse ;  /* 0x000000012121d824 */ /* 0x100fe200078e0a3d */
[C---:B------:R-:W-:Y:S01]  /*3a20*/  ISETP.GT.U32.AND P5, PT, R61.reuse, R40, PT ;  /* 0x000000283d00720c */ /* 0x040fe20003fa4070 */
[----:B------:R-:W-:Y:S01]  /*3a30*/  @!P6 IMAD.IADD R32, R32, 0x1, -R61 ;  /* 0x000000012020e824 */ /* 0x000fe200078e0a3d */
[----:B------:R-:W-:-:S05]  /*3a40*/  ISETP.GT.U32.AND P6, PT, R61, R39, PT ;  /* 0x000000273d00720c */ /* 0x000fca0003fc4070 */
[--C-:B------:R-:W-:Y:S01]  /*3a50*/  @!P2 IMAD.IADD R34, R34, 0x1, -R61.reuse ;  /* 0x000000012222a824 */ /* 0x100fe200078e0a3d */
[C---:B------:R-:W-:Y:S01]  /*3a60*/  ISETP.GT.U32.AND P2, PT, R61.reuse, R41, PT ;  /* 0x000000293d00720c */ /* 0x040fe20003f44070 */
[----:B------:R-:W-:Y:S01]  /*3a70*/  @!P4 IMAD.IADD R38, R38, 0x1, -R61 ;  /* 0x000000012626c824 */ /* 0x000fe200078e0a3d */
[----:B------:R-:W-:-:S03]  /*3a80*/  ISETP.GT.U32.AND P4, PT, R61, R45, PT ;  /* 0x0000002d3d00720c */ /* 0x000fc60003f84070 */
[----:B------:R-:W-:Y:S01]  /*3a90*/  @!P5 IMAD.IADD R40, R40, 0x1, -R61 ;  /* 0x000000012828d824 */ /* 0x000fe200078e0a3d */
[C---:B------:R-:W-:Y:S02]  /*3aa0*/  ISETP.GT.U32.AND P5, PT, R61.reuse, R47, PT ;  /* 0x0000002f3d00720c */ /* 0x040fe40003fa4070 */
[----:B--2---:R-:W-:-:S13]  /*3ab0*/  ISETP.GT.U32.AND P1, PT, R61, R16, PT ;  /* 0x000000103d00720c */ /* 0x004fda0003f24070 */
[----:B------:R-:W-:Y:S01]  /*3ac0*/  @!P1 IMAD.IADD R16, R16, 0x1, -R61 ;  /* 0x0000000110109824 */ /* 0x000fe200078e0a3d */
[----:B------:R-:W-:-:S04]  /*3ad0*/  ISETP.GT.U32.AND P1, PT, R61, R23, PT ;  /* 0x000000173d00720c */ /* 0x000fc80003f24070 */
[----:B------:R-:W-:-:S09]  /*3ae0*/  ISETP.GT.U32.AND P3, PT, R61, R16, PT ;  /* 0x000000103d00720c */ /* 0x000fd20003f64070 */
[----:B------:R-:W-:Y:S01]  /*3af0*/  @!P1 IMAD.IADD R23, R23, 0x1, -R61 ;  /* 0x0000000117179824 */ /* 0x000fe200078e0a3d */
[----:B------:R-:W-:-:S03]  /*3b00*/  ISETP.GT.U32.AND P1, PT, R61, R17, PT ;  /* 0x000000113d00720c */ /* 0x000fc60003f24070 */
[----:B------:R-:W-:Y:S01]  /*3b10*/  @!P3 IMAD.IADD R16, R16, 0x1, -R61 ;  /* 0x000000011010b824 */ /* 0x000fe200078e0a3d */
        /* <DEDUP_REMOVED lines=12> */
[C---:B------:R-:W-:Y:S02]  /*3be0*/  ISETP.GT.U32.AND P3, PT, R61.reuse, R30, PT ;  /* 0x0000001e3d00720c */ /* 0x040fe40003f64070 */
[----:B------:R-:W-:-:S07]  /*3bf0*/  ISETP.GT.U32.AND P0, PT, R61, R29, PT ;  /* 0x0000001d3d00720c */ /* 0x000fce0003f04070 */
[----:B------:R-:W-:Y:S01]  /*3c00*/  @!P1 IMAD.IADD R37, R37, 0x1, -R61 ;  /* 0x0000000125259824 */ /* 0x000fe200078e0a3d */
[----:B------:R-:W-:-:S03]  /*3c10*/  ISETP.GT.U32.AND P1, PT, R61, R31, PT ;  /* 0x0000001f3d00720c */ /* 0x000fc60003f24070 */
[--C-:B------:R-:W-:Y:S01]  /*3c20*/  @!P3 IMAD.IADD R30, R30, 0x1, -R61.reuse ;  /* 0x000000011e1eb824 */ /* 0x100fe200078e0a3d */
[----:B------:R-:W-:Y:S01]  /*3c30*/  ISETP.GT.U32.AND P3, PT, R61, R36, PT ;  /* 0x000000243d00720c */ /* 0x000fe20003f64070 */
[----:B------:R-:W-:Y:S01]  /*3c40*/  @!P0 IMAD.IADD R29, R29, 0x1, -R61 ;  /* 0x000000011d1d8824 */ /* 0x000fe200078e0a3d */
[----:B------:R-:W-:-:S07]  /*3c50*/  ISETP.GT.U32.AND P0, PT, R61, R35, PT ;  /* 0x000000233d00720c */ /* 0x000fce0003f04070 */
[----:B------:R-:W-:Y:S01]  /*3c60*/  @!P1 IMAD.IADD R31, R31, 0x1, -R61 ;  /* 0x000000011f1f9824 */ /* 0x000fe200078e0a3d */
[----:B------:R-:W-:-:S03]  /*3c70*/  ISETP.GT.U32.AND P1, PT, R61, R37, PT ;  /* 0x000000253d00720c */ /* 0x000fc60003f24070 */
[--C-:B------:R-:W-:Y:S01]  /*3c80*/  @!P3 IMAD.IADD R36, R36, 0x1, -R61.reuse ;  /* 0x000000012424b824 */ /* 0x100fe200078e0a3d */
[----:B------:R-:W-:Y:S01]  /*3c90*/  ISETP.GT.U32.AND P3, PT, R61, R43, PT ;  /* 0x0000002b3d00720c */ /* 0x000fe20003f64070 */
[--C-:B------:R-:W-:Y:S01]  /*3ca0*/  @!P0 IMAD.IADD R35, R35, 0x1, -R61.reuse ;  /* 0x0000000123238824 */ /* 0x100fe200078e0a3d */
[----:B------:R-:W-:Y:S01]  /*3cb0*/  ISETP.GT.U32.AND P0, PT, R61, R42, PT ;  /* 0x0000002a3d00720c */ /* 0x000fe20003f04070 */
[----:B------:R-:W-:Y:S01]  /*3cc0*/  @!P6 IMAD.IADD R39, R39, 0x1, -R61 ;  /* 0x000000012727e824 */ /* 0x000fe200078e0a3d */
[----:B------:R-:W-:-:S05]  /*3cd0*/  ISETP.GT.U32.AND P6, PT, R61, R46, PT ;  /* 0x0000002e3d00720c */ /* 0x000fca0003fc4070 */
[--C-:B------:R-:W-:Y:S01]  /*3ce0*/  @!P1 IMAD.IADD R37, R37, 0x1, -R61.reuse ;  /* 0x0000000125259824 */ /* 0x100fe200078e0a3d */
[----:B------:R-:W-:Y:S01]  /*3cf0*/  ISETP.GT.U32.AND P1, PT, R61, R44, PT ;  /* 0x0000002c3d00720c */ /* 0x000fe20003f24070 */
[--C-:B------:R-:W-:Y:S01]  /*3d00*/  @!P2 IMAD.IADD R41, R41, 0x1, -R61.reuse ;  /* 0x000000012929a824 */ /* 0x100fe200078e0a3d */
[----:B------:R-:W-:Y:S01]  /*3d10*/  ISETP.GT.U32.AND P2, PT, R61, R48, PT ;  /* 0x000000303d00720c */ /* 0x000fe20003f44070 */
[--C-:B------:R-:W-:Y:S02]  /*3d20*/  @!P3 IMAD.IADD R43, R43, 0x1, -R61.reuse ;  /* 0x000000012b2bb824 */ /* 0x100fe400078e0a3d */
[--C-:B------:R-:W-:Y:S01]  /*3d30*/  @!P0 IMAD.IADD R42, R42, 0x1, -R61.reuse ;  /* 0x000000012a2a8824 */ /* 0x100fe200078e0a3d */
[----:B------:R-:W-:Y:S01]  /*3d40*/  ISETP.GT.U32.AND P0, PT, R61, R49, PT ;  /* 0x000000313d00720c */ /* 0x000fe20003f04070 */
[--C-:B------:R-:W-:Y:S01]  /*3d50*/  @!P4 IMAD.IADD R45, R45, 0x1, -R61.reuse ;  /* 0x000000012d2dc824 */ /* 0x100fe200078e0a3d */
[----:B------:R-:W-:Y:S01]  /*3d60*/  ISETP.GT.U32.AND P4, PT, R61, R41, PT ;  /* 0x000000293d00720c */ /* 0x000fe20003f84070 */
[----:B------:R-:W-:Y:S01]  /*3d70*/  @!P5 IMAD.IADD R47, R47, 0x1, -R61 ;  /* 0x000000012f2fd824 */ /* 0x000fe200078e0a3d */
[----:B------:R-:W-:-:S03]  /*3d80*/  ISETP.GT.U32.AND P5, PT, R61, R43, PT ;  /* 0x0000002b3d00720c */ /* 0x000fc60003fa4070 */
[--C-:B------:R-:W-:Y:S01]  /*3d90*/  @!P1 IMAD.IADD R44, R44, 0x1, -R61.reuse ;  /* 0x000000012c2c9824 */ /* 0x100fe200078e0a3d */
[C---:B------:R-:W-:Y:S01]  /*3da0*/  ISETP.GT.U32.AND P1, PT, R61.reuse, R40, PT ;  /* 0x000000283d00720c */ /* 0x040fe20003f24070 */
[--C-:B------:R-:W-:Y:S01]  /*3db0*/  @!P6 IMAD.IADD R46, R46, 0x1, -R61.reuse ;  /* 0x000000012e2ee824 */ /* 0x100fe200078e0a3d */
[C---:B------:R-:W-:Y:S02]  /*3dc0*/  ISETP.GT.U32.AND P6, PT, R61.reuse, R42, PT ;  /* 0x0000002a3d00720c */ /* 0x040fe40003fc4070 */
[----:B------:R-:W-:Y:S01]  /*3dd0*/  ISETP.GT.U32.AND P3, PT, R61, R39, PT ;  /* 0x000000273d00720c */ /* 0x000fe20003f64070 */
[--C-:B------:R-:W-:Y:S02]  /*3de0*/  @!P2 IMAD.IADD R48, R48, 0x1, -R61.reuse ;  /* 0x000000013030a824 */ /* 0x100fe400078e0a3d */
[--C-:B------:R-:W-:Y:S02]  /*3df0*/  @!P0 IMAD.IADD R49, R49, 0x1, -R61.reuse ;  /* 0x0000000131318824 */ /* 0x100fe400078e0a3d */
[--C-:B------:R-:W-:Y:S01]  /*3e00*/  @!P4 IMAD.IADD R41, R41, 0x1, -R61.reuse ;  /* 0x000000012929c824 */ /* 0x100fe200078e0a3d */
[----:B------:R-:W-:Y:S01]  /*3e10*/  ISETP.GT.U32.AND P4, PT, R61, R48, PT ;  /* 0x000000303d00720c */ /* 0x000fe20003f84070 */
[--C-:B------:R-:W-:Y:S01]  /*3e20*/  @!P5 IMAD.IADD R43, R43, 0x1, -R61.reuse ;  /* 0x000000012b2bd824 */ /* 0x100fe200078e0a3d */
[C---:B------:R-:W-:Y:S01]  /*3e30*/  ISETP.GT.U32.AND P5, PT, R61.reuse, R50, PT ;  /* 0x000000323d00720c */ /* 0x040fe20003fa4070 */
[--C-:B------:R-:W-:Y:S01]  /*3e40*/  @!P1 IMAD.IADD R40, R40, 0x1, -R61.reuse ;  /* 0x0000000128289824 */ /* 0x100fe200078e0a3d */
[C---:B------:R-:W-:Y:S01]  /*3e50*/  ISETP.GT.U32.AND P1, PT, R61.reuse, R46, PT ;  /* 0x0000002e3d00720c */ /* 0x040fe20003f24070 */
[----:B------:R-:W-:Y:S01]  /*3e60*/  @!P6 IMAD.IADD R42, R42, 0x1, -R61 ;  /* 0x000000012a2ae824 */ /* 0x000fe200078e0a3d */
[----:B------:R-:W-:-:S02]  /*3e70*/  ISETP.GT.U32.AND P2, PT, R61, R44, PT ;  /* 0x0000002c3d00720c */ /* 0x000fc40003f44070 */
[----:B------:R-:W-:Y:S01]  /*3e80*/  ISETP.GT.U32.AND P0, PT, R61, R45, PT ;  /* 0x0000002d3d00720c */ /* 0x000fe20003f04070 */
[--C-:B------:R-:W-:Y:S01]  /*3e90*/  @!P3 IMAD.IADD R39, R39, 0x1, -R61.reuse ;  /* 0x000000012727b824 */ /* 0x100fe200078e0a3d */
[C---:B------:R-:W-:Y:S02]  /*3ea0*/  ISETP.GT.U32.AND P6, PT, R61.reuse, R49, PT ;  /* 0x000000313d00720c */ /* 0x040fe40003fc4070 */
[C---:B------:R-:W-:Y:S01]  /*3eb0*/  ISETP.GT.U32.AND P3, PT, R61.reuse, R47, PT ;  /* 0x0000002f3d00720c */ /* 0x040fe20003f64070 */
[--C-:B------:R-:W-:Y:S01]  /*3ec0*/  @!P4 IMAD.IADD R48, R48, 0x1, -R61.reuse ;  /* 0x000000013030c824 */ /* 0x100fe200078e0a3d */
[C---:B------:R-:W-:Y:S01]  /*3ed0*/  ISETP.GT.U32.AND P4, PT, R61.reuse, R56, PT ;  /* 0x000000383d00720c */ /* 0x040fe20003f84070 */
[--C-:B------:R-:W-:Y:S02]  /*3ee0*/  @!P5 IMAD.IADD R50, R50, 0x1, -R61.reuse ;  /* 0x000000013232d824 */ /* 0x100fe400078e0a3d */
[--C-:B------:R-:W-:Y:S01]  /*3ef0*/  @!P1 IMAD.IADD R46, R46, 0x1, -R61.reuse ;  /* 0x000000012e2e9824 */ /* 0x100fe200078e0a3d */
[C---:B------:R-:W-:Y:S01]  /*3f00*/  ISETP.GT.U32.AND P1, PT, R61.reuse, R53, PT ;  /* 0x000000353d00720c */ /* 0x040fe20003f24070 */
[--C-:B------:R-:W-:Y:S01]  /*3f10*/  @!P2 IMAD.IADD R44, R44, 0x1, -R61.reuse ;  /* 0x000000012c2ca824 */ /* 0x100fe200078e0a3d */
[----:B------:R-:W-:Y:S01]  /*3f20*/  ISETP.GT.U32.AND P2, PT, R61, R51, PT ;  /* 0x000000333d00720c */ /* 0x000fe20003f44070 */
[--C-:B------:R-:W-:Y:S01]  /*3f30*/  @!P0 IMAD.IADD R45, R45, 0x1, -R61.reuse ;  /* 0x000000012d2d8824 */ /* 0x100fe200078e0a3d */
[----:B------:R-:W-:Y:S01]  /*3f40*/  ISETP.GT.U32.AND P0, PT, R61, R52, PT ;  /* 0x000000343d00720c */ /* 0x000fe20003f04070 */
[--C-:B------:R-:W-:Y:S01]  /*3f50*/  @!P6 IMAD.IADD R49, R49, 0x1, -R61.reuse ;  /* 0x000000013131e824 */ /* 0x100fe200078e0a3d */
[----:B------:R-:W-:Y:S01]  /*3f60*/  ISETP.GT.U32.AND P6, PT, R61, R50, PT ;  /* 0x000000323d00720c */ /* 0x000fe20003fc4070 */
        /* <DEDUP_REMOVED lines=10> */
[C---:B------:R-:W-:Y:S01]  /*4010*/  ISETP.GT.U32.AND P4, PT, R61.reuse, R53, PT ;  /* 0x000000353d00720c */ /* 0x040fe20003f84070 */
[----:B------:R-:W-:Y:S01]  /*4020*/  @!P3 IMAD.IADD R54, R54, 0x1, -R61 ;  /* 0x000000013636b824 */ /* 0x000fe200078e0a3d */
[C---:B------:R-:W-:Y:S02]  /*4030*/  ISETP.GT.U32.AND P6, PT, R61.reuse, R56, PT ;  /* 0x000000383d00720c */ /* 0x040fe40003fc4070 */
[----:B------:R-:W-:-:S02]  /*4040*/  ISETP.GT.U32.AND P2, PT, R61, R51, PT ;  /* 0x000000333d00720c */ /* 0x000fc40003f44070 */
[----:B------:R-:W-:Y:S02]  /*4050*/  ISETP.GT.U32.AND P3, PT, R61, R52, PT ;  /* 0x000000343d00720c */ /* 0x000fe40003f64070 */
[--C-:B------:R-:W-:Y:S02]  /*4060*/  LOP3.LUT R6, R2, 0x10, R5.reuse, 0x78, !PT ;  /* 0x0000001002067812 */ /* 0x100fe400078e7805 */
[----:B------:R-:W-:Y:S01]  /*4070*/  LOP3.LUT R4, R4, 0x30, R5, 0x78, !PT ;  /* 0x0000003004047812 */ /* 0x000fe200078e7805 */
[--C-:B------:R-:W-:Y:S01]  /*4080*/  @!P5 IMAD.IADD R57, R57, 0x1, -R61.reuse ;  /* 0x000000013939d824 */ /* 0x100fe200078e0a3d */
[----:B------:R-:W2:Y:S01]  /*4090*/  LDL R2, [R1+0x15f4] ;  /* 0x0015f40001027983 */ /* 0x000ea20000100800 */
[--C-:B------:R-:W-:Y:S02]  /*40a0*/  @!P0 IMAD.IADD R58, R58, 0x1, -R61.reuse ;  /* 0x000000013a3a8824 */ /* 0x100fe400078e0a3d */
[--C-:B------:R-:W-:Y:S01]  /*40b0*/  @!P1 IMAD.IADD R59, R59, 0x1, -R61.reuse ;  /* 0x000000013b3b9824 */ /* 0x100fe200078e0a3d */
[----:B---3--:R-:W-:Y:S01]  /*40c0*/  ISETP.GE.AND P0, PT, R60, RZ, PT ;  /* 0x000000ff3c00720c */ /* 0x008fe20003f06270 */
[--C-:B------:R-:W-:Y:S01]  /*40d0*/  @!P4 IMAD.IADD R53, R53, 0x1, -R61.reuse ;  /* 0x000000013535c824 */ /* 0x100fe200078e0a3d */
[----:B----4-:R-:W-:Y:S01]  /*40e0*/  ISETP.GE.AND P4, PT, R0, RZ, PT ;  /* 0x000000ff0000720c */ /* 0x010fe20003f86270 */
[--C-:B------:R-:W-:Y:S01]  /*40f0*/  @!P6 IMAD.IADD R56, R56, 0x1, -R61.reuse ;  /* 0x000000013838e824 */ /* 0x100fe200078e0a3d */
[----:B-----5:R-:W-:Y:S01]  /*4100*/  ISETP.GE.AND P6, PT, R3, RZ, PT ;  /* 0x000000ff0300720c */ /* 0x020fe20003fc6270 */
[--C-:B------:R-:W-:Y:S01]  /*4110*/  @!P2 IMAD.IADD R51, R51, 0x1, -R61.reuse ;  /* 0x000000013333a824 */ /* 0x100fe200078e0a3d */
[----:B------:R-:W3:Y:S01]  /*4120*/  LDL R6, [R1+0x1614] ;  /* 0x0016140001067983 */ /* 0x000ee20000100800 */
[----:B------:R-:W-:Y:S01]  /*4130*/  @!P3 IMAD.IADD R52, R52, 0x1, -R61 ;  /* 0x000000013434b824 */ /* 0x000fe200078e0a3d */
[----:B------:R-:W-:-:S02]  /*4140*/  ISETP.GT.U32.AND P5, PT, R61, R54, PT ;  /* 0x000000363d00720c */ /* 0x000fc40003fa4070 */
[----:B------:R-:W4:Y:S01]  /*4150*/  LDL R60, [R1+0x1628] ;  /* 0x00162800013c7983 */ /* 0x000f220000100800 */
[C---:B------:R-:W-:Y:S02]  /*4160*/  ISETP.GT.U32.AND P2, PT, R61.reuse, R57, PT ;  /* 0x000000393d00720c */ /* 0x040fe40003f44070 */
[C---:B------:R-:W-:Y:S01]  /*4170*/  ISETP.GT.U32.AND P1, PT, R61.reuse, R58, PT ;  /* 0x0000003a3d00720c */ /* 0x040fe20003f24070 */
[----:B------:R-:W5:Y:S01]  /*4180*/  LDL R0, [R1+0x1634] ;  /* 0x0016340001007983 */ /* 0x000f620000100800 */
[----:B------:R-:W-:-:S03]  /*4190*/  ISETP.GT.U32.AND P3, PT, R61, R59, PT ;  /* 0x0000003b3d00720c */ /* 0x000fc60003f64070 */
[----:B------:R-:W3:Y:S04]  /*41a0*/  LDL R4, [R1+0x1638] ;  /* 0x0016380001047983 */ /* 0x000ee80000100800 */
[----:B------:R-:W3:Y:S04]  /*41b0*/  LDL R3, [R1+0x1644] ;  /* 0x0016440001037983 */ /* 0x000ee80000100800 */
[----:B-1----:R-:W3:Y:S04]  /*41c0*/  LDL.LU R11, [R1+0x14] ;  /* 0x00001400010b7983 */ /* 0x002ee80000300800 */
[----:B------:R-:W4:Y:S01]  /*41d0*/  LDL.LU R10, [R1+0x10] ;  /* 0x00001000010a7983 */ /* 0x000f220000300800 */
[----:B------:R-:W-:-:S02]  /*41e0*/  @!P5 IMAD.IADD R54, R54, 0x1, -R61 ;  /* 0x000000013636d824 */ /* 0x000fc400078e0a3d */
[--C-:B------:R-:W-:Y:S02]  /*41f0*/  @!P2 IMAD.IADD R57, R57, 0x1, -R61.reuse ;  /* 0x000000013939a824 */ /* 0x100fe400078e0a3d */
[--C-:B------:R-:W-:Y:S02]  /*4200*/  @!P1 IMAD.IADD R58, R58, 0x1, -R61.reuse ;  /* 0x000000013a3a9824 */ /* 0x100fe400078e0a3d */
[----:B------:R-:W-:Y:S01]  /*4210*/  @!P3 IMAD.IADD R59, R59, 0x1, -R61 ;  /* 0x000000013b3bb824 */ /* 0x000fe200078e0a3d */
[----:B------:R-:W-:Y:S01]  /*4220*/  LOP3.LUT R9, RZ, c[0x0][0x178], RZ, 0x33, !PT ;  /* 0x00005e00ff097a12 */ /* 0x000fe200078e33ff */
[----:B------:R-:W5:Y:S01]  /*4230*/  LDL R61, [R1+0x160c] ;  /* 0x00160c00013d7983 */ /* 0x000f620000100800 */
[----:B------:R-:W-:-:S03]  /*4240*/  ISETP.NE.AND P5, PT, RZ, c[0x0][0x178], PT ;  /* 0x00005e00ff007a0c */ /* 0x000fc60003fa5270 */
[----:B------:R-:W5:Y:S01]  /*4250*/  LDL R5, [R1+0x1654] ;  /* 0x0016540001057983 */ /* 0x000f620000100800 */
[----:B--2---:R-:W-:-:S03]  /*4260*/  ISETP.GE.AND P2, PT, R2, RZ, PT ;  /* 0x000000ff0200720c */ /* 0x004fc60003f46270 */
[----:B------:R-:W2:Y:S01]  /*4270*/  LDL R2, [R1+0x1648] ;  /* 0x0016480001027983 */ /* 0x000ea20000100800 */
[----:B---3--:R-:W-:Y:S02]  /*4280*/  @!P0 IMAD.MOV R11, RZ, RZ, -R11 ;  /* 0x000000ffff0b8224 */ /* 0x008fe400078e0a0b */
[----:B----4-:R-:W-:-:S03]  /*4290*/  @!P4 IMAD.MOV R10, RZ, RZ, -R10 ;  /* 0x000000ffff0ac224 */ /* 0x010fc600078e0a0a */
[C---:B------:R-:W-:Y:S02]  /*42a0*/  SEL R11, R9.reuse, R11, !P5 ;  /* 0x0000000b090b7207 */ /* 0x040fe40006800000 */
[----:B------:R-:W-:Y:S02]  /*42b0*/  ISETP.GE.AND P0, PT, R8, RZ, PT ;  /* 0x000000ff0800720c */ /* 0x000fe40003f06270 */
[----:B------:R-:W-:Y:S01]  /*42c0*/  SEL R9, R9, R10, !P5 ;  /* 0x0000000a09097207 */ /* 0x000fe20006800000 */
[----:B------:R-:W3:Y:S04]  /*42d0*/  LDL R8, [R1+0x1658] ;  /* 0x0016580001087983 */ /* 0x000ee80000100800 */
[----:B------:R0:W-:Y:S01]  /*42e0*/  STL [R1+0xc80], R11 ;  /* 0x000c800b01007387 */ /* 0x0001e20000100800 */
[----:B-----5:R-:W-:-:S03]  /*42f0*/  ISETP.GE.AND P3, PT, R61, RZ, PT ;  /* 0x000000ff3d00720c */ /* 0x020fc60003f66270 */
[----:B0-----:R-:W4:Y:S04]  /*4300*/  LDL.LU R11, [R1+0x17ec] ;  /* 0x0017ec00010b7983 */ /* 0x001f280000300800 */
[----:B------:R-:W5:Y:S04]  /*4310*/  LDL.LU R10, [R1+0x17e8] ;  /* 0x0017e800010a7983 */ /* 0x000f680000300800 */
[----:B------:R0:W-:Y:S04]  /*4320*/  STL [R1+0x31c], R9 ;  /* 0x00031c0901007387 */ /* 0x0001e80000100800 */
[----:B0-----:R-:W2:Y:S04]  /*4330*/  LDL.LU R9, [R1+0x17e4] ;  /* 0x0017e40001097983 */ /* 0x001ea80000300800 */
[----:B------:R-:W2:Y:S01]  /*4340*/  LDL.LU R61, [R1+0xc] ;  /* 0x00000c00013d7983 */ /* 0x000ea20000300800 */
[----:B------:R-:W-:-:S02]  /*4350*/  ISETP.GE.AND P1, PT, R7, RZ, PT ;  /* 0x000000ff0700720c */ /* 0x000fc40003f26270 */
[----:B------:R-:W-:Y:S01]  /*4360*/  ISETP.GE.AND P4, PT, R6, RZ, PT ;  /* 0x000000ff0600720c */ /* 0x000fe20003f86270 */
[----:B------:R-:W3:Y:S01]  /*4370*/  LDL.LU R7, [R1+0x17e0] ;  /* 0x0017e00001077983 */ /* 0x000ee20000300800 */
[----:B------:R-:W-:-:S03]  /*4380*/  ISETP.GE.AND P5, PT, R60, RZ, PT ;  /* 0x000000ff3c00720c */ /* 0x000fc60003fa6270 */
[----:B------:R-:W3:Y:S01]  /*4390*/  LDL.LU R6, [R1+0x8] ;  /* 0x0000080001067983 */ /* 0x000ee20000300800 */
[----:B--2---:R-:W-:-:S05]  /*43a0*/  @!P6 IMAD.MOV R61, RZ, RZ, -R61 ;  /* 0x000000ffff3de224 */ /* 0x004fca00078e0a3d */
[----:B------:R0:W-:Y:S04]  /*43b0*/  STL [R1+0x28], R61 ;  /* 0x0000283d01007387 */ /* 0x0001e80000100800 */
[----:B0-----:R-:W2:Y:S04]  /*43c0*/  LDL R61, [R1+0x164c] ;  /* 0x00164c00013d7983 */ /* 0x001ea80000100800 */
[----:B------:R-:W2:Y:S01]  /*43d0*/  LDL.LU R60, [R1+0x4] ;  /* 0x00000400013c7983 */ /* 0x000ea20000300800 */
[----:B---3--:R-:W-:Y:S02]  /*43e0*/  @!P2 IADD3 R6, -R6, RZ, RZ ;  /* 0x000000ff0606a210 */ /* 0x008fe40007ffe1ff */
[----:B------:R-:W-:-:S03]  /*43f0*/  ISETP.GE.AND P2, PT, R0, RZ, PT ;  /* 0x000000ff0000720c */ /* 0x000fc60003f46270 */
[----:B------:R0:W-:Y:S04]  /*4400*/  STL [R1+0x24], R6 ;  /* 0x0000240601007387 */ /* 0x0001e80000100800 */
[----:B0-----:R-:W3:Y:S04]  /*4410*/  LDL.LU R6, [R1+0x17dc] ;  /* 0x0017dc0001067983 */ /* 0x001ee80000300800 */
[----:B------:R-:W3:Y:S01]  /*4420*/  LDL.LU R0, [R1] ;  /* 0x0000000001007983 */ /* 0x000ee20000300800 */
[----:B--2---:R-:W-:-:S05]  /*4430*/  @!P0 IMAD.MOV R60, RZ, RZ, -R60 ;  /* 0x000000ffff3c8224 */ /* 0x004fca00078e0a3c */
[----:B------:R0:W-:Y:S04]  /*4440*/  STL [R1+0x20], R60 ;  /* 0x0000203c01007387 */ /* 0x0001e80000100800 */
[----:B0-----:R-:W2:Y:S01]  /*4450*/  LDL.LU R60, [R1+0x17d8] ;  /* 0x0017d800013c7983 */ /* 0x001ea20000300800 */
[----:B------:R-:W-:Y:S01]  /*4460*/  ISETP.GE.AND P0, PT, R4, RZ, PT ;  /* 0x000000ff0400720c */ /* 0x000fe20003f06270 */
[----:B---3--:R-:W-:Y:S02]  /*4470*/  @!P3 IMAD.MOV R0, RZ, RZ, -R0 ;  /* 0x000000ffff00b224 */ /* 0x008fe400078e0a00 */
[----:B--2---:R-:W-:Y:S02]  /*4480*/  IMAD.MOV.U32 R4, RZ, RZ, R60 ;  /* 0x000000ffff047224 */ /* 0x004fe400078e003c */
[----:B------:R-:W2:Y:S04]  /*4490*/  LDL R60, [R1+0x1650] ;  /* 0x00165000013c7983 */ /* 0x000ea80000100800 */
[----:B------:R0:W-:Y:S04]  /*44a0*/  STL [R1+0x1c], R0 ;  /* 0x00001c0001007387 */ /* 0x0001e80000100800 */
[----:B0-----:R-:W3:Y:S01]  /*44b0*/  LDL.LU R0, [R1+0x17d4] ;  /* 0x0017d40001007983 */ /* 0x001ee20000300800 */
[----:B------:R-:W-:Y:S01]  /*44c0*/  ISETP.GE.AND P3, PT, R3, RZ, PT ;  /* 0x000000ff0300720c */ /* 0x000fe20003f66270 */
[----:B------:R-:W-:Y:S01]  /*44d0*/  @!P1 IMAD.MOV R4, RZ, RZ, -R4 ;  /* 0x000000ffff049224 */ /* 0x000fe200078e0a04 */
[----:B------:R-:W-:Y:S01]  /*44e0*/  ISETP.GE.AND P1, PT, R2, RZ, PT ;  /* 0x000000ff0200720c */ /* 0x000fe20003f26270 */
[----:B---3--:R-:W-:-:S02]  /*44f0*/  IMAD.MOV.U32 R3, RZ, RZ, R0 ;  /* 0x000000ffff037224 */ /* 0x008fc400078e0000 */
[----:B------:R-:W3:Y:S02]  /*4500*/  LDL R0, [R1+0x1660] ;  /* 0x0016600001007983 */ /* 0x000ee40000100800 */
[----:B------:R-:W-:Y:S02]  /*4510*/  @!P4 IMAD.MOV R3, RZ, RZ, -R3 ;  /* 0x000000ffff03c224 */ /* 0x000fe400078e0a03 */
[----:B------:R0:W-:Y:S04]  /*4520*/  STL [R1+0x18], R4 ;  /* 0x0000180401007387 */ /* 0x0001e80000100800 */
[----:B0-----:R-:W2:Y:S04]  /*4530*/  LDL.LU R4, [R1+0x17d0] ;  /* 0x0017d00001047983 */ /* 0x001ea80000300800 */
[----:B------:R-:W2:Y:S04]  /*4540*/  LDL.LU R2, [R1+0x17cc] ;  /* 0x0017cc0001027983 */ /* 0x000ea80000300800 */
[----:B------:R0:W-:Y:S04]  /*4550*/  STL [R1+0x14], R3 ;  /* 0x0000140301007387 */ /* 0x0001e80000100800 */
[----:B0-----:R-:W3:Y:S01]  /*4560*/  LDL.LU R3, [R1+0x17c8] ;  /* 0x0017c80001037983 */ /* 0x001ee20000300800 */
[----:B------:R-:W-:Y:S01]  /*4570*/  ISETP.GE.AND P4, PT, R5, RZ, PT ;  /* 0x000000ff0500720c */ /* 0x000fe20003f86270 */
[----:B--2---:R-:W-:Y:S01]  /*4580*/  @!P5 IMAD.MOV R2, RZ, RZ, -R2 ;  /* 0x000000ffff02d224 */ /* 0x004fe200078e0a02 */
[----:B------:R-:W-:Y:S01]  /*4590*/  ISETP.GE.AND P5, PT, R8, RZ, PT ;  /* 0x000000ff0800720c */ /* 0x000fe20003fa6270 */
[----:B------:R-:W-:-:S02]  /*45a0*/  IMAD.MOV.U32 R8, RZ, RZ, R4 ;  /* 0x000000ffff087224 */ /* 0x000fc400078e0004 */
[----:B---3--:R-:W-:Y:S02]  /*45b0*/  IMAD.MOV.U32 R5, RZ, RZ, R3 ;  /* 0x000000ffff057224 */ /* 0x008fe400078e0003 */
[----:B------:R-:W2:Y:S02]  /*45c0*/  LDL R3, [R1+0x165c] ;  /* 0x00165c0001037983 */ /* 0x000ea40000100800 */
[----:B------:R-:W-:Y:S02]  /*45d0*/  @!P2 IMAD.MOV R5, RZ, RZ, -R5 ;  /* 0x000000ffff05a224 */ /* 0x000fe400078e0a05 */
[----:B------:R0:W-:Y:S04]  /*45e0*/  STL [R1+0x10], R2 ;  /* 0x0000100201007387 */ /* 0x0001e80000100800 */
[----:B------:R-:W3:Y:S04]  /*45f0*/  LDL R4, [R1+0x163c] ;  /* 0x00163c0001047983 */ /* 0x000ee80000100800 */
[----:B0-----:R-:W3:Y:S04]  /*4600*/  LDL R2, [R1+0x162c] ;  /* 0x00162c0001027983 */ /* 0x001ee80000100800 */
[----:B------:R0:W-:Y:S04]  /*4610*/  STL [R1+0xc], R5 ;  /* 0x00000c0501007387 */ /* 0x0001e80000100800 */
[----:B0-----:R-:W3:Y:S01]  /*4620*/  LDL.LU R5, [R1+0x17c4] ;  /* 0x0017c40001057983 */ /* 0x001ee20000300800 */
[----:B------:R-:W-:-:S05]  /*4630*/  @!P0 IMAD.MOV R8, RZ, RZ, -R8 ;  /* 0x000000ffff088224 */ /* 0x000fca00078e0a08 */
[----:B------:R0:W-:Y:S04]  /*4640*/  STL [R1+0x8], R8 ;  /* 0x0000080801007387 */ /* 0x0001e80000100800 */
[----:B0-----:R-:W4:Y:S01]  /*4650*/  LDL.LU R8, [R1+0x17c0] ;  /* 0x0017c00001087983 */ /* 0x001f220000300800 */
[----:B------:R-:W-:Y:S01]  /*4660*/  ISETP.GE.AND P0, PT, R0, RZ, PT ;  /* 0x000000ff0000720c */ /* 0x000fe20003f06270 */
[----:B------:R-:W-:Y:S02]  /*4670*/  IMAD.MOV.U32 R0, RZ, RZ, R6 ;  /* 0x000000ffff007224 */ /* 0x000fe400078e0006 */
[----:B------:R-:W5:Y:S02]  /*4680*/  LDL R6, [R1+0x1640] ;  /* 0x0016400001067983 */ /* 0x000f640000100800 */
[----:B------:R-:W-:Y:S01]  /*4690*/  @!P1 IMAD.MOV R0, RZ, RZ, -R0 ;  /* 0x000000ffff009224 */ /* 0x000fe200078e0a00 */
[----:B--2---:R-:W-:Y:S01]  /*46a0*/  ISETP.GE.AND P2, PT, R3, RZ, PT ;  /* 0x000000ff0300720c */ /* 0x004fe20003f46270 */
[----:B---3--:R-:W-:-:S02]  /*46b0*/  IMAD.MOV.U32 R3, RZ, RZ, R5 ;  /* 0x000000ffff037224 */ /* 0x008fc400078e0005 */
[----:B------:R-:W2:Y:S02]  /*46c0*/  LDL R5, [R1+0x1624] ;  /* 0x0016240001057983 */ /* 0x000ea40000100800 */
[----:B------:R-:W-:Y:S01]  /*46d0*/  @!P3 IMAD.MOV R3, RZ, RZ, -R3 ;  /* 0x000000ffff03b224 */ /* 0x000fe200078e0a03 */
[----:B------:R-:W-:Y:S01]  /*46e0*/  ISETP.GE.AND P3, PT, R61, RZ, PT ;  /* 0x000000ff3d00720c */ /* 0x000fe20003f66270 */
[----:B------:R-:W-:Y:S01]  /*46f0*/  IMAD.MOV.U32 R61, RZ, RZ, R7 ;  /* 0x000000ffff3d7224 */ /* 0x000fe200078e0007 */
[----:B------:R-:W-:Y:S02]  /*4700*/  ISETP.GE.AND P1, PT, R60, RZ, PT ;  /* 0x000000ff3c00720c */ /* 0x000fe40003f26270 */
[----:B------:R0:W-:Y:S04]  /*4710*/  STL [R1+0x4], R3 ;  /* 0x0000040301007387 */ /* 0x0001e80000100800 */
[----:B------:R-:W3:Y:S01]  /*4720*/  LDL R7, [R1+0x1620] ;  /* 0x0016200001077983 */ /* 0x000ee20000100800 */
[----:B----4-:R-:W-:-:S03]  /*4730*/  IMAD.MOV.U32 R60, RZ, RZ, R8 ;  /* 0x000000ffff3c7224 */ /* 0x010fc600078e0008 */
[----:B0-----:R-:W4:Y:S04]  /*4740*/  LDL R3, [R1+0x1618] ;  /* 0x0016180001037983 */ /* 0x001f280000100800 */
[----:B------:R0:W-:Y:S04]  /*4750*/  STL [R1], R0 ;  /* 0x0000000001007387 */ /* 0x0001e80000100800 */
[----:B------:R-:W3:Y:S01]  /*4760*/  LDL R8, [R1+0x1630] ;  /* 0x0016300001087983 */ /* 0x000ee20000100800 */
[----:B------:R-:W-:Y:S01]  /*4770*/  @!P4 IMAD.MOV R61, RZ, RZ, -R61 ;  /* 0x000000ffff3dc224 */ /* 0x000fe200078e0a3d */
[----:B------:R-:W-:Y:S01]  /*4780*/  ISETP.GE.AND P4, PT, R4, RZ, PT ;  /* 0x000000ff0400720c */ /* 0x000fe20003f86270 */
[----:B------:R-:W-:Y:S01]  /*4790*/  @!P5 IMAD.MOV R60, RZ, RZ, -R60 ;  /* 0x000000ffff3cd224 */ /* 0x000fe200078e0a3c */
[----:B0-----:R-:W3:Y:S01]  /*47a0*/  LDL R0, [R1+0x161c] ;  /* 0x00161c0001007983 */ /* 0x001ee20000100800 */
[----:B------:R-:W-:-:S03]  /*47b0*/  @!P2 IMAD.MOV R9, RZ, RZ, -R9 ;  /* 0x000000ffff09a224 */ /* 0x000fc600078e0a09 */
[----:B------:R0:W-:Y:S01]  /*47c0*/  STL [R1+0x17b0], R61 ;  /* 0x0017b03d01007387 */ /* 0x0001e20000100800 */
[----:B-----5:R-:W-:-:S03]  /*47d0*/  ISETP.GE.AND P5, PT, R6, RZ, PT ;  /* 0x000000ff0600720c */ /* 0x020fc60003fa6270 */
[----:B------:R-:W5:Y:S01]  /*47e0*/  LDL R4, [R1+0x1600] ;  /* 0x0016000001047983 */ /* 0x000f620000100800 */
[----:B------:R-:W-:-:S03]  /*47f0*/  ISETP.GE.AND P2, PT, R2, RZ, PT ;  /* 0x000000ff0200720c */ /* 0x000fc60003f46270 */
[----:B------:R1:W-:Y:S04]  /*4800*/  STL [R1+0x17b4], R60 ;  /* 0x0017b43c01007387 */ /* 0x0003e80000100800 */
[----:B------:R-:W5:Y:S04]  /*4810*/  LDL R6, [R1+0x1604] ;  /* 0x0016040001067983 */ /* 0x000f680000100800 */
[----:B------:R1:W-:Y:S04]  /*4820*/  STL [R1+0x17b8], R9 ;  /* 0x0017b80901007387 */ /* 0x0003e80000100800 */
[----:B------:R-:W5:Y:S01]  /*4830*/  LDL R2, [R1+0x15f8] ;  /* 0x0015f80001027983 */ /* 0x000f620000100800 */
[----:B------:R-:W-:-:S02]  /*4840*/  @!P1 IMAD.MOV R12, RZ, RZ, -R12 ;  /* 0x000000ffff0c9224 */ /* 0x000fc400078e0a0c */
[----:B------:R-:W-:Y:S01]  /*4850*/  @!P0 IMAD.MOV R10, RZ, RZ, -R10 ;  /* 0x000000ffff0a8224 */ /* 0x000fe200078e0a0a */
[----:B0-----:R-:W5:Y:S01]  /*4860*/  LDL R61, [R1+0x15a4] ;  /* 0x0015a400013d7983 */ /* 0x001f620000100800 */
[----:B------:R-:W-:Y:S02]  /*4870*/  @!P4 IMAD.MOV R13, RZ, RZ, -R13 ;  /* 0x000000ffff0dc224 */ /* 0x000fe400078e0a0d */
[----:B------:R-:W-:Y:S01]  /*4880*/  @!P3 IMAD.MOV R11, RZ, RZ, -R11 ;  /* 0x000000ffff0bb224 */ /* 0x000fe200078e0a0b */
[----:B-1----:R-:W5:Y:S01]  /*4890*/  LDL R60, [R1+0x15c0] ;  /* 0x0015c000013c7983 */ /* 0x002f620000100800 */
[----:B------:R-:W-:Y:S02]  /*48a0*/  @!P5 IMAD.MOV R14, RZ, RZ, -R14 ;  /* 0x000000ffff0ed224 */ /* 0x000fe400078e0a0e */
[----:B------:R-:W-:Y:S01]  /*48b0*/  @!P2 IMAD.MOV R15, RZ, RZ, -R15 ;  /* 0x000000ffff0fa224 */ /* 0x000fe200078e0a0f */
[----:B------:R-:W5:Y:S01]  /*48c0*/  LDL R9, [R1+0x158c] ;  /* 0x00158c0001097983 */ /* 0x000f620000100800 */
[----:B--2---:R-:W-:-:S03]  /*48d0*/  ISETP.GE.AND P1, PT, R5, RZ, PT ;  /* 0x000000ff0500720c */ /* 0x004fc60003f26270 */
[----:B------:R-:W2:Y:S01]  /*48e0*/  LDL R5, [R1+0x15f0] ;  /* 0x0015f00001057983 */ /* 0x000ea20000100800 */
[----:B----4-:R-:W-:-:S03]  /*48f0*/  ISETP.GE.AND P4, PT, R3, RZ, PT ;  /* 0x000000ff0300720c */ /* 0x010fc60003f86270 */
[----:B------:R-:W4:Y:S01]  /*4900*/  LDL R3, [R1+0x15a8] ;  /* 0x0015a80001037983 */ /* 0x000f220000100800 */
[----:B---3--:R-:W-:-:S03]  /*4910*/  ISETP.GE.AND P0, PT, R8, RZ, PT ;  /* 0x000000ff0800720c */ /* 0x008fc60003f06270 */
[----:B------:R-:W3:Y:S01]  /*4920*/  LDL R8, [R1+0x15fc] ;  /* 0x0015fc0001087983 */ /* 0x000ee20000100800 */
[----:B------:R-:W-:-:S03]  /*4930*/  ISETP.GE.AND P3, PT, R7, RZ, PT ;  /* 0x000000ff0700720c */ /* 0x000fc60003f66270 */
[----:B------:R-:W3:Y:S01]  /*4940*/  LDL R7, [R1+0x15ec] ;  /* 0x0015ec0001077983 */ /* 0x000ee20000100800 */
[----:B------:R-:W-:-:S03]  /*4950*/  ISETP.GE.AND P5, PT, R0, RZ, PT ;  /* 0x000000ff0000720c */ /* 0x000fc60003fa6270 */
[----:B------:R-:W3:Y:S01]  /*4960*/  LDL R0, [R1+0x15ac] ;  /* 0x0015ac0001007983 */ /* 0x000ee20000100800 */
[----:B-----5:R-:W-:-:S03]  /*4970*/  ISETP.GE.AND P2, PT, R4, RZ, PT ;  /* 0x000000ff0400720c */ /* 0x020fc60003f46270 */
[----:B------:R-:W5:Y:S01]  /*4980*/  LDL R4, [R1+0x15b8] ;  /* 0x0015b80001047983 */ /* 0x000f620000100800 */
[----:B------:R-:W-:Y:S02]  /*4990*/  @!P0 IMAD.MOV R16, RZ, RZ, -R16 ;  /* 0x000000ffff108224 */ /* 0x000fe400078e0a10 */
[----:B------:R-:W-:Y:S01]  /*49a0*/  @!P3 IMAD.MOV R17, RZ, RZ, -R17 ;  /* 0x000000ffff11b224 */ /* 0x000fe200078e0a11 */
[----:B------:R-:W-:Y:S02]  /*49b0*/  ISETP.GE.AND P0, PT, R6, RZ, PT ;  /* 0x000000ff0600720c */ /* 0x000fe40003f06270 */
[----:B------:R-:W5:Y:S01]  /*49c0*/  LDL R6, [R1+0x15bc] ;  /* 0x0015bc0001067983 */ /* 0x000f620000100800 */
[----:B------:R-:W-:-:S03]  /*49d0*/  ISETP.GE.AND P3, PT, R2, RZ, PT ;  /* 0x000000ff0200720c */ /* 0x000fc60003f66270 */
[----:B------:R-:W5:Y:S01]  /*49e0*/  LDL R2, [R1+0x15e4] ;  /* 0x0015e40001027983 */ /* 0x000f620000100800 */
[----:B------:R-:W-:Y:S01]  /*49f0*/  @!P5 IMAD.MOV R20, RZ, RZ, -R20 ;  /* 0x000000ffff14d224 */ /* 0x000fe200078e0a14 */
[----:B--2---:R-:W-:Y:S02]  /*4a00*/  ISETP.GE.AND P5, PT, R5, RZ, PT ;  /* 0x000000ff0500720c */ /* 0x004fe40003fa6270 */
[----:B------:R-:W2:Y:S01]  /*4a10*/  LDL R5, [R1+0x15d8] ;  /* 0x0015d80001057983 */ /* 0x000ea20000100800 */
[----:B------:R-:W-:Y:S02]  /*4a20*/  @!P1 IMAD.MOV R18, RZ, RZ, -R18 ;  /* 0x000000ffff129224 */ /* 0x000fe400078e0a12 */
[----:B------:R-:W-:Y:S01]  /*4a30*/  @!P2 IMAD.MOV R21, RZ, RZ, -R21 ;  /* 0x000000ffff15a224 */ /* 0x000fe200078e0a15 */
[----:B----4-:R-:W-:Y:S02]  /*4a40*/  ISETP.GE.AND P2, PT, R3, RZ, PT ;  /* 0x000000ff0300720c */ /* 0x010fe40003f46270 */
[----:B------:R-:W4:Y:S01]  /*4a50*/  LDL R3, [R1+0x15d4] ;  /* 0x0015d40001037983 */ /* 0x000f220000100800 */
[----:B---3--:R-:W-:-:S03]  /*4a60*/  ISETP.GE.AND P1, PT, R8, RZ, PT ;  /* 0x000000ff0800720c */ /* 0x008fc60003f26270 */
[----:B------:R-:W3:Y:S01]  /*4a70*/  LDL R8, [R1+0x15e0] ;  /* 0x0015e00001087983 */ /* 0x000ee20000100800 */
[----:B------:R-:W-:Y:S01]  /*4a80*/  @!P4 IMAD.MOV R19, RZ, RZ, -R19 ;  /* 0x000000ffff13c224 */ /* 0x000fe200078e0a13 */
[----:B------:R-:W-:Y:S02]  /*4a90*/  ISETP.GE.AND P4, PT, R7, RZ, PT ;  /* 0x000000ff0700720c */ /* 0x000fe40003f86270 */
[----:B------:R-:W3:Y:S01]  /*4aa0*/  LDL R7, [R1+0x15dc] ;  /* 0x0015dc0001077983 */ /* 0x000ee20000100800 */
[----:B------:R-:W-:Y:S01]  /*4ab0*/  @!P0 IMAD.MOV R22, RZ, RZ, -R22 ;  /* 0x000000ffff168224 */ /* 0x000fe200078e0a16 */
[----:B------:R-:W-:Y:S01]  /*4ac0*/  ISETP.GE.AND P0, PT, R0, RZ, PT ;  /* 0x000000ff0000720c */ /* 0x000fe20003f06270 */
[----:B------:R-:W-:Y:S01]  /*4ad0*/  @!P3 IMAD.MOV R23, RZ, RZ, -R23 ;  /* 0x000000ffff17b224 */ /* 0x000fe200078e0a17 */
        /* <DEDUP_REMOVED lines=19> */
[----:B------:R-:W-:Y:S01]  /*4c10*/  ISETP.GE.AND P2, PT, R7, RZ, PT ;  /* 0x000000ff0700720c */ /* 0x000fe20003f46270 */
[----:B------:R-:W-:Y:S01]  /*4c20*/  @!P1 IMAD.MOV R30, RZ, RZ, -R30 ;  /* 0x000000ffff1e9224 */ /* 0x000fe200078e0a1e */
[----:B------:R-:W3:Y:S01]  /*4c30*/  LDL R7, [R1+0x159c] ;  /* 0x00159c0001077983 */ /* 0x000ee20000100800 */
[----:B------:R-:W-:Y:S01]  /*4c40*/  @!P4 IMAD.MOV R31, RZ, RZ, -R31 ;  /* 0x000000ffff1fc224 */ /* 0x000fe200078e0a1f */
[----:B------:R-:W-:Y:S01]  /*4c50*/  ISETP.GE.AND P1, PT, R0, RZ, PT ;  /* 0x000000ff0000720c */ /* 0x000fe20003f26270 */
[----:B------:R-:W-:Y:S02]  /*4c60*/  IMAD.MOV.U32 R0, RZ, RZ, R32 ;  /* 0x000000ffff007224 */ /* 0x000fe400078e0020 */
[----:B------:R-:W-:Y:S01]  /*4c70*/  @!P3 IMAD.MOV R35, RZ, RZ, -R35 ;  /* 0x000000ffff23b224 */ /* 0x000fe200078e0a23 */
[----:B------:R-:W3:Y:S01]  /*4c80*/  LDL R32, [R1+0x1590] ;  /* 0x0015900001207983 */ /* 0x000ee20000100800 */
[----:B-----5:R-:W-:Y:S01]  /*4c90*/  ISETP.GE.AND P4, PT, R4, RZ, PT ;  /* 0x000000ff0400720c */ /* 0x020fe20003f86270 */
[----:B------:R-:W-:-:S02]  /*4ca0*/  IMAD.MOV.U32 R4, RZ, RZ, R33 ;  /* 0x000000ffff047224 */ /* 0x000fc400078e0021 */
[----:B------:R-:W-:Y:S02]  /*4cb0*/  @!P5 IMAD.MOV R0, RZ, RZ, -R0 ;  /* 0x000000ffff00d224 */ /* 0x000fe400078e0a00 */
[----:B------:R-:W-:Y:S01]  /*4cc0*/  @!P2 IMAD.MOV R4, RZ, RZ, -R4 ;  /* 0x000000ffff04a224 */ /* 0x000fe200078e0a04 */
[----:B------:R-:W-:Y:S02]  /*4cd0*/  ISETP.GE.AND P5, PT, R6, RZ, PT ;  /* 0x000000ff0600720c */ /* 0x000fe40003fa6270 */
[----:B------:R-:W5:Y:S01]  /*4ce0*/  LDL R6, [R1+0x1598] ;  /* 0x0015980001067983 */ /* 0x000f620000100800 */
[----:B------:R-:W-:-:S03]  /*4cf0*/  ISETP.GE.AND P2, PT, R2, RZ, PT ;  /* 0x000000ff0200720c */ /* 0x000fc60003f46270 */
[----:B------:R-:W5:Y:S01]  /*4d00*/  LDL R2, [R1+0x1594] ;  /* 0x0015940001027983 */ /* 0x000f620000100800 */
[----:B------:R-:W-:Y:S02]  /*4d10*/  @!P1 IMAD.MOV R36, RZ, RZ, -R36 ;  /* 0x000000ffff249224 */ /* 0x000fe400078e0a24 */
[----:B------:R-:W-:Y:S01]  /*4d20*/  @!P4 IMAD.MOV R37, RZ, RZ, -R37 ;  /* 0x000000ffff25c224 */ /* 0x000fe200078e0a25 */
[----:B------:R-:W-:Y:S02]  /*4d30*/  ISETP.GE.AND P4, PT, R61, RZ, PT ;  /* 0x000000ff3d00720c */ /* 0x000fe40003f86270 */
[----:B------:R-:W5:Y:S01]  /*4d40*/  LDL R61, [R1+0x1580] ;  /* 0x00158000013d7983 */ /* 0x000f620000100800 */
[----:B--2---:R-:W-:-:S03]  /*4d50*/  ISETP.GE.AND P1, PT, R5, RZ, PT ;  /* 0x000000ff0500720c */ /* 0x004fc60003f26270 */
[----:B------:R-:W2:Y:S01]  /*4d60*/  LDL R5, [R1+0x1588] ;  /* 0x0015880001057983 */ /* 0x000ea20000100800 */
[----:B------:R-:W-:Y:S01]  /*4d70*/  @!P5 IMAD.MOV R38, RZ, RZ, -R38 ;  /* 0x000000ffff26d224 */ /* 0x000fe200078e0a26 */
[----:B----4-:R-:W-:Y:S02]  /*4d80*/  ISETP.GE.AND P5, PT, R3, RZ, PT ;  /* 0x000000ff0300720c */ /* 0x010fe40003fa6270 */
[----:B------:R-:W4:Y:S01]  /*4d90*/  LDL R3, [R1+0x157c] ;  /* 0x00157c0001037983 */ /* 0x000f220000100800 */
[----:B---3--:R-:W-:-:S03]  /*4da0*/  ISETP.GE.AND P3, PT, R8, RZ, PT ;  /* 0x000000ff0800720c */ /* 0x008fc60003f66270 */
[----:B------:R-:W3:Y:S01]  /*4db0*/  LDL R8, [R1+0x1584] ;  /* 0x0015840001087983 */ /* 0x000ee20000100800 */
[----:B------:R-:W-:Y:S01]  /*4dc0*/  @!P0 IMAD.MOV R34, RZ, RZ, -R34 ;  /* 0x000000ffff228224 */ /* 0x000fe200078e0a22 */
[----:B------:R-:W-:Y:S02]  /*4dd0*/  ISETP.GE.AND P0, PT, R60, RZ, PT ;  /* 0x000000ff3c00720c */ /* 0x000fe40003f06270 */
[----:B------:R-:W4:Y:S01]  /*4de0*/  LDL R60, [R1+0x1578] ;  /* 0x00157800013c7983 */ /* 0x000f220000100800 */
[----:B------:R-:W-:-:S05]  /*4df0*/  @!P2 IMAD.MOV R39, RZ, RZ, -R39 ;  /* 0x000000ffff27a224 */ /* 0x000fca00078e0a27 */
[----:B------:R-:W-:-:S05]  /*4e00*/  @!P3 IMAD.MOV R41, RZ, RZ, -R41 ;  /* 0x000000ffff29b224 */ /* 0x000fca00078e0a29 */
[----:B------:R-:W-:Y:S01]  /*4e10*/  @!P0 IMAD.MOV R40, RZ, RZ, -R40 ;  /* 0x000000ffff288224 */ /* 0x000fe200078e0a28 */
[----:B-----5:R-:W-:Y:S02]  /*4e20*/  ISETP.GE.AND P0, PT, R6, RZ, PT ;  /* 0x000000ff0600720c */ /* 0x020fe40003f06270 */
[----:B------:R-:W5:Y:S01]  /*4e30*/  LDL R6, [R1+0x1574] ;  /* 0x0015740001067983 */ /* 0x000f620000100800 */
[----:B------:R-:W-:-:S03]  /*4e40*/  ISETP.GE.AND P3, PT, R2, RZ, PT ;  /* 0x000000ff0200720c */ /* 0x000fc60003f66270 */
[----:B------:R-:W5:Y:S01]  /*4e50*/  LDL R2, [R1+0x1568] ;  /* 0x0015680001027983 */ /* 0x000f620000100800 */
[----:B------:R-:W-:Y:S01]  /*4e60*/  ISETP.GE.AND P2, PT, R7, RZ, PT ;  /* 0x000000ff0700720c */ /* 0x000fe20003f46270 */
[----:B------:R-:W-:Y:S02]  /*4e70*/  @!P5 IMAD.MOV R44, RZ, RZ, -R44 ;  /* 0x000000ffff2cd224 */ /* 0x000fe400078e0a2c */
[----:B------:R-:W5:Y:S01]  /*4e80*/  LDL R7, [R1+0x1570] ;  /* 0x0015700001077983 */ /* 0x000f620000100800 */
[----:B--2---:R-:W-:Y:S01]  /*4e90*/  ISETP.GE.AND P5, PT, R5, RZ, PT ;  /* 0x000000ff0500720c */ /* 0x004fe20003fa6270 */
[----:B------:R-:W-:-:S04]  /*4ea0*/  IMAD.MOV.U32 R5, RZ, RZ, R46 ;  /* 0x000000ffff057224 */ /* 0x000fc800078e002e */
[----:B------:R-:W-:Y:S01]  /*4eb0*/  @!P0 IMAD.MOV R5, RZ, RZ, -R5 ;  /* 0x000000ffff058224 */ /* 0x000fe200078e0a05 */
[----:B------:R-:W-:Y:S02]  /*4ec0*/  ISETP.GE.AND P0, PT, R61, RZ, PT ;  /* 0x000000ff3d00720c */ /* 0x000fe40003f06270 */
[----:B------:R-:W2:Y:S01]  /*4ed0*/  LDL R61, [R1+0x560] ;  /* 0x00056000013d7983 */ /* 0x000ea20000100800 */
[----:B------:R-:W-:Y:S01]  /*4ee0*/  @!P2 IMAD.MOV R45, RZ, RZ, -R45 ;  /* 0x000000ffff2da224 */ /* 0x000fe200078e0a2d */
[----:B---3--:R-:W-:Y:S01]  /*4ef0*/  ISETP.GE.AND P2, PT, R8, RZ, PT ;  /* 0x000000ff0800720c */ /* 0x008fe20003f46270 */
[----:B------:R-:W-:-:S04]  /*4f00*/  IMAD.MOV.U32 R8, RZ, RZ, R47 ;  /* 0x000000ffff087224 */ /* 0x000fc800078e002f */
[----:B------:R-:W-:Y:S01]  /*4f10*/  @!P3 IMAD.MOV R8, RZ, RZ, -R8 ;  /* 0x000000ffff08b224 */ /* 0x000fe200078e0a08 */
[----:B----4-:R-:W-:Y:S02]  /*4f20*/  ISETP.GE.AND P3, PT, R3, RZ, PT ;  /* 0x000000ff0300720c */ /* 0x010fe40003f66270 */
[----:B------:R-:W0:Y:S01]  /*4f30*/  S2R R3, SR_TID.X ;  /* 0x0000000000037919 */ /* 0x000e220000002100 */
[----:B------:R-:W-:Y:S01]  /*4f40*/  @!P1 IMAD.MOV R42, RZ, RZ, -R42 ;  /* 0x000000ffff2a9224 */ /* 0x000fe200078e0a2a */
[----:B------:R-:W-:Y:S01]  /*4f50*/  ISETP.GE.AND P1, PT, R32, RZ, PT ;  /* 0x000000ff2000720c */ /* 0x000fe20003f26270 */
[----:B------:R-:W-:Y:S01]  /*4f60*/  @!P4 IMAD.MOV R43, RZ, RZ, -R43 ;  /* 0x000000ffff2bc224 */ /* 0x000fe200078e0a2b */
[----:B------:R-:W-:Y:S01]  /*4f70*/  ISETP.GE.AND P4, PT, R9, RZ, PT ;  /* 0x000000ff0900720c */ /* 0x000fe20003f86270 */
[----:B------:R-:W-:Y:S02]  /*4f80*/  IMAD.MOV.U32 R9, RZ, RZ, c[0x0][0x18c] ;  /* 0x00006300ff097624 */ /* 0x000fe400078e00ff */
[----:B------:R-:W-:-:S02]  /*4f90*/  @!P2 IMAD.MOV R51, RZ, RZ, -R51 ;  /* 0x000000ffff33a224 */ /* 0x000fc400078e0a33 */
[----:B------:R-:W-:-:S06]  /*4fa0*/  @!P5 IMAD.MOV R50, RZ, RZ, -R50 ;  /* 0x000000ffff32d224 */ /* 0x000fcc00078e0a32 */
[----:B------:R-:W-:Y:S01]  /*4fb0*/  @!P1 IMAD.MOV R48, RZ, RZ, -R48 ;  /* 0x000000ffff309224 */ /* 0x000fe200078e0a30 */
[----:B0-----:R-:W-:-:S05]  /*4fc0*/  LOP3.LUT R3, R3, 0x1f, RZ, 0xc0, !PT ;  /* 0x0000001f03037812 */ /* 0x001fca00078ec0ff */
[----:B------:R-:W-:Y:S01]  /*4fd0*/  IMAD R3, R3, c[0x0][0x18c], RZ ;  /* 0x0000630003037a24 */ /* 0x000fe200078e02ff */
[----:B------:R-:W-:Y:S02]  /*4fe0*/  ISETP.GE.AND P1, PT, R60, RZ, PT ;  /* 0x000000ff3c00720c */ /* 0x000fe40003f26270 */
[----:B-----5:R-:W-:Y:S02]  /*4ff0*/  ISETP.GE.AND P2, PT, R2, RZ, PT ;  /* 0x000000ff0200720c */ /* 0x020fe40003f46270 */
[----:B------:R-:W-:Y:S02]  /*5000*/  LEA R2, P6, R3, c[0x0][0x168], 0x1 ;  /* 0x00005a0003027a11 */ /* 0x000fe400078c08ff */
[----:B------:R-:W-:Y:S01]  /*5010*/  ISETP.GE.AND P5, PT, R6, RZ, PT ;  /* 0x000000ff0600720c */ /* 0x000fe20003fa6270 */
[----:B------:R-:W-:Y:S01]  /*5020*/  IMAD R6, R9, 0x20, R3 ;  /* 0x0000002009067824 */ /* 0x000fe200078e0203 */
[----:B------:R-:W-:Y:S01]  /*5030*/  LEA.HI.X.SX32 R3, R3, c[0x0][0x16c], 0x1, P6 ;  /* 0x00005b0003037a11 */ /* 0x000fe200030f0eff */
[----:B------:R-:W-:Y:S01]  /*5040*/  @!P4 IMAD.MOV R49, RZ, RZ, -R49 ;  /* 0x000000ffff31c224 */ /* 0x000fe200078e0a31 */
[----:B------:R-:W-:Y:S01]  /*5050*/  ISETP.GE.AND P4, PT, R7, RZ, PT ;  /* 0x000000ff0700720c */ /* 0x000fe20003f86270 */
[----:B------:R-:W-:Y:S01]  /*5060*/  @!P0 IMAD.MOV R52, RZ, RZ, -R52 ;  /* 0x000000ffff348224 */ /* 0x000fe200078e0a34 */
[----:B------:R-:W-:Y:S01]  /*5070*/  ISETP.GE.AND P0, PT, R55, RZ, PT ;  /* 0x000000ff3700720c */ /* 0x000fe20003f06270 */
[----:B------:R-:W-:Y:S01]  /*5080*/  IMAD R7, R9, 0x20, R6 ;  /* 0x0000002009077824 */ /* 0x000fe200078e0206 */
[----:B------:R-:W3:Y:S01]  /*5090*/  LDL.LU R55, [R1+0x17bc] ;  /* 0x0017bc0001377983 */ /* 0x000ee20000300800 */
[----:B------:R-:W-:-:S02]  /*50a0*/  IMAD.MOV.U32 R33, RZ, RZ, c[0x0][0x18c] ;  /* 0x00006300ff217624 */ /* 0x000fc400078e00ff */
[----:B------:R-:W-:Y:S01]  /*50b0*/  @!P3 IMAD.MOV R53, RZ, RZ, -R53 ;  /* 0x000000ffff35b224 */ /* 0x000fe200078e0a35 */
[----:B------:R0:W-:Y:S01]  /*50c0*/  STL.64 [R1+0x1758], R2 ;  /* 0x0017580201007387 */ /* 0x0001e20000100a00 */
[C---:B------:R-:W-:Y:S01]  /*50d0*/  LEA R46, P3, R6.reuse, c[0x0][0x168], 0x1 ;  /* 0x00005a00062e7a11 */ /* 0x040fe200078608ff */
[--C-:B------:R-:W-:Y:S01]  /*50e0*/  IMAD R33, R33, 0x20, R7.reuse ;  /* 0x0000002021217824 */ /* 0x100fe200078e0207 */
[----:B------:R-:W-:Y:S01]  /*50f0*/  LEA R32, P6, R7, c[0x0][0x168], 0x1 ;  /* 0x00005a0007207a11 */ /* 0x000fe200078c08ff */
[----:B------:R-:W-:Y:S01]  /*5100*/  @!P1 IMAD.MOV R54, RZ, RZ, -R54 ;  /* 0x000000ffff369224 */ /* 0x000fe200078e0a36 */
[----:B------:R-:W-:Y:S01]  /*5110*/  LEA.HI.X.SX32 R47, R6, c[0x0][0x16c], 0x1, P3 ;  /* 0x00005b00062f7a11 */ /* 0x000fe200018f0eff */
[----:B0-----:R-:W-:Y:S02]  /*5120*/  IMAD R2, R9, 0x20, R7 ;  /* 0x0000002009027824 */ /* 0x001fe400078e0207 */
[----:B------:R-:W4:Y:S01]  /*5130*/  LDL.LU R9, [R1+0x28] ;  /* 0x0000280001097983 */ /* 0x000f220000300800 */
[----:B------:R-:W-:-:S03]  /*5140*/  LEA R6, P3, R33, c[0x0][0x168], 0x1 ;  /* 0x00005a0021067a11 */ /* 0x000fc600078608ff */
[----:B------:R-:W5:Y:S01]  /*5150*/  LDL.LU R60, [R1+0x24] ;  /* 0x00002400013c7983 */ /* 0x000f620000300800 */
[----:B------:R-:W-:Y:S02]  /*5160*/  LEA.HI.X.SX32 R33, R7, c[0x0][0x16c], 0x1, P6 ;  /* 0x00005b0007217a11 */ /* 0x000fe400030f0eff */
[----:B--2---:R-:W-:Y:S02]  /*5170*/  ISETP.GE.AND P1, PT, R61, RZ, PT ;  /* 0x000000ff3d00720c */ /* 0x004fe40003f26270 */
[----:B------:R-:W2:Y:S04]  /*5180*/  LDL.LU R61, [R1+0x20] ;  /* 0x00002000013d7983 */ /* 0x000ea80000300800 */
[----:B------:R-:W3:Y:S04]  /*5190*/  LDL.LU R3, [R1+0x4] ;  /* 0x0000040001037983 */ /* 0x000ee80000300800 */
[----:B------:R-:W3:Y:S04]  /*51a0*/  LDL.LU R2, [R1] ;  /* 0x0000000001027983 */ /* 0x000ee80000300800 */
[----:B------:R-:W-:Y:S04]  /*51b0*/  STL [R1+0x177c], R46 ;  /* 0x00177c2e01007387 */ /* 0x000fe80000100800 */
[----:B------:R0:W-:Y:S04]  /*51c0*/  STL [R1+0x1778], R47 ;  /* 0x0017782f01007387 */ /* 0x0001e80000100800 */
[----:B0-----:R-:W3:Y:S04]  /*51d0*/  LDL.LU R47, [R1+0x14] ;  /* 0x00001400012f7983 */ /* 0x001ee80000300800 */
[----:B------:R0:W-:Y:S04]  /*51e0*/  STL [R1+0x1784], R32 ;  /* 0x0017842001007387 */ /* 0x0001e80000100800 */
[----:B0-----:R-:W3:Y:S04]  /*51f0*/  LDL.LU R32, [R1+0x8] ;  /* 0x0000080001207983 */ /* 0x001ee80000300800 */
[----:B------:R0:W-:Y:S04]  /*5200*/  STL [R1+0x1780], R33 ;  /* 0x0017802101007387 */ /* 0x0001e80000100800 */
[----:B0-----:R-:W3:Y:S04]  /*5210*/  LDL.LU R33, [R1+0xc] ;  /* 0x00000c0001217983 */ /* 0x001ee80000300800 */
[----:B------:R0:W-:Y:S04]  /*5220*/  STL [R1+0x179c], R6 ;  /* 0x00179c0601007387 */ /* 0x0001e80000100800 */
[----:B0-----:R-:W3:Y:S04]  /*5230*/  LDL.LU R6, [R1+0x1c] ;  /* 0x00001c0001067983 */ /* 0x001ee80000300800 */
[----:B------:R-:W0:Y:S01]  /*5240*/  S2R R46, SR_TID.X ;  /* 0x00000000002e7919 */ /* 0x000e220000002100 */
[----:B------:R-:W-:-:S02]  /*5250*/  ISETP.NE.AND P6, PT, RZ, c[0x0][0x17c], PT ;  /* 0x00005f00ff007a0c */ /* 0x000fc40003fc5270 */
[----:B0-----:R-:W-:Y:S01]  /*5260*/  LOP3.LUT R7, R46, 0x1f, RZ, 0xc0, !PT ;  /* 0x0000001f2e077812 */ /* 0x001fe200078ec0ff */
[----:B------:R-:W-:-:S04]  /*5270*/  IMAD.MOV.U32 R46, RZ, RZ, c[0x0][0x18c] ;  /* 0x00006300ff2e7624 */ /* 0x000fc800078e00ff */
[----:B------:R-:W-:-:S04]  /*5280*/  IMAD R7, R7, c[0x0][0x18c], RZ ;  /* 0x0000630007077a24 */ /* 0x000fc800078e02ff */
[----:B------:R-:W-:-:S04]  /*5290*/  IMAD R7, R46, 0x20, R7 ;  /* 0x000000202e077824 */ /* 0x000fc800078e0207 */
[----:B------:R-:W-:-:S04]  /*52a0*/  IMAD R7, R46, 0x20, R7 ;  /* 0x000000202e077824 */ /* 0x000fc800078e0207 */
[----:B------:R-:W-:Y:S01]  /*52b0*/  IMAD R7, R46, 0x20, R7 ;  /* 0x000000202e077824 */ /* 0x000fe200078e0207 */
[----:B------:R-:W-:-:S04]  /*52c0*/  LOP3.LUT R46, RZ, c[0x0][0x17c], RZ, 0x33, !PT ;  /* 0x00005f00ff2e7a12 */ /* 0x000fc800078e33ff */
[----:B------:R-:W-:Y:S02]  /*52d0*/  LEA.HI.X.SX32 R7, R7, c[0x0][0x16c], 0x1, P3 ;  /* 0x00005b0007077a11 */ /* 0x000fe400018f0eff */
[C---:B----4-:R-:W-:Y:S02]  /*52e0*/  SEL R9, R46.reuse, R9, !P6 ;  /* 0x000000092e097207 */ /* 0x050fe40007000000 */
[C---:B-----5:R-:W-:Y:S01]  /*52f0*/  SEL R60, R46.reuse, R60, !P6 ;  /* 0x0000003c2e3c7207 */ /* 0x060fe20007000000 */
[----:B------:R0:W-:Y:S04]  /*5300*/  STL [R1+0x1798], R7 ;  /* 0x0017980701007387 */ /* 0x0001e80000100800 */
[----:B0-----:R-:W4:Y:S04]  /*5310*/  LDL.LU R7, [R1+0x18] ;  /* 0x0000180001077983 */ /* 0x001f280000300800 */
[----:B------:R0:W-:Y:S04]  /*5320*/  STL [R1+0x28], R9 ;  /* 0x0000280901007387 */ /* 0x0001e80000100800 */
[----:B0-----:R-:W5:Y:S04]  /*5330*/  LDL.LU R9, [R1+0x17b8] ;  /* 0x0017b80001097983 */ /* 0x001f680000300800 */
[----:B------:R0:W-:Y:S04]  /*5340*/  STL [R1+0x24], R60 ;  /* 0x0000243c01007387 */ /* 0x0001e80000100800 */
[----:B0-----:R-:W5:Y:S01]  /*5350*/  LDL.LU R60, [R1+0x17b4] ;  /* 0x0017b400013c7983 */ /* 0x001f620000300800 */
[----:B--2---:R-:W-:-:S05]  /*5360*/  SEL R61, R46, R61, !P6 ;  /* 0x0000003d2e3d7207 */ /* 0x004fca0007000000 */
[----:B------:R0:W-:Y:S04]  /*5370*/  STL [R1+0x20], R61 ;  /* 0x0000203d01007387 */ /* 0x0001e80000100800 */
[----:B0-----:R-:W2:Y:S01]  /*5380*/  LDL.LU R61, [R1+0x17b0] ;  /* 0x0017b000013d7983 */ /* 0x001ea20000300800 */
[----:B---3--:R-:W-:-:S05]  /*5390*/  SEL R6, R46, R6, !P6 ;  /* 0x000000062e067207 */ /* 0x008fca0007000000 */
[----:B------:R0:W-:Y:S04]  /*53a0*/  STL [R1+0x17a0], R6 ;  /* 0x0017a00601007387 */ /* 0x0001e80000100800 */
[----:B0-----:R-:W3:Y:S01]  /*53b0*/  LDL.LU R6, [R1+0x10] ;  /* 0x0000100001067983 */ /* 0x001ee20000300800 */
[C---:B------:R-:W-:Y:S02]  /*53c0*/  SEL R47, R46.reuse, R47, !P6 ;  /* 0x0000002f2e2f7207 */ /* 0x040fe40007000000 */
[----:B----4-:R-:W-:-:S05]  /*53d0*/  SEL R7, R46, R7, !P6 ;  /* 0x000000072e077207 */ /* 0x010fca0007000000 */
[----:B------:R-:W-:Y:S04]  /*53e0*/  STL [R1+0x17a4], R7 ;  /* 0x0017a40701007387 */ /* 0x000fe80000100800 */
[----:B------:R0:W-:Y:S01]  /*53f0*/  STL [R1+0x17a8], R47 ;  /* 0x0017a82f01007387 */ /* 0x0001e20000100800 */
[----:B---3--:R-:W-:-:S05]  /*5400*/  SEL R46, R46, R6, !P6 ;  /* 0x000000062e2e7207 */ /* 0x008fca0007000000 */
[----:B------:R1:W-:Y:S04]  /*5410*/  STL [R1+0x17ac], R46 ;  /* 0x0017ac2e01007387 */ /* 0x0003e80000100800 */
[----:B0-----:R-:W3:Y:S04]  /*5420*/  LDL.LU R47, [R1+0x28] ;  /* 0x00002800012f7983 */ /* 0x001ee80000300800 */
[----:B------:R-:W4:Y:S04]  /*5430*/  LDL.LU R7, [R1+0x24] ;  /* 0x0000240001077983 */ /* 0x000f280000300800 */
[----:B------:R-:W4:Y:S01]  /*5440*/  LDL.LU R6, [R1+0x20] ;  /* 0x0000200001067983 */ /* 0x000f220000300800 */
[----:B------:R-:W-:Y:S01]  /*5450*/  @!P4 IMAD.MOV R56, RZ, RZ, -R56 ;  /* 0x000000ffff38c224 */ /* 0x000fe200078e0a38 */
[----:B-1----:R-:W-:Y:S01]  /*5460*/  LOP3.LUT R46, RZ, c[0x0][0x17c], RZ, 0x33, !PT ;  /* 0x00005f00ff2e7a12 */ /* 0x002fe200078e33ff */
[----:B------:R-:W-:-:S02]  /*5470*/  @!P5 IMAD.MOV R57, RZ, RZ, -R57 ;  /* 0x000000ffff39d224 */ /* 0x000fc400078e0a39 */
[----:B------:R-:W-:Y:S02]  /*5480*/  @!P2 IMAD.MOV R58, RZ, RZ, -R58 ;  /* 0x000000ffff3aa224 */ /* 0x000fe400078e0a3a */
[----:B------:R-:W-:Y:S02]  /*5490*/  @!P0 IMAD.MOV R59, RZ, RZ, -R59 ;  /* 0x000000ffff3b8224 */ /* 0x000fe400078e0a3b */
[----:B------:R-:W-:Y:S01]  /*54a0*/  @!P1 IMAD.MOV R55, RZ, RZ, -R55 ;  /* 0x000000ffff379224 */ /* 0x000fe200078e0a37 */
[C---:B------:R-:W-:Y:S02]  /*54b0*/  SEL R33, R46.reuse, R33, !P6 ;  /* 0x000000212e217207 */ /* 0x040fe40007000000 */
[C---:B------:R-:W-:Y:S02]  /*54c0*/  SEL R32, R46.reuse, R32, !P6 ;  /* 0x000000202e207207 */ /* 0x040fe40007000000 */
[C---:B------:R-:W-:Y:S02]  /*54d0*/  SEL R3, R46.reuse, R3, !P6 ;  /* 0x000000032e037207 */ /* 0x040fe40007000000 */
[----:B------:R-:W-:-:S02]  /*54e0*/  SEL R2, R46, R2, !P6 ;  /* 0x000000022e027207 */ /* 0x000fc40007000000 */
[C---:B--2---:R-:W-:Y:S02]  /*54f0*/  SEL R61, R46.reuse, R61, !P6 ;  /* 0x0000003d2e3d7207 */ /* 0x044fe40007000000 */
[C---:B-----5:R-:W-:Y:S02]  /*5500*/  SEL R60, R46.reuse, R60, !P6 ;  /* 0x0000003c2e3c7207 */ /* 0x060fe40007000000 */
[C---:B------:R-:W-:Y:S02]  /*5510*/  SEL R9, R46.reuse, R9, !P6 ;  /* 0x000000092e097207 */ /* 0x040fe40007000000 */
[C---:B------:R-:W-:Y:S02]  /*5520*/  SEL R10, R46.reuse, R10, !P6 ;  /* 0x0000000a2e0a7207 */ /* 0x040fe40007000000 */
[C---:B------:R-:W-:Y:S02]  /*5530*/  SEL R11, R46.reuse, R11, !P6 ;  /* 0x0000000b2e0b7207 */ /* 0x040fe40007000000 */
[----:B------:R-:W-:-:S02]  /*5540*/  SEL R12, R46, R12, !P6 ;  /* 0x0000000c2e0c7207 */ /* 0x000fc40007000000 */
[C---:B------:R-:W-:Y:S02]  /*5550*/  SEL R13, R46.reuse, R13, !P6 ;  /* 0x0000000d2e0d7207 */ /* 0x040fe40007000000 */
[C---:B------:R-:W-:Y:S02]  /*5560*/  SEL R14, R46.reuse, R14, !P6 ;  /* 0x0000000e2e0e7207 */ /* 0x040fe40007000000 */
        /* <DEDUP_REMOVED lines=44> */
[----:B------:R-:W-:Y:S02]  /*5830*/  SEL R55, R46, R55, !P6 ;  /* 0x000000372e377207 */ /* 0x000fe40007000000 */
[----:B------:R-:W2:Y:S01]  /*5840*/  LDL.LU R46, [R1+0x17ac] ;  /* 0x0017ac00012e7983 */ /* 0x000ea20000300800 */
[----:B---3--:R-:W-:-:S02]  /*5850*/  IMAD R47, R47, c[0x0][0x190], RZ ;  /* 0x000064002f2f7a24 */ /* 0x008fc400078e02ff */
[----:B----4-:R-:W-:-:S03]  /*5860*/  IMAD R7, R7, c[0x0][0x190], RZ ;  /* 0x0000640007077a24 */ /* 0x010fc600078e02ff */
[----:B------:R0:W-:Y:S01]  /*5870*/  STL [R1+0xc8], R47 ;  /* 0x0000c82f01007387 */ /* 0x0001e20000100800 */
[----:B------:R-:W-:-:S03]  /*5880*/  IMAD R6, R6, c[0x0][0x190], RZ ;  /* 0x0000640006067a24 */ /* 0x000fc600078e02ff */
[----:B0-----:R-:W3:Y:S04]  /*5890*/  LDL.LU R47, [R1+0x17a8] ;  /* 0x0017a800012f7983 */ /* 0x001ee80000300800 */
[----:B------:R0:W-:Y:S04]  /*58a0*/  STL [R1+0xcc], R7 ;  /* 0x0000cc0701007387 */ /* 0x0001e80000100800 */
[----:B0-----:R-:W4:Y:S04]  /*58b0*/  LDL.LU R7, [R1+0x17a4] ;  /* 0x0017a40001077983 */ /* 0x001f280000300800 */
[----:B------:R0:W-:Y:S04]  /*58c0*/  STL [R1+0xdc], R6 ;  /* 0x0000dc0601007387 */ /* 0x0001e80000100800 */
[----:B0-----:R-:W5:Y:S01]  /*58d0*/  LDL.LU R6, [R1+0x17a0] ;  /* 0x0017a00001067983 */ /* 0x001f620000300800 */
[----:B------:R-:W-:-:S02]  /*58e0*/  IMAD R9, R9, c[0x0][0x190], RZ ;  /* 0x0000640009097a24 */ /* 0x000fc400078e02ff */
[----:B------:R-:W-:Y:S02]  /*58f0*/  IMAD R0, R0, c[0x0][0x190], RZ ;  /* 0x0000640000007a24 */ /* 0x000fe400078e02ff */
[----:B--2---:R-:W-:Y:S02]  /*5900*/  IMAD R46, R46, c[0x0][0x190], RZ ;  /* 0x000064002e2e7a24 */ /* 0x004fe400078e02ff */
[----:B---3--:R-:W-:Y:S02]  /*5910*/  IMAD R47, R47, c[0x0][0x190], RZ ;  /* 0x000064002f2f7a24 */ /* 0x008fe400078e02ff */
[----:B----4-:R-:W-:Y:S02]  /*5920*/  IMAD R7, R7, c[0x0][0x190], RZ ;  /* 0x0000640007077a24 */ /* 0x010fe400078e02ff */
[----:B-----5:R-:W-:-:S05]  /*5930*/  IMAD R6, R6, c[0x0][0x190], RZ ;  /* 0x0000640006067a24 */ /* 0x020fca00078e02ff */
[----:B------:R0:W-:Y:S04]  /*5940*/  STL [R1+0xe0], R6 ;  /* 0x0000e00601007387 */ /* 0x0001e80000100800 */
[----:B0-----:R-:W2:Y:S04]  /*5950*/  LDL.LU R6, [R1+0x179c] ;  /* 0x00179c0001067983 */ /* 0x001ea80000300800 */
[----:B------:R0:W-:Y:S04]  /*5960*/  STL [R1+0xe4], R7 ;  /* 0x0000e40701007387 */ /* 0x0001e80000100800 */
[----:B0-----:R-:W2:Y:S04]  /*5970*/  LDL.LU R7, [R1+0x1798] ;  /* 0x0017980001077983 */ /* 0x001ea80000300800 */
[----:B------:R0:W-:Y:S04]  /*5980*/  STL [R1+0xec], R47 ;  /* 0x0000ec2f01007387 */ /* 0x0001e80000100800 */
[----:B------:R1:W-:Y:S01]  /*5990*/  STL [R1+0xf4], R46 ;  /* 0x0000f42e01007387 */ /* 0x0003e20000100800 */
[----:B0-----:R-:W-:-:S02]  /*59a0*/  IMAD R47, R33, c[0x0][0x190], RZ ;  /* 0x00006400212f7a24 */ /* 0x001fc400078e02ff */
[----:B------:R-:W-:Y:S02]  /*59b0*/  IMAD R33, R3, c[0x0][0x190], RZ ;  /* 0x0000640003217a24 */ /* 0x000fe400078e02ff */
[----:B-1----:R-:W-:Y:S02]  /*59c0*/  IMAD R46, R32, c[0x0][0x190], RZ ;  /* 0x00006400202e7a24 */ /* 0x002fe400078e02ff */
[----:B------:R-:W-:Y:S01]  /*59d0*/  IMAD R32, R2, c[0x0][0x190], RZ ;  /* 0x0000640002207a24 */ /* 0x000fe200078e02ff */
[----:B------:R-:W-:Y:S01]  /*59e0*/  STL [R1+0x108], R47 ;  /* 0x0001082f01007387 */ /* 0x000fe20000100800 */
[----:B------:R-:W-:Y:S02]  /*59f0*/  IMAD R3, R61, c[0x0][0x190], RZ ;  /* 0x000064003d037a24 */ /* 0x000fe400078e02ff */
[----:B------:R-:W-:Y:S01]  /*5a00*/  IMAD R2, R60, c[0x0][0x190], RZ ;  /* 0x000064003c027a24 */ /* 0x000fe200078e02ff */
[----:B------:R-:W-:Y:S04]  /*5a10*/  STL [R1+0x10c], R46 ;  /* 0x00010c2e01007387 */ /* 0x000fe80000100800 */
[----:B------:R-:W-:Y:S04]  /*5a20*/  STL [R1+0x11c], R33 ;  /* 0x00011c2101007387 */ /* 0x000fe80000100800 */
[----:B------:R-:W-:Y:S04]  /*5a30*/  STL [R1+0x120], R32 ;  /* 0x0001202001007387 */ /* 0x000fe80000100800 */
[----:B------:R0:W-:Y:S04]  /*5a40*/  STL [R1+0x118], R3 ;  /* 0x0001180301007387 */ /* 0x0001e80000100800 */
[----:B------:R1:W-:Y:S04]  /*5a50*/  STL [R1+0xf0], R2 ;  /* 0x0000f00201007387 */ /* 0x0003e80000100800 */
[----:B------:R3:W-:Y:S01]  /*5a60*/  STL [R1+0xe8], R9 ;  /* 0x0000e80901007387 */ /* 0x0007e20000100800 */
[----:B0-----:R-:W-:-:S02]  /*5a70*/  IMAD R3, R10, c[0x0][0x190], RZ ;  /* 0x000064000a037a24 */ /* 0x001fc400078e02ff */
[----:B-1----:R-:W-:-:S03]  /*5a80*/  IMAD R2, R11, c[0x0][0x190], RZ ;  /* 0x000064000b027a24 */ /* 0x002fc600078e02ff */
[----:B------:R0:W-:Y:S01]  /*5a90*/  STL [R1+0xd8], R3 ;  /* 0x0000d80301007387 */ /* 0x0001e20000100800 */
[----:B---3--:R-:W-:-:S03]  /*5aa0*/  IMAD R9, R12, c[0x0][0x190], RZ ;  /* 0x000064000c097a24 */ /* 0x008fc600078e02ff */
[----:B------:R-:W-:Y:S04]  /*5ab0*/  STL [R1+0xd4], R2 ;  /* 0x0000d40201007387 */ /* 0x000fe80000100800 */
[----:B------:R1:W-:Y:S01]  /*5ac0*/  STL [R1+0xd0], R9 ;  /* 0x0000d00901007387 */ /* 0x0003e20000100800 */
[----:B0-----:R-:W-:Y:S02]  /*5ad0*/  IMAD R3, R13, c[0x0][0x190], RZ ;  /* 0x000064000d037a24 */ /* 0x001fe400078e02ff */
[----:B------:R-:W-:Y:S02]  /*5ae0*/  IMAD R10, R16, c[0x0][0x190], RZ ;  /* 0x00006400100a7a24 */ /* 0x000fe400078e02ff */
[----:B-1----:R-:W-:Y:S01]  /*5af0*/  IMAD R9, R15, c[0x0][0x190], RZ ;  /* 0x000064000f097a24 */ /* 0x002fe200078e02ff */
[----:B------:R-:W-:Y:S01]  /*5b00*/  STL [R1+0xc4], R3 ;  /* 0x0000c40301007387 */ /* 0x000fe20000100800 */
[----:B------:R-:W-:-:S03]  /*5b10*/  IMAD R2, R14, c[0x0][0x190], RZ ;  /* 0x000064000e027a24 */ /* 0x000fc600078e02ff */
[----:B------:R0:W-:Y:S01]  /*5b20*/  STL [R1+0xbc], R9 ;  /* 0x0000bc0901007387 */ /* 0x0001e20000100800 */
[----:B------:R-:W-:-:S03]  /*5b30*/  IMAD R11, R18, c[0x0][0x190], RZ ;  /* 0x00006400120b7a24 */ /* 0x000fc600078e02ff */
[----:B------:R1:W-:Y:S01]  /*5b40*/  STL [R1+0xb8], R10 ;  /* 0x0000b80a01007387 */ /* 0x0003e20000100800 */
[----:B0-----:R-:W-:-:S03]  /*5b50*/  IMAD R9, R17, c[0x0][0x190], RZ ;  /* 0x0000640011097a24 */ /* 0x001fc600078e02ff */
[----:B------:R-:W-:Y:S01]  /*5b60*/  STL [R1+0xc0], R2 ;  /* 0x0000c00201007387 */ /* 0x000fe20000100800 */
[----:B-1----:R-:W-:-:S03]  /*5b70*/  IMAD R10, R19, c[0x0][0x190], RZ ;  /* 0x00006400130a7a24 */ /* 0x002fc600078e02ff */
[----:B------:R0:W-:Y:S04]  /*5b80*/  STL [R1+0xb4], R9 ;  /* 0x0000b40901007387 */ /* 0x0001e80000100800 */
[----:B------:R1:W-:Y:S01]  /*5b90*/  STL [R1+0xb0], R11 ;  /* 0x0000b00b01007387 */ /* 0x0003e20000100800 */
[----:B0-----:R-:W-:-:S03]  /*5ba0*/  IMAD R9, R20, c[0x0][0x190], RZ ;  /* 0x0000640014097a24 */ /* 0x001fc600078e02ff */
[----:B------:R0:W-:Y:S01]  /*5bb0*/  STL [R1+0xac], R10 ;  /* 0x0000ac0a01007387 */ /* 0x0001e20000100800 */
[----:B-1----:R-:W-:-:S03]  /*5bc0*/  IMAD R11, R21, c[0x0][0x190], RZ ;  /* 0x00006400150b7a24 */ /* 0x002fc600078e02ff */
[----:B------:R1:W-:Y:S01]  /*5bd0*/  STL [R1+0xa8], R9 ;  /* 0x0000a80901007387 */ /* 0x0003e20000100800 */
[----:B0-----:R-:W-:-:S03]  /*5be0*/  IMAD R10, R22, c[0x0][0x190], RZ ;  /* 0x00006400160a7a24 */ /* 0x001fc600078e02ff */
[----:B------:R0:W-:Y:S01]  /*5bf0*/  STL [R1+0xa4], R11 ;  /* 0x0000a40b01007387 */ /* 0x0001e20000100800 */
[----:B-1----:R-:W-:-:S03]  /*5c00*/  IMAD R9, R23, c[0x0][0x190], RZ ;  /* 0x0000640017097a24 */ /* 0x002fc600078e02ff */
[----:B------:R1:W-:Y:S04]  /*5c10*/  STL [R1+0xa0], R10 ;  /* 0x0000a00a01007387 */ /* 0x0003e80000100800 */
[----:B------:R3:W-:Y:S01]  /*5c20*/  STL [R1+0x9c], R9 ;  /* 0x00009c0901007387 */ /* 0x0007e20000100800 */
[----:B0-----:R-:W-:Y:S02]  /*5c30*/  IMAD R11, R24, c[0x0][0x190], RZ ;  /* 0x00006400180b7a24 */ /* 0x001fe400078e02ff */
[----:B-1----:R-:W-:-:S03]  /*5c40*/  IMAD R10, R25, c[0x0][0x190], RZ ;  /* 0x00006400190a7a24 */ /* 0x002fc600078e02ff */
[----:B------:R-:W-:Y:S01]  /*5c50*/  STL [R1+0x98], R11 ;  /* 0x0000980b01007387 */ /* 0x000fe20000100800 */
[----:B---3--:R-:W-:-:S03]  /*5c60*/  IMAD R9, R26, c[0x0][0x190], RZ ;  /* 0x000064001a097a24 */ /* 0x008fc600078e02ff */
[----:B------:R-:W-:Y:S01]  /*5c70*/  STL [R1+0x94], R10 ;  /* 0x0000940a01007387 */ /* 0x000fe20000100800 */
[----:B------:R-:W-:Y:S02]  /*5c80*/  IMAD R46, R27, c[0x0][0x190], RZ ;  /* 0x000064001b2e7a24 */ /* 0x000fe400078e02ff */
[----:B------:R-:W-:Y:S01]  /*5c90*/  IMAD R47, R28, c[0x0][0x190], RZ ;  /* 0x000064001c2f7a24 */ /* 0x000fe200078e02ff */
[----:B------:R0:W-:Y:S01]  /*5ca0*/  STL [R1+0x90], R9 ;  /* 0x0000900901007387 */ /* 0x0001e20000100800 */
[----:B------:R-:W-:Y:S02]  /*5cb0*/  IMAD R61, R29, c[0x0][0x190], RZ ;  /* 0x000064001d3d7a24 */ /* 0x000fe400078e02ff */
[----:B------:R-:W-:Y:S01]  /*5cc0*/  IMAD R60, R30, c[0x0][0x190], RZ ;  /* 0x000064001e3c7a24 */ /* 0x000fe200078e02ff */
[----:B------:R-:W-:Y:S01]  /*5cd0*/  STL [R1+0x8c], R46 ;  /* 0x00008c2e01007387 */ /* 0x000fe20000100800 */
[----:B------:R-:W-:Y:S02]  /*5ce0*/  IMAD R32, R4, c[0x0][0x190], RZ ;  /* 0x0000640004207a24 */ /* 0x000fe400078e02ff */
[----:B0-----:R-:W-:Y:S01]  /*5cf0*/  IMAD R9, R31, c[0x0][0x190], RZ ;  /* 0x000064001f097a24 */ /* 0x001fe200078e02ff */
[----:B------:R-:W-:Y:S01]  /*5d00*/  STL [R1+0x88], R47 ;  /* 0x0000882f01007387 */ /* 0x000fe20000100800 */
[----:B------:R-:W-:-:S03]  /*5d10*/  IMAD R33, R34, c[0x0][0x190], RZ ;  /* 0x0000640022217a24 */ /* 0x000fc600078e02ff */
[----:B------:R-:W-:Y:S01]  /*5d20*/  STL [R1+0x7c], R9 ;  /* 0x00007c0901007387 */ /* 0x000fe20000100800 */
[----:B------:R-:W-:-:S03]  /*5d30*/  IMAD R31, R35, c[0x0][0x190], RZ ;  /* 0x00006400231f7a24 */ /* 0x000fc600078e02ff */
[----:B------:R-:W-:Y:S01]  /*5d40*/  STL [R1+0x84], R61 ;  /* 0x0000843d01007387 */ /* 0x000fe20000100800 */
[----:B------:R-:W-:-:S03]  /*5d50*/  IMAD R30, R36, c[0x0][0x190], RZ ;  /* 0x00006400241e7a24 */ /* 0x000fc600078e02ff */
[----:B------:R0:W-:Y:S01]  /*5d60*/  STL [R1+0x78], R0 ;  /* 0x0000780001007387 */ /* 0x0001e20000100800 */
[----:B------:R-:W-:-:S03]  /*5d70*/  IMAD R27, R37, c[0x0][0x190], RZ ;  /* 0x00006400251b7a24 */ /* 0x000fc600078e02ff */
[----:B------:R-:W-:Y:S01]  /*5d80*/  STL [R1+0x80], R60 ;  /* 0x0000803c01007387 */ /* 0x000fe20000100800 */
[----:B------:R-:W-:-:S03]  /*5d90*/  IMAD R26, R38, c[0x0][0x190], RZ ;  /* 0x00006400261a7a24 */ /* 0x000fc600078e02ff */
[----:B------:R-:W-:Y:S01]  /*5da0*/  STL [R1+0x74], R32 ;  /* 0x0000742001007387 */ /* 0x000fe20000100800 */
[----:B------:R-:W-:-:S03]  /*5db0*/  IMAD R23, R39, c[0x0][0x190], RZ ;  /* 0x0000640027177a24 */ /* 0x000fc600078e02ff */
[----:B------:R-:W-:Y:S01]  /*5dc0*/  STL [R1+0x70], R33 ;  /* 0x0000702101007387 */ /* 0x000fe20000100800 */
[----:B------:R-:W-:-:S03]  /*5dd0*/  IMAD R22, R40, c[0x0][0x190], RZ ;  /* 0x0000640028167a24 */ /* 0x000fc600078e02ff */
[----:B------:R-:W-:Y:S01]  /*5de0*/  STL.64 [R1+0x1788], R32 ;  /* 0x0017882001007387 */ /* 0x000fe20000100a00 */
        /* <DEDUP_REMOVED lines=11> */
[----:B------:R-:W-:Y:S01]  /*5ea0*/  STL [R1+0x5c], R23 ;  /* 0x00005c1701007387 */ /* 0x000fe20000100800 */
[----:B0-----:R-:W-:-:S03]  /*5eb0*/  IMAD R0, R48, c[0x0][0x190], RZ ;  /* 0x0000640030007a24 */ /* 0x001fc600078e02ff */
[----:B------:R-:W-:Y:S01]  /*5ec0*/  STL [R1+0x58], R22 ;  /* 0x0000581601007387 */ /* 0x000fe20000100800 */
[----:B------:R-:W-:-:S03]  /*5ed0*/  IMAD R10, R5, c[0x0][0x190], RZ ;  /* 0x00006400050a7a24 */ /* 0x000fc600078e02ff */
[----:B------:R-:W-:Y:S04]  /*5ee0*/  STL [R1+0x54], R19 ;  /* 0x0000541301007387 */ /* 0x000fe80000100800 */
[----:B------:R-:W-:Y:S04]  /*5ef0*/  STL [R1+0x50], R18 ;  /* 0x0000501201007387 */ /* 0x000fe80000100800 */
[----:B------:R-:W-:Y:S04]  /*5f00*/  STL [R1+0x4c], R15 ;  /* 0x00004c0f01007387 */ /* 0x000fe80000100800 */
[----:B------:R-:W-:Y:S04]  /*5f10*/  STL [R1+0x48], R14 ;  /* 0x0000480e01007387 */ /* 0x000fe80000100800 */
[----:B------:R0:W-:Y:S04]  /*5f20*/  STL [R1+0x3c], R4 ;  /* 0x00003c0401007387 */ /* 0x0001e80000100800 */
[----:B------:R-:W-:Y:S04]  /*5f30*/  STL [R1+0x44], R11 ;  /* 0x0000440b01007387 */ /* 0x000fe80000100800 */
[----:B------:R-:W3:Y:S01]  /*5f40*/  LDL.LU R48, [R1+0xcc] ;  /* 0x0000cc0001307983 */ /* 0x000ee20000300800 */
[----:B0-----:R-:W-:-:S03]  /*5f50*/  IMAD R4, R49, c[0x0][0x190], RZ ;  /* 0x0000640031047a24 */ /* 0x001fc600078e02ff */
[----:B------:R0:W-:Y:S04]  /*5f60*/  STL [R1+0x38], R0 ;  /* 0x0000380001007387 */ /* 0x0001e80000100800 */
[----:B------:R-:W-:Y:S04]  /*5f70*/  STL [R1+0x40], R10 ;  /* 0x0000400a01007387 */ /* 0x000fe80000100800 */
[----:B------:R-:W2:Y:S01]  /*5f80*/  LDL.LU R49, [R1+0xc8] ;  /* 0x0000c80001317983 */ /* 0x000ea20000300800 */
[----:B0-----:R-:W-:-:S03]  /*5f90*/  IMAD R0, R50, c[0x0][0x190], RZ ;  /* 0x0000640032007a24 */ /* 0x001fc600078e02ff */
[----:B------:R0:W-:Y:S04]  /*5fa0*/  STL [R1+0x34], R4 ;  /* 0x0000340401007387 */ /* 0x0001e80000100800 */
[----:B------:R-:W4:Y:S04]  /*5fb0*/  LDL.LU R50, [R1+0xdc] ;  /* 0x0000dc0001327983 */ /* 0x000f280000300800 */
[----:B------:R1:W-:Y:S01]  /*5fc0*/  STL [R1+0x30], R0 ;  /* 0x0000300001007387 */ /* 0x0003e20000100800 */
[----:B0-----:R-:W-:-:S03]  /*5fd0*/  IMAD R4, R51, c[0x0][0x190], RZ ;  /* 0x0000640033047a24 */ /* 0x001fc600078e02ff */
[----:B------:R-:W5:Y:S04]  /*5fe0*/  LDL R44, [R1+0x108] ;  /* 0x00010800012c7983 */ /* 0x000f680000100800 */
[----:B------:R0:W-:Y:S01]  /*5ff0*/  STL [R1+0x2c], R4 ;  /* 0x00002c0401007387 */ /* 0x0001e20000100800 */
[----:B-1----:R-:W-:-:S03]  /*6000*/  IMAD R0, R52, c[0x0][0x190], RZ ;  /* 0x0000640034007a24 */ /* 0x002fc600078e02ff */
[----:B------:R-:W4:Y:S04]  /*6010*/  LDL.LU R52, [R1+0xe0] ;  /* 0x0000e00001347983 */ /* 0x000f280000300800 */
[----:B------:R1:W-:Y:S01]  /*6020*/  STL [R1+0x28], R0 ;  /* 0x0000280001007387 */ /* 0x0003e20000100800 */
[----:B0-----:R-:W-:-:S03]  /*6030*/  IMAD R4, R53, c[0x0][0x190], RZ ;  /* 0x0000640035047a24 */ /* 0x001fc600078e02ff */
[----:B------:R-:W4:Y:S04]  /*6040*/  LDL R53, [R1+0xd4] ;  /* 0x0000d40001357983 */ /* 0x000f280000100800 */
[----:B------:R0:W-:Y:S01]  /*6050*/  STL [R1+0x24], R4 ;  /* 0x0000240401007387 */ /* 0x0001e20000100800 */
[----:B-1----:R-:W-:-:S03]  /*6060*/  IMAD R0, R54, c[0x0][0x190], RZ ;  /* 0x0000640036007a24 */ /* 0x002fc600078e02ff */
[----:B------:R-:W4:Y:S04]  /*6070*/  LDL R51, [R1+0xd0] ;  /* 0x0000d00001337983 */ /* 0x000f280000100800 */
[----:B------:R1:W-:Y:S01]  /*6080*/  STL [R1+0x20], R0 ;  /* 0x0000200001007387 */ /* 0x0003e20000100800 */
[----:B0-----:R-:W-:-:S03]  /*6090*/  IMAD R4, R56, c[0x0][0x190], RZ ;  /* 0x0000640038047a24 */ /* 0x001fc600078e02ff */
[----:B------:R-:W4:Y:S04]  /*60a0*/  LDL.LU R54, [R1+0xe4] ;  /* 0x0000e40001367983 */ /* 0x000f280000300800 */
[----:B------:R-:W4:Y:S01]  /*60b0*/  LDL.LU R56, [R1+0xec] ;  /* 0x0000ec0001387983 */ /* 0x000f220000300800 */
[----:B-1----:R-:W-:-:S03]  /*60c0*/  IMAD R0, R57, c[0x0][0x190], RZ ;  /* 0x0000640039007a24 */ /* 0x002fc600078e02ff */
[----:B------:R0:W-:Y:S04]  /*60d0*/  STL [R1+0x1c], R4 ;  /* 0x00001c0401007387 */ /* 0x0001e80000100800 */
[----:B------:R-:W4:Y:S04]  /*60e0*/  LDL R57, [R1+0xd8] ;  /* 0x0000d80001397983 */ /* 0x000f280000100800 */
[----:B------:R1:W-:Y:S01]  /*60f0*/  STL [R1+0x18], R0 ;  /* 0x0000180001007387 */ /* 0x0003e20000100800 */
[----:B0-----:R-:W-:-:S03]  /*6100*/  IMAD R4, R58, c[0x0][0x190], RZ ;  /* 0x000064003a047a24 */ /* 0x001fc600078e02ff */
[----:B------:R-:W5:Y:S04]  /*6110*/  LDL.LU R58, [R1+0xf4] ;  /* 0x0000f400013a7983 */ /* 0x000f680000300800 */
[----:B------:R-:W-:Y:S01]  /*6120*/  STL [R1+0x14], R4 ;  /* 0x0000140401007387 */ /* 0x000fe20000100800 */
[----:B-1----:R-:W-:-:S03]  /*6130*/  IMAD R0, R59, c[0x0][0x190], RZ ;  /* 0x000064003b007a24 */ /* 0x002fc600078e02ff */
[----:B------:R-:W5:Y:S04]  /*6140*/  LDL R30, [R1+0x11c] ;  /* 0x00011c00011e7983 */ /* 0x000f680000100800 */
[----:B------:R-:W5:Y:S04]  /*6150*/  LDL R31, [R1+0x120] ;  /* 0x00012000011f7983 */ /* 0x000f680000100800 */
[----:B------:R0:W-:Y:S04]  /*6160*/  STL [R1+0x10], R0 ;  /* 0x0000100001007387 */ /* 0x0001e80000100800 */
[----:B------:R-:W5:Y:S04]  /*6170*/  LDL R33, [R1+0x118] ;  /* 0x0001180001217983 */ /* 0x000f680000100800 */
[----:B------:R-:W5:Y:S01]  /*6180*/  LDL R59, [R1+0xe8] ;  /* 0x0000e800013b7983 */ /* 0x000f620000100800 */
[----:B0-----:R-:W-:-:S03]  /*6190*/  IMAD R0, R55, c[0x0][0x190], RZ ;  /* 0x0000640037007a24 */ /* 0x001fc600078e02ff */
[----:B------:R-:W5:Y:S04]  /*61a0*/  LDL R55, [R1+0xf0] ;  /* 0x0000f00001377983 */ /* 0x000f680000100800 */
[----:B------:R-:W5:Y:S04]  /*61b0*/  LDL R32, [R1+0xbc] ;  /* 0x0000bc0001207983 */ /* 0x000f680000100800 */
[----:B------:R-:W5:Y:S01]  /*61c0*/  LDL R45, [R1+0xb8] ;  /* 0x0000b800012d7983 */ /* 0x000f620000100800 */
[----:B--2---:R-:W-:-:S05]  /*61d0*/  IMAD.WIDE R4, R49, 0x2, R6 ;  /* 0x0000000231047825 */ /* 0x004fca00078e0206 */
[----:B------:R3:W-:Y:S04]  /*61e0*/  STL.64 [R1+0x8], R4 ;  /* 0x0000080401007387 */ /* 0x0007e80000100a00 */
[----:B------:R-:W2:Y:S04]  /*61f0*/  LDL R43, [R1+0xb4] ;  /* 0x0000b400012b7983 */ /* 0x000ea80000100800 */
[----:B------:R-:W2:Y:S01]  /*6200*/  LDL R42, [R1+0xb0] ;  /* 0x0000b000012a7983 */ /* 0x000ea20000100800 */
[----:B---3--:R-:W-:-:S03]  /*6210*/  IMAD.WIDE R4, R48, 0x2, R6 ;  /* 0x0000000230047825 */ /* 0x008fc600078e0206 */
[----:B------:R-:W3:Y:S04]  /*6220*/  LDL R41, [R1+0xac] ;  /* 0x0000ac0001297983 */ /* 0x000ee80000100800 */
[----:B------:R-:W2:Y:S04]  /*6230*/  LDL R40, [R1+0xa8] ;  /* 0x0000a80001287983 */ /* 0x000ea80000100800 */
[----:B------:R-:W2:Y:S04]  /*6240*/  LDL R39, [R1+0xa4] ;  /* 0x0000a40001277983 */ /* 0x000ea80000100800 */
[----:B------:R-:W2:Y:S04]  /*6250*/  LDL R38, [R1+0xa0] ;  /* 0x0000a00001267983 */ /* 0x000ea80000100800 */
[----:B------:R-:W2:Y:S04]  /*6260*/  LDL R37, [R1+0x9c] ;  /* 0x00009c0001257983 */ /* 0x000ea80000100800 */
[----:B------:R-:W2:Y:S04]  /*6270*/  LDL R36, [R1+0x98] ;  /* 0x0000980001247983 */ /* 0x000ea80000100800 */
[----:B------:R-:W2:Y:S04]  /*6280*/  LDL R35, [R1+0x94] ;  /* 0x0000940001237983 */ /* 0x000ea80000100800 */
[----:B------:R-:W2:Y:S04]  /*6290*/  LDL R34, [R1+0x90] ;  /* 0x0000900001227983 */ /* 0x000ea80000100800 */
[----:B------:R0:W-:Y:S04]  /*62a0*/  STL.64 [R1+0x1670], R4 ;  /* 0x0016700401007387 */ /* 0x0001e80000100a00 */
[----:B0-----:R-:W2:Y:S01]  /*62b0*/  LDL R5, [R1+0x10c] ;  /* 0x00010c0001057983 */ /* 0x001ea20000100800 */
[----:B----4-:R-:W-:-:S04]  /*62c0*/  IMAD.WIDE R8, R50, 0x2, R6 ;  /* 0x0000000232087825 */ /* 0x010fc800078e0206 */
[--C-:B------:R-:W-:Y:S01]  /*62d0*/  IMAD.WIDE R12, R52, 0x2, R6.reuse ;  /* 0x00000002340c7825 */ /* 0x100fe200078e0206 */
[----:B------:R-:W-:Y:S03]  /*62e0*/  STL.64 [R1+0x1668], R8 ;  /* 0x0016680801007387 */ /* 0x000fe60000100a00 */
[--C-:B------:R-:W-:Y:S01]  /*62f0*/  IMAD.WIDE R16, R54, 0x2, R6.reuse ;  /* 0x0000000236107825 */ /* 0x100fe200078e0206 */
[----:B------:R0:W-:Y:S03]  /*6300*/  STL.64 [R1+0x1678], R12 ;  /* 0x0016780c01007387 */ /* 0x0001e60000100a00 */
[--C-:B------:R-:W-:Y:S01]  /*6310*/  IMAD.WIDE R20, R56, 0x2, R6.reuse ;  /* 0x0000000238147825 */ /* 0x100fe200078e0206 */
[----:B------:R-:W-:Y:S03]  /*6320*/  STL.64 [R1+0x1680], R16 ;  /* 0x0016801001007387 */ /* 0x000fe60000100a00 */
[--C-:B-----5:R-:W-:Y:S01]  /*6330*/  IMAD.WIDE R24, R58, 0x2, R6.reuse ;  /* 0x000000023a187825 */ /* 0x120fe200078e0206 */
[----:B------:R-:W-:Y:S03]  /*6340*/  STL.64 [R1+0x1688], R20 ;  /* 0x0016881401007387 */ /* 0x000fe60000100a00 */
[--C-:B------:R-:W-:Y:S01]  /*6350*/  IMAD.WIDE R28, R44, 0x2, R6.reuse ;  /* 0x000000022c1c7825 */ /* 0x100fe200078e0206 */
[----:B------:R-:W-:Y:S03]  /*6360*/  STL.64 [R1+0x1690], R24 ;  /* 0x0016901801007387 */ /* 0x000fe60000100a00 */
[--C-:B0-----:R-:W-:Y:S01]  /*6370*/  IMAD.WIDE R12, R30, 0x2, R6.reuse ;  /* 0x000000021e0c7825 */ /* 0x101fe200078e0206 */
[----:B------:R-:W-:Y:S03]  /*6380*/  STL.64 [R1+0x1698], R28 ;  /* 0x0016981c01007387 */ /* 0x000fe60000100a00 */
[----:B------:R-:W-:-:S04]  /*6390*/  IMAD.WIDE R8, R31, 0x2, R6 ;  /* 0x000000021f087825 */ /* 0x000fc800078e0206 */
[----:B--2---:R-:W-:-:S05]  /*63a0*/  IMAD.WIDE R4, R5, 0x2, R6 ;  /* 0x0000000205047825 */ /* 0x004fca00078e0206 */
[----:B------:R0:W-:Y:S04]  /*63b0*/  STL.64 [R1+0xf8], R4 ;  /* 0x0000f80401007387 */ /* 0x0001e80000100a00 */
[----:B------:R1:W-:Y:S04]  /*63c0*/  STL.64 [R1+0x128], R12 ;  /* 0x0001280c01007387 */ /* 0x0003e80000100a00 */
[----:B------:R2:W-:Y:S01]  /*63d0*/  STL.64 [R1+0x140], R8 ;  /* 0x0001400801007387 */ /* 0x0005e20000100a00 */
[----:B0-----:R-:W-:-:S04]  /*63e0*/  IMAD.WIDE R4, R33, 0x2, R6 ;  /* 0x0000000221047825 */ /* 0x001fc800078e0206 */
[--C-:B-1----:R-:W-:Y:S01]  /*63f0*/  IMAD.WIDE R12, R55, 0x2, R6.reuse ;  /* 0x00000002370c7825 */ /* 0x102fe200078e0206 */
[----:B------:R0:W-:Y:S03]  /*6400*/  STL.64 [R1+0x158], R4 ;  /* 0x0001580401007387 */ /* 0x0001e60000100a00 */
[--C-:B--2---:R-:W-:Y:S01]  /*6410*/  IMAD.WIDE R8, R59, 0x2, R6.reuse ;  /* 0x000000023b087825 */ /* 0x104fe200078e0206 */
[----:B------:R1:W-:Y:S04]  /*6420*/  STL.64 [R1+0x170], R12 ;  /* 0x0001700c01007387 */ /* 0x0003e80000100a00 */
[----:B------:R2:W-:Y:S01]  /*6430*/  STL.64 [R1+0x188], R8 ;  /* 0x0001880801007387 */ /* 0x0005e20000100a00 */
[----:B0-----:R-:W-:-:S04]  /*6440*/  IMAD.WIDE R4, R57, 0x2, R6 ;  /* 0x0000000239047825 */ /* 0x001fc800078e0206 */
[--C-:B-1----:R-:W-:Y:S01]  /*6450*/  IMAD.WIDE R12, R53, 0x2, R6.reuse ;  /* 0x00000002350c7825 */ /* 0x102fe200078e0206 */
[----:B------:R0:W-:Y:S04]  /*6460*/  STL.64 [R1+0x1a8], R4 ;  /* 0x0001a80401007387 */ /* 0x0001e80000100a00 */
[----:B------:R1:W-:Y:S04]  /*6470*/  STL.64 [R1+0x1c0], R12 ;  /* 0x0001c00c01007387 */ /* 0x0003e80000100a00 */
[----:B------:R-:W4:Y:S01]  /*6480*/  LDL R33, [R1+0x7c] ;  /* 0x00007c0001217983 */ /* 0x000f220000100800 */
[----:B--2---:R-:W-:-:S04]  /*6490*/  IMAD.WIDE R8, R51, 0x2, R6 ;  /* 0x0000000233087825 */ /* 0x004fc800078e0206 */
[--C-:B0-----:R-:W-:Y:S01]  /*64a0*/  IMAD.WIDE R4, R3, 0x2, R6.reuse ;  /* 0x0000000203047825 */ /* 0x101fe200078e0206 */
[----:B------:R0:W-:Y:S03]  /*64b0*/  STL.64 [R1+0x1e0], R8 ;  /* 0x0001e00801007387 */ /* 0x0001e60000100a00 */
[----:B-1----:R-:W-:-:S04]  /*64c0*/  IMAD.WIDE R12, R2, 0x2, R6 ;  /* 0x00000002020c7825 */ /* 0x002fc800078e0206 */
[--C-:B------:R-:W-:Y:S01]  /*64d0*/  IMAD.WIDE R16, R45, 0x2, R6.reuse ;  /* 0x000000022d107825 */ /* 0x100fe200078e0206 */
[----:B0-----:R-:W2:Y:S04]  /*64e0*/  LDL R9, [R1+0x78] ;  /* 0x0000780001097983 */ /* 0x001ea80000100800 */
[----:B------:R0:W-:Y:S04]  /*64f0*/  STL.64 [R1+0x200], R4 ;  /* 0x0002000401007387 */ /* 0x0001e80000100a00 */
[----:B------:R1:W-:Y:S01]  /*6500*/  STL.64 [R1+0x218], R12 ;  /* 0x0002180c01007387 */ /* 0x0003e20000100a00 */
[----:B0-----:R-:W-:-:S04]  /*6510*/  IMAD.WIDE R4, R32, 0x2, R6 ;  /* 0x0000000220047825 */ /* 0x001fc800078e0206 */
[--C-:B-1----:R-:W-:Y:S01]  /*6520*/  IMAD.WIDE R12, R43, 0x2, R6.reuse ;  /* 0x000000022b0c7825 */ /* 0x102fe200078e0206 */
[----:B------:R0:W-:Y:S04]  /*6530*/  STL.64 [R1+0x238], R4 ;  /* 0x0002380401007387 */ /* 0x0001e80000100a00 */
[----:B------:R3:W-:Y:S04]  /*6540*/  STL.64 [R1+0x250], R16 ;  /* 0x0002501001007387 */ /* 0x0007e80000100a00 */
[----:B------:R1:W-:Y:S01]  /*6550*/  STL.64 [R1+0x270], R12 ;  /* 0x0002700c01007387 */ /* 0x0003e20000100a00 */
[----:B0-----:R-:W-:-:S04]  /*6560*/  IMAD.WIDE R4, R42, 0x2, R6 ;  /* 0x000000022a047825 */ /* 0x001fc800078e0206 */
[--C-:B---3--:R-:W-:Y:S01]  /*6570*/  IMAD.WIDE R16, R41, 0x2, R6.reuse ;  /* 0x0000000229107825 */ /* 0x108fe200078e0206 */
[----:B------:R0:W-:Y:S03]  /*6580*/  STL.64 [R1+0x288], R4 ;  /* 0x0002880401007387 */ /* 0x0001e60000100a00 */
[--C-:B-1----:R-:W-:Y:S01]  /*6590*/  IMAD.WIDE R12, R40, 0x2, R6.reuse ;  /* 0x00000002280c7825 */ /* 0x102fe200078e0206 */
[----:B------:R1:W-:Y:S04]  /*65a0*/  STL.64 [R1+0x2a8], R16 ;  /* 0x0002a81001007387 */ /* 0x0003e80000100a00 */
[----:B------:R3:W-:Y:S01]  /*65b0*/  STL.64 [R1+0x2c8], R12 ;  /* 0x0002c80c01007387 */ /* 0x0007e20000100a00 */
[----:B0-----:R-:W-:-:S04]  /*65c0*/  IMAD.WIDE R4, R39, 0x2, R6 ;  /* 0x0000000227047825 */ /* 0x001fc800078e0206 */
[--C-:B-1----:R-:W-:Y:S01]  /*65d0*/  IMAD.WIDE R16, R38, 0x2, R6.reuse ;  /* 0x0000000226107825 */ /* 0x102fe200078e0206 */
[----:B------:R0:W-:Y:S03]  /*65e0*/  STL.64 [R1+0x2e0], R4 ;  /* 0x0002e00401007387 */ /* 0x0001e60000100a00 */
[--C-:B---3--:R-:W-:Y:S01]  /*65f0*/  IMAD.WIDE R12, R37, 0x2, R6.reuse ;  /* 0x00000002250c7825 */ /* 0x108fe200078e0206 */
[----:B------:R1:W-:Y:S04]  /*6600*/  STL.64 [R1+0x300], R16 ;  /* 0x0003001001007387 */ /* 0x0003e80000100a00 */
[----:B------:R3:W-:Y:S01]  /*6610*/  STL.64 [R1+0x320], R12 ;  /* 0x0003200c01007387 */ /* 0x0007e20000100a00 */
[----:B0-----:R-:W-:-:S04]  /*6620*/  IMAD.WIDE R4, R36, 0x2, R6 ;  /* 0x0000000224047825 */ /* 0x001fc800078e0206 */
[--C-:B-1----:R-:W-:Y:S01]  /*6630*/  IMAD.WIDE R16, R35, 0x2, R6.reuse ;  /* 0x0000000223107825 */ /* 0x102fe200078e0206 */
[----:B------:R0:W-:Y:S03]  /*6640*/  STL.64 [R1+0x340], R4 ;  /* 0x0003400401007387 */ /* 0x0001e60000100a00 */
[--C-:B---3--:R-:W-:Y:S01]  /*6650*/  IMAD.WIDE R12, R34, 0x2, R6.reuse ;  /* 0x00000002220c7825 */ /* 0x108fe200078e0206 */
[----:B------:R1:W-:Y:S04]  /*6660*/  STL.64 [R1+0x358], R16 ;  /* 0x0003581001007387 */ /* 0x0003e80000100a00 */
[----:B------:R-:W3:Y:S01]  /*6670*/  LDL.LU R28, [R1+0x3c] ;  /* 0x00003c00011c7983 */ /* 0x000ee20000300800 */
[----:B0-----:R-:W-:-:S03]  /*6680*/  IMAD.WIDE R4, R46, 0x2, R6 ;  /* 0x000000022e047825 */ /* 0x001fc600078e0206 */
[----:B------:R0:W-:Y:S04]  /*6690*/  STL.64 [R1+0x378], R12 ;  /* 0x0003780c01007387 */ /* 0x0001e80000100a00 */
[----:B------:R-:W5:Y:S04]  /*66a0*/  LDL.LU R29, [R1+0x38] ;  /* 0x00003800011d7983 */ /* 0x000f680000300800 */
[----:B------:R0:W-:Y:S04]  /*66b0*/  STL.64 [R1+0x398], R4 ;  /* 0x0003980401007387 */ /* 0x0001e80000100a00 */
[----:B------:R-:W3:Y:S04]  /*66c0*/  LDL.LU R24, [R1+0x34] ;  /* 0x0000340001187983 */ /* 0x000ee80000300800 */
[----:B------:R-:W3:Y:S01]  /*66d0*/  LDL.LU R25, [R1+0x30] ;  /* 0x0000300001197983 */ /* 0x000ee20000300800 */
[----:B------:R-:W-:-:S03]  /*66e0*/  IMAD.WIDE R30, R47, 0x2, R6 ;  /* 0x000000022f1e7825 */ /* 0x000fc600078e0206 */
[----:B------:R-:W3:Y:S04]  /*66f0*/  LDL.LU R20, [R1+0x2c] ;  /* 0x00002c0001147983 */ /* 0x000ee80000300800 */
[----:B------:R-:W3:Y:S04]  /*6700*/  LDL.LU R21, [R1+0x28] ;  /* 0x0000280001157983 */ /* 0x000ee80000300800 */
[----:B-1----:R-:W3:Y:S04]  /*6710*/  LDL.LU R16, [R1+0x24] ;  /* 0x0000240001107983 */ /* 0x002ee80000300800 */
[----:B------:R-:W3:Y:S04]  /*6720*/  LDL.LU R17, [R1+0x20] ;  /* 0x0000200001117983 */ /* 0x000ee80000300800 */
[----:B0-----:R-:W3:Y:S04]  /*6730*/  LDL.LU R12, [R1+0x1c] ;  /* 0x00001c00010c7983 */ /* 0x001ee80000300800 */
[----:B------:R-:W3:Y:S04]  /*6740*/  LDL.LU R13, [R1+0x18] ;  /* 0x00001800010d7983 */ /* 0x000ee80000300800 */
[----:B------:R-:W3:Y:S04]  /*6750*/  LDL.LU R4, [R1+0x14] ;  /* 0x0000140001047983 */ /* 0x000ee80000300800 */
[----:B------:R-:W3:Y:S04]  /*6760*/  LDL.LU R5, [R1+0x10] ;  /* 0x0000100001057983 */ /* 0x000ee80000300800 */
[----:B------:R0:W-:Y:S02]  /*6770*/  STL.64 [R1+0x3b0], R30 ;  /* 0x0003b01e01007387 */ /* 0x0001e40000100a00 */
[----:B0-----:R-:W-:-:S05]  /*6780*/  IMAD.WIDE R30, R61, 0x2, R6 ;  /* 0x000000023d1e7825 */ /* 0x001fca00078e0206 */
[----:B------:R0:W-:Y:S02]  /*6790*/  STL.64 [R1+0x3d0], R30 ;  /* 0x0003d01e01007387 */ /* 0x0001e40000100a00 */
[----:B0-----:R-:W-:-:S05]  /*67a0*/  IMAD.WIDE R30, R60, 0x2, R6 ;  /* 0x000000023c1e7825 */ /* 0x001fca00078e0206 */
[----:B------:R0:W-:Y:S04]  /*67b0*/  STL.64 [R1+0x3e8], R30 ;  /* 0x0003e81e01007387 */ /* 0x0001e80000100a00 */
[----:B0-----:R-:W3:Y:S01]  /*67c0*/  LDL.LU.64 R30, [R1+0x1790] ;  /* 0x00179000011e7983 */ /* 0x001ee20000300a00 */
[----:B----4-:R-:W-:-:S05]  /*67d0*/  IMAD.WIDE R32, R33, 0x2, R6 ;  /* 0x0000000221207825 */ /* 0x010fca00078e0206 */
[----:B------:R0:W-:Y:S04]  /*67e0*/  STL.64 [R1+0x408], R32 ;  /* 0x0004082001007387 */ /* 0x0001e80000100a00 */
[----:B0-----:R-:W4:Y:S01]  /*67f0*/  LDL.LU.64 R32, [R1+0x1788] ;  /* 0x0017880001207983 */ /* 0x001f220000300a00 */
[----:B--2---:R-:W-:-:S05]  /*6800*/  IMAD.WIDE R8, R9, 0x2, R6 ;  /* 0x0000000209087825 */ /* 0x004fca00078e0206 */
[----:B------:R4:W-:Y:S02]  /*6810*/  STL.64 [R1+0x420], R8 ;  /* 0x0004200801007387 */ /* 0x0009e40000100a00 */
[--C-:B----4-:R-:W-:Y:S02]  /*6820*/  IMAD.WIDE R8, R32, 0x2, R6.reuse ;  /* 0x0000000220087825 */ /* 0x110fe400078e0206 */
[----:B------:R-:W2:Y:S04]  /*6830*/  LDL.LU R32, [R1+0x1784] ;  /* 0x0017840001207983 */ /* 0x000ea80000300800 */
[----:B------:R0:W-:Y:S02]  /*6840*/  STL.64 [R1+0x440], R8 ;  /* 0x0004400801007387 */ /* 0x0001e40000100a00 */
[----:B0-----:R-:W-:-:S02]  /*6850*/  IMAD.WIDE R8, R33, 0x2, R6 ;  /* 0x0000000221087825 */ /* 0x001fc400078e0206 */
[----:B------:R-:W2:Y:S04]  /*6860*/  LDL.LU R33, [R1+0x1780] ;  /* 0x0017800001217983 */ /* 0x000ea80000300800 */
[----:B------:R3:W-:Y:S02]  /*6870*/  STL.64 [R1+0x460], R8 ;  /* 0x0004600801007387 */ /* 0x0007e40000100a00 */
[----:B---3--:R-:W-:-:S04]  /*6880*/  IMAD.WIDE R8, R31, 0x2, R6 ;  /* 0x000000021f087825 */ /* 0x008fc800078e0206 */
[--C-:B------:R-:W-:Y:S01]  /*6890*/  IMAD.WIDE R30, R30, 0x2, R6.reuse ;  /* 0x000000021e1e7825 */ /* 0x100fe200078e0206 */
[----:B------:R0:W-:Y:S04]  /*68a0*/  STL.64 [R1+0x478], R8 ;  /* 0x0004780801007387 */ /* 0x0001e80000100a00 */
[----:B------:R1:W-:Y:S01]  /*68b0*/  STL.64 [R1+0x498], R30 ;  /* 0x0004981e01007387 */ /* 0x0003e20000100a00 */
[----:B0-----:R-:W-:-:S04]  /*68c0*/  IMAD.WIDE R8, R27, 0x2, R6 ;  /* 0x000000021b087825 */ /* 0x001fc800078e0206 */
[--C-:B-1----:R-:W-:Y:S01]  /*68d0*/  IMAD.WIDE R30, R26, 0x2, R6.reuse ;  /* 0x000000021a1e7825 */ /* 0x102fe200078e0206 */
[----:B------:R0:W-:Y:S03]  /*68e0*/  STL.64 [R1+0x4b0], R8 ;  /* 0x0004b00801007387 */ /* 0x0001e60000100a00 */
[--C-:B------:R-:W-:Y:S01]  /*68f0*/  IMAD.WIDE R26, R22, 0x2, R6.reuse ;  /* 0x00000002161a7825 */ /* 0x100fe200078e0206 */
[----:B------:R-:W-:Y:S03]  /*6900*/  STL.64 [R1+0x4d0], R30 ;  /* 0x0004d01e01007387 */ /* 0x000fe60000100a00 */
[----:B0-----:R-:W-:-:S04]  /*6910*/  IMAD.WIDE R8, R23, 0x2, R6 ;  /* 0x0000000217087825 */ /* 0x001fc800078e0206 */
[--C-:B------:R-:W-:Y:S01]  /*6920*/  IMAD.WIDE R22, R19, 0x2, R6.reuse ;  /* 0x0000000213167825 */ /* 0x100fe200078e0206 */
[----:B------:R0:W-:Y:S04]  /*6930*/  STL.64 [R1+0x4e8], R8 ;  /* 0x0004e80801007387 */ /* 0x0001e80000100a00 */
[----:B------:R-:W-:Y:S04]  /*6940*/  STL.64 [R1+0x508], R26 ;  /* 0x0005081a01007387 */ /* 0x000fe80000100a00 */
[----:B------:R-:W-:Y:S01]  /*6950*/  STL.64 [R1+0x528], R22 ;  /* 0x0005281601007387 */ /* 0x000fe20000100a00 */
[----:B0-----:R-:W-:-:S04]  /*6960*/  IMAD.WIDE R8, R18, 0x2, R6 ;  /* 0x0000000212087825 */ /* 0x001fc800078e0206 */
[--C-:B------:R-:W-:Y:S01]  /*6970*/  IMAD.WIDE R18, R15, 0x2, R6.reuse ;  /* 0x000000020f127825 */ /* 0x100fe200078e0206 */
[----:B------:R0:W-:Y:S03]  /*6980*/  STL.64 [R1+0x540], R8 ;  /* 0x0005400801007387 */ /* 0x0001e60000100a00 */
[--C-:B------:R-:W-:Y:S01]  /*6990*/  IMAD.WIDE R14, R14, 0x2, R6.reuse ;  /* 0x000000020e0e7825 */ /* 0x100fe200078e0206 */
[----:B------:R-:W-:Y:S04]  /*69a0*/  STL.64 [R1+0xa60], R18 ;  /* 0x000a601201007387 */ /* 0x000fe80000100a00 */
[----:B------:R1:W-:Y:S01]  /*69b0*/  STL.64 [R1+0xa80], R14 ;  /* 0x000a800e01007387 */ /* 0x0003e20000100a00 */
[----:B0-----:R-:W-:-:S04]  /*69c0*/  IMAD.WIDE R8, R11, 0x2, R6 ;  /* 0x000000020b087825 */ /* 0x001fc800078e0206 */
[--C-:B------:R-:W-:Y:S01]  /*69d0*/  IMAD.WIDE R10, R10, 0x2, R6.reuse ;  /* 0x000000020a0a7825 */ /* 0x100fe200078e0206 */
[----:B------:R5:W-:Y:S03]  /*69e0*/  STL.64 [R1+0xaa0], R8 ;  /* 0x000aa00801007387 */ /* 0x000be60000100a00 */
[--C-:B-1----:R-:W-:Y:S01]  /*69f0*/  IMAD.WIDE R14, R28, 0x2, R6.reuse ;  /* 0x000000021c0e7825 */ /* 0x102fe200078e0206 */
[----:B------:R0:W-:Y:S04]  /*6a00*/  STL.64 [R1+0xac0], R10 ;  /* 0x000ac00a01007387 */ /* 0x0001e80000100a00 */
[----:B------:R1:W-:Y:S01]  /*6a10*/  STL.64 [R1+0xae0], R14 ;  /* 0x000ae00e01007387 */ /* 0x0003e20000100a00 */
[----:B-----5:R-:W-:-:S04]  /*6a20*/  IMAD.WIDE R8, R29, 0x2, R6 ;  /* 0x000000021d087825 */ /* 0x020fc800078e0206 */
[--C-:B0-----:R-:W-:Y:S01]  /*6a30*/  IMAD.WIDE R10, R24, 0x2, R6.reuse ;  /* 0x00000002180a7825 */ /* 0x101fe200078e0206 */
        /* <DEDUP_REMOVED lines=15> */
[----:B------:R-:W-:Y:S01]  /*6b30*/  STL.64 [R1+0xc00], R14 ;  /* 0x000c000e01007387 */ /* 0x000fe20000100a00 */
[----:B0-----:R-:W-:-:S04]  /*6b40*/  IMAD.WIDE R8, R4, 0x2, R6 ;  /* 0x0000000204087825 */ /* 0x001fc800078e0206 */
[--C-:B-1----:R-:W-:Y:S01]  /*6b50*/  IMAD.WIDE R10, R5, 0x2, R6.reuse ;  /* 0x00000002050a7825 */ /* 0x102fe200078e0206 */
[----:B------:R2:W-:Y:S03]  /*6b60*/  STL.64 [R1+0xc20], R8 ;  /* 0x000c200801007387 */ /* 0x0005e60000100a00 */
[----:B------:R-:W-:Y:S01]  /*6b70*/  IMAD.WIDE R6, R0, 0x2, R6 ;  /* 0x0000000200067825 */ /* 0x000fe200078e0206 */
[----:B------:R0:W-:Y:S03]  /*6b80*/  STL.64 [R1+0xc40], R10 ;  /* 0x000c400a01007387 */ /* 0x0001e60000100a00 */
[----:B--2---:R-:W-:-:S05]  /*6b90*/  IMAD.WIDE R8, R49, 0x2, R32 ;  /* 0x0000000231087825 */ /* 0x004fca00078e0220 */
[----:B------:R1:W-:Y:S01]  /*6ba0*/  STL.64 [R1+0x16a0], R8 ;  /* 0x0016a00801007387 */ /* 0x0003e20000100a00 */
[----:B0-----:R-:W-:-:S03]  /*6bb0*/  IMAD.WIDE R10, R50, 0x2, R32 ;  /* 0x00000002320a7825 */ /* 0x001fc600078e0220 */
[----:B------:R0:W-:Y:S04]  /*6bc0*/  STL.64 [R1+0xc60], R6 ;  /* 0x000c600601007387 */ /* 0x0001e80000100a00 */
[----:B-1----:R-:W2:Y:S01]  /*6bd0*/  LDL R8, [R1+0x118] ;  /* 0x0001180001087983 */ /* 0x002ea20000100800 */
[----:B0-----:R-:W-:-:S03]  /*6be0*/  IMAD.WIDE R6, R48, 0x2, R32 ;  /* 0x0000000230067825 */ /* 0x001fc600078e0220 */
[----:B------:R-:W3:Y:S04]  /*6bf0*/  LDL R9, [R1+0xbc] ;  /* 0x0000bc0001097983 */ /* 0x000ee80000100800 */
[----:B------:R0:W-:Y:S04]  /*6c00*/  STL.64 [R1+0x16a8], R6 ;  /* 0x0016a80601007387 */ /* 0x0001e80000100a00 */
[----:B0-----:R-:W4:Y:S04]  /*6c10*/  LDL R6, [R1+0x11c] ;  /* 0x00011c0001067983 */ /* 0x001f280000100800 */
[----:B------:R-:W5:Y:S04]  /*6c20*/  LDL R7, [R1+0x120] ;  /* 0x0001200001077983 */ /* 0x000f680000100800 */
[----:B------:R0:W-:Y:S04]  /*6c30*/  STL.64 [R1+0x16b0], R10 ;  /* 0x0016b00a01007387 */ /* 0x0001e80000100a00 */
[----:B0-----:R-:W2:Y:S01]  /*6c40*/  LDL R11, [R1+0x10c] ;  /* 0x00010c00010b7983 */ /* 0x001ea20000100800 */
[----:B------:R-:W-:-:S04]  /*6c50*/  IMAD.WIDE R14, R52, 0x2, R32 ;  /* 0x00000002340e7825 */ /* 0x000fc800078e0220 */
[--C-:B------:R-:W-:Y:S01]  /*6c60*/  IMAD.WIDE R18, R54, 0x2, R32.reuse ;  /* 0x0000000236127825 */ /* 0x100fe200078e0220 */
[----:B------:R-:W-:Y:S03]  /*6c70*/  STL.64 [R1+0x16b8], R14 ;  /* 0x0016b80e01007387 */ /* 0x000fe60000100a00 */
[--C-:B------:R-:W-:Y:S01]  /*6c80*/  IMAD.WIDE R22, R56, 0x2, R32.reuse ;  /* 0x0000000238167825 */ /* 0x100fe200078e0220 */
[----:B------:R4:W-:Y:S03]  /*6c90*/  STL.64 [R1+0x16c0], R18 ;  /* 0x0016c01201007387 */ /* 0x0009e60000100a00 */
[--C-:B------:R-:W-:Y:S01]  /*6ca0*/  IMAD.WIDE R26, R58, 0x2, R32.reuse ;  /* 0x000000023a1a7825 */ /* 0x100fe200078e0220 */
[----:B------:R-:W-:Y:S03]  /*6cb0*/  STL.64 [R1+0x16c8], R22 ;  /* 0x0016c81601007387 */ /* 0x000fe60000100a00 */
[--C-:B------:R-:W-:Y:S01]  /*6cc0*/  IMAD.WIDE R30, R44, 0x2, R32.reuse ;  /* 0x000000022c1e7825 */ /* 0x100fe200078e0220 */
[----:B------:R-:W-:Y:S04]  /*6cd0*/  STL.64 [R1+0x16d0], R26 ;  /* 0x0016d01a01007387 */ /* 0x000fe80000100a00 */
[----:B------:R-:W-:Y:S01]  /*6ce0*/  STL.64 [R1+0x16d8], R30 ;  /* 0x0016d81e01007387 */ /* 0x000fe20000100a00 */
[----:B----4-:R-:W-:-:S04]  /*6cf0*/  IMAD.WIDE R18, R6, 0x2, R32 ;  /* 0x0000000206127825 */ /* 0x010fc800078e0220 */
[----:B-----5:R-:W-:-:S04]  /*6d00*/  IMAD.WIDE R14, R7, 0x2, R32 ;  /* 0x00000002070e7825 */ /* 0x020fc800078e0220 */
[----:B------:R-:W-:-:S04]  /*6d10*/  IMAD.WIDE R6, R55, 0x2, R32 ;  /* 0x0000000237067825 */ /* 0x000fc800078e0220 */
[----:B--2---:R-:W-:-:S05]  /*6d20*/  IMAD.WIDE R10, R11, 0x2, R32 ;  /* 0x000000020b0a7825 */ /* 0x004fca00078e0220 */
[----:B------:R0:W-:Y:S04]  /*6d30*/  STL.64 [R1+0x100], R10 ;  /* 0x0001000a01007387 */ /* 0x0001e80000100a00 */
[----:B------:R-:W-:Y:S04]  /*6d40*/  STL.64 [R1+0x130], R18 ;  /* 0x0001301201007387 */ /* 0x000fe80000100a00 */
[----:B------:R1:W-:Y:S01]  /*6d50*/  STL.64 [R1+0x148], R14 ;  /* 0x0001480e01007387 */ /* 0x0003e20000100a00 */
[----:B0-----:R-:W-:-:S05]  /*6d60*/  IMAD.WIDE R10, R8, 0x2, R32 ;  /* 0x00000002080a7825 */ /* 0x001fca00078e0220 */
[----:B------:R0:W-:Y:S01]  /*6d70*/  STL.64 [R1+0x160], R10 ;  /* 0x0001600a01007387 */ /* 0x0001e20000100a00 */
[----:B-1----:R-:W-:-:S03]  /*6d80*/  IMAD.WIDE R14, R59, 0x2, R32 ;  /* 0x000000023b0e7825 */ /* 0x002fc600078e0220 */
[----:B------:R1:W-:Y:S04]  /*6d90*/  STL.64 [R1+0x178], R6 ;  /* 0x0001780601007387 */ /* 0x0003e80000100a00 */
[----:B------:R2:W-:Y:S01]  /*6da0*/  STL.64 [R1+0x190], R14 ;  /* 0x0001900e01007387 */ /* 0x0005e20000100a00 */
[----:B0-----:R-:W-:-:S04]  /*6db0*/  IMAD.WIDE R10, R57, 0x2, R32 ;  /* 0x00000002390a7825 */ /* 0x001fc800078e0220 */
[--C-:B-1----:R-:W-:Y:S01]  /*6dc0*/  IMAD.WIDE R6, R53, 0x2, R32.reuse ;  /* 0x0000000235067825 */ /* 0x102fe200078e0220 */
[----:B------:R0:W-:Y:S03]  /*6dd0*/  STL.64 [R1+0x1b0], R10 ;  /* 0x0001b00a01007387 */ /* 0x0001e60000100a00 */
[--C-:B--2---:R-:W-:Y:S01]  /*6de0*/  IMAD.WIDE R14, R51, 0x2, R32.reuse ;  /* 0x00000002330e7825 */ /* 0x104fe200078e0220 */
[----:B------:R1:W-:Y:S04]  /*6df0*/  STL.64 [R1+0x1d0], R6 ;  /* 0x0001d00601007387 */ /* 0x0003e80000100a00 */
[----:B------:R-:W-:Y:S01]  /*6e00*/  STL.64 [R1+0x1e8], R14 ;  /* 0x0001e80e01007387 */ /* 0x000fe20000100a00 */
[----:B0-----:R-:W-:-:S03]  /*6e10*/  IMAD.WIDE R10, R3, 0x2, R32 ;  /* 0x00000002030a7825 */ /* 0x001fc600078e0220 */
[----:B------:R-:W-:Y:S01]  /*6e20*/  STL [R1+0x1760], R2 ;  /* 0x0017600201007387 */ /* 0x000fe20000100800 */
[----:B-1----:R-:W-:-:S03]  /*6e30*/  IMAD.WIDE R6, R2, 0x2, R32 ;  /* 0x0000000202067825 */ /* 0x002fc600078e0220 */
[----:B------:R-:W-:Y:S04]  /*6e40*/  STL.64 [R1+0x208], R10 ;  /* 0x0002080a01007387 */ /* 0x000fe80000100a00 */
[----:B------:R3:W-:Y:S04]  /*6e50*/  STL [R1+0x1764], R3 ;  /* 0x0017640301007387 */ /* 0x0007e80000100800 */
[----:B------:R0:W-:Y:S04]  /*6e60*/  STL.64 [R1+0x220], R6 ;  /* 0x0002200601007387 */ /* 0x0001e80000100a00 */
[----:B------:R-:W2:Y:S01]  /*6e70*/  LDL.LU R30, [R1+0x7c] ;  /* 0x00007c00011e7983 */ /* 0x000ea20000300800 */
[----:B---3--:R-:W-:-:S03]  /*6e80*/  IMAD.WIDE R2, R9, 0x2, R32 ;  /* 0x0000000209027825 */ /* 0x008fc600078e0220 */
[----:B------:R-:W3:Y:S04]  /*6e90*/  LDL.LU R31, [R1+0x78] ;  /* 0x00007800011f7983 */ /* 0x000ee80000300800 */
[----:B------:R1:W-:Y:S04]  /*6ea0*/  STL.64 [R1+0x240], R2 ;  /* 0x0002400201007387 */ /* 0x0003e80000100a00 */
[----:B------:R-:W4:Y:S04]  /*6eb0*/  LDL.LU R26, [R1+0x74] ;  /* 0x00007400011a7983 */ /* 0x000f280000300800 */
[----:B------:R-:W5:Y:S04]  /*6ec0*/  LDL.LU R27, [R1+0x70] ;  /* 0x00007000011b7983 */ /* 0x000f680000300800 */
[----:B------:R-:W4:Y:S04]  /*6ed0*/  LDL.LU R22, [R1+0x6c] ;  /* 0x00006c0001167983 */ /* 0x000f280000300800 */
[----:B------:R-:W4:Y:S04]  /*6ee0*/  LDL.LU R23, [R1+0x68] ;  /* 0x0000680001177983 */ /* 0x000f280000300800 */
[----:B------:R-:W4:Y:S04]  /*6ef0*/  LDL.LU R18, [R1+0x64] ;  /* 0x0000640001127983 */ /* 0x000f280000300800 */
[----:B------:R-:W4:Y:S04]  /*6f00*/  LDL.LU R19, [R1+0x60] ;  /* 0x0000600001137983 */ /* 0x000f280000300800 */
[----:B------:R-:W4:Y:S04]  /*6f10*/  LDL.LU R14, [R1+0x5c] ;  /* 0x00005c00010e7983 */ /* 0x000f280000300800 */
[----:B------:R-:W4:Y:S04]  /*6f20*/  LDL.LU R15, [R1+0x58] ;  /* 0x00005800010f7983 */ /* 0x000f280000300800 */
[----:B------:R-:W4:Y:S04]  /*6f30*/  LDL.LU R10, [R1+0x54] ;  /* 0x00005400010a7983 */ /* 0x000f280000300800 */
[----:B------:R-:W4:Y:S04]  /*6f40*/  LDL.LU R11, [R1+0x50] ;  /* 0x00005000010b7983 */ /* 0x000f280000300800 */
[----:B0-----:R-:W4:Y:S04]  /*6f50*/  LDL.LU R6, [R1+0x4c] ;  /* 0x00004c0001067983 */ /* 0x001f280000300800 */
[----:B------:R-:W4:Y:S04]  /*6f60*/  LDL.LU R7, [R1+0x48] ;  /* 0x0000480001077983 */ /* 0x000f280000300800 */
[----:B------:R-:W4:Y:S04]  /*6f70*/  LDL.LU R8, [R1+0x44] ;  /* 0x0000440001087983 */ /* 0x000f280000300800 */
[----:B------:R-:W4:Y:S01]  /*6f80*/  LDL.LU R9, [R1+0x40] ;  /* 0x0000400001097983 */ /* 0x000f220000300800 */
[----:B-1----:R-:W-:-:S05]  /*6f90*/  IMAD.WIDE R2, R45, 0x2, R32 ;  /* 0x000000022d027825 */ /* 0x002fca00078e0220 */
[----:B------:R0:W-:Y:S02]  /*6fa0*/  STL.64 [R1+0x258], R2 ;  /* 0x0002580201007387 */ /* 0x0001e40000100a00 */
[----:B0-----:R-:W-:-:S05]  /*6fb0*/  IMAD.WIDE R2, R43, 0x2, R32 ;  /* 0x000000022b027825 */ /* 0x001fca00078e0220 */
[----:B------:R0:W-:Y:S02]  /*6fc0*/  STL.64 [R1+0x278], R2 ;  /* 0x0002780201007387 */ /* 0x0001e40000100a00 */
[----:B0-----:R-:W-:-:S04]  /*6fd0*/  IMAD.WIDE R2, R42, 0x2, R32 ;  /* 0x000000022a027825 */ /* 0x001fc800078e0220 */
        /* <DEDUP_REMOVED lines=8> */
[--C-:B------:R-:W-:Y:S01]  /*7060*/  IMAD.WIDE R38, R36, 0x2, R32.reuse ;  /* 0x0000000224267825 */ /* 0x100fe200078e0220 */
[----:B------:R-:W-:Y:S03]  /*7070*/  STL.64 [R1+0x308], R40 ;  /* 0x0003082801007387 */ /* 0x000fe60000100a00 */
[----:B0-----:R-:W-:-:S04]  /*7080*/  IMAD.WIDE R2, R37, 0x2, R32 ;  /* 0x0000000225027825 */ /* 0x001fc800078e0220 */
[--C-:B------:R-:W-:Y:S01]  /*7090*/  IMAD.WIDE R36, R35, 0x2, R32.reuse ;  /* 0x0000000223247825 */ /* 0x100fe200078e0220 */
[----:B------:R0:W-:Y:S04]  /*70a0*/  STL.64 [R1+0x328], R2 ;  /* 0x0003280201007387 */ /* 0x0001e80000100a00 */
[----:B------:R-:W-:Y:S04]  /*70b0*/  STL.64 [R1+0x348], R38 ;  /* 0x0003482601007387 */ /* 0x000fe80000100a00 */
[----:B------:R1:W-:Y:S01]  /*70c0*/  STL.64 [R1+0x368], R36 ;  /* 0x0003682401007387 */ /* 0x0003e20000100a00 */
[----:B0-----:R-:W-:-:S04]  /*70d0*/  IMAD.WIDE R2, R34, 0x2, R32 ;  /* 0x0000000222027825 */ /* 0x001fc800078e0220 */
[--C-:B------:R-:W-:Y:S02]  /*70e0*/  IMAD.WIDE R34, R46, 0x2, R32.reuse ;  /* 0x000000022e227825 */ /* 0x100fe400078e0220 */
[----:B------:R-:W4:Y:S04]  /*70f0*/  LDL.LU R46, [R1+0x177c] ;  /* 0x00177c00012e7983 */ /* 0x000f280000300800 */
[----:B------:R0:W-:Y:S01]  /*7100*/  STL.64 [R1+0x380], R2 ;  /* 0x0003800201007387 */ /* 0x0001e20000100a00 */
[----:B-1----:R-:W-:-:S04]  /*7110*/  IMAD.WIDE R36, R60, 0x2, R32 ;  /* 0x000000023c247825 */ /* 0x002fc800078e0220 */
[--C-:B0-----:R-:W-:Y:S02]  /*7120*/  IMAD.WIDE R2, R47, 0x2, R32.reuse ;  /* 0x000000022f027825 */ /* 0x101fe400078e0220 */
[----:B------:R-:W4:Y:S04]  /*7130*/  LDL.LU R47, [R1+0x1778] ;  /* 0x00177800012f7983 */ /* 0x000f280000300800 */
[----:B------:R0:W-:Y:S04]  /*7140*/  STL.64 [R1+0x3a0], R34 ;  /* 0x0003a02201007387 */ /* 0x0001e80000100a00 */
[----:B------:R2:W-:Y:S01]  /*7150*/  STL.64 [R1+0x3b8], R2 ;  /* 0x0003b80201007387 */ /* 0x0005e20000100a00 */
[----:B0-----:R-:W-:-:S05]  /*7160*/  IMAD.WIDE R34, R61, 0x2, R32 ;  /* 0x000000023d227825 */ /* 0x001fca00078e0220 */
[----:B------:R3:W-:Y:S04]  /*7170*/  STL.64 [R1+0x3d8], R34 ;  /* 0x0003d82201007387 */ /* 0x0007e80000100a00 */
[----:B------:R-:W-:Y:S01]  /*7180*/  STL.64 [R1+0x3f0], R36 ;  /* 0x0003f02401007387 */ /* 0x000fe20000100a00 */
[----:B--2---:R-:W-:-:S04]  /*7190*/  IMAD.WIDE R2, R30, 0x2, R32 ;  /* 0x000000021e027825 */ /* 0x004fc800078e0220 */
[--C-:B---3--:R-:W-:Y:S01]  /*71a0*/  IMAD.WIDE R34, R31, 0x2, R32.reuse ;  /* 0x000000021f227825 */ /* 0x108fe200078e0220 */
[----:B------:R5:W-:Y:S04]  /*71b0*/  STL.64 [R1+0x1768], R30 ;  /* 0x0017681e01007387 */ /* 0x000be80000100a00 */
[----:B------:R4:W-:Y:S04]  /*71c0*/  STL.64 [R1+0x410], R2 ;  /* 0x0004100201007387 */ /* 0x0009e80000100a00 */
[----:B------:R-:W-:Y:S01]  /*71d0*/  STL.64 [R1+0x430], R34 ;  /* 0x0004302201007387 */ /* 0x000fe20000100a00 */
[----:B-----5:R-:W-:-:S04]  /*71e0*/  IMAD.WIDE R30, R27, 0x2, R32 ;  /* 0x000000021b1e7825 */ /* 0x020fc800078e0220 */
[--C-:B----4-:R-:W-:Y:S01]  /*71f0*/  IMAD.WIDE R2, R26, 0x2, R32.reuse ;  /* 0x000000021a027825 */ /* 0x110fe200078e0220 */
[----:B------:R0:W-:Y:S04]  /*7200*/  STL.64 [R1+0x1770], R26 ;  /* 0x0017701a01007387 */ /* 0x0001e80000100a00 */
[----:B------:R1:W-:Y:S04]  /*7210*/  STL.64 [R1+0x448], R2 ;  /* 0x0004480201007387 */ /* 0x0003e80000100a00 */
[----:B------:R2:W-:Y:S01]  /*7220*/  STL.64 [R1+0x468], R30 ;  /* 0x0004681e01007387 */ /* 0x0005e20000100a00 */
[----:B0-----:R-:W-:-:S04]  /*7230*/  IMAD.WIDE R26, R18, 0x2, R32 ;  /* 0x00000002121a7825 */ /* 0x001fc800078e0220 */
[----:B-1----:R-:W-:-:S04]  /*7240*/  IMAD.WIDE R2, R22, 0x2, R32 ;  /* 0x0000000216027825 */ /* 0x002fc800078e0220 */
[--C-:B--2---:R-:W-:Y:S01]  /*7250*/  IMAD.WIDE R30, R23, 0x2, R32.reuse ;  /* 0x00000002171e7825 */ /* 0x104fe200078e0220 */
        /* <DEDUP_REMOVED lines=43> */
[----:B------:R1:W-:Y:S03]  /*7510*/  STL.64 [R1+0xc28], R30 ;  /* 0x000c281e01007387 */ /* 0x0003e60000100a00 */
[----:B0-----:R-:W-:Y:S01]  /*7520*/  IMAD.WIDE R2, R0, 0x2, R32 ;  /* 0x0000000200027825 */ /* 0x001fe200078e0220 */
[----:B-1----:R-:W2:Y:S04]  /*7530*/  LDL R30, [R1+0x10c] ;  /* 0x00010c00011e7983 */ /* 0x002ea80000100800 */
[----:B------:R-:W-:Y:S04]  /*7540*/  STL.64 [R1+0xc48], R26 ;  /* 0x000c481a01007387 */ /* 0x000fe80000100a00 */
[----:B------:R-:W3:Y:S04]  /*7550*/  LDL R31, [R1+0x11c] ;  /* 0x00011c00011f7983 */ /* 0x000ee80000100800 */
[----:B------:R0:W-:Y:S04]  /*7560*/  STL.64 [R1+0xc68], R2 ;  /* 0x000c680201007387 */ /* 0x0001e80000100a00 */
[----:B0-----:R-:W4:Y:S04]  /*7570*/  LDL R3, [R1+0x120] ;  /* 0x0001200001037983 */ /* 0x001f280000100800 */
[----:B------:R-:W5:Y:S01]  /*7580*/  LDL R2, [R1+0x118] ;  /* 0x0001180001027983 */ /* 0x000f620000100800 */
[----:B------:R-:W-:-:S04]  /*7590*/  IMAD.WIDE R60, R49, 0x2, R46 ;  /* 0x00000002313c7825 */ /* 0x000fc800078e022e */
[--C-:B------:R-:W-:Y:S01]  /*75a0*/  IMAD.WIDE R32, R48, 0x2, R46.reuse ;  /* 0x0000000230207825 */ /* 0x100fe200078e022e */
[----:B------:R0:W-:Y:S03]  /*75b0*/  STL.64 [R1+0x16e0], R60 ;  /* 0x0016e03c01007387 */ /* 0x0001e60000100a00 */
[----:B------:R-:W-:-:S04]  /*75c0*/  IMAD.WIDE R34, R50, 0x2, R46 ;  /* 0x0000000232227825 */ /* 0x000fc800078e022e */
[--C-:B------:R-:W-:Y:S01]  /*75d0*/  IMAD.WIDE R36, R52, 0x2, R46.reuse ;  /* 0x0000000234247825 */ /* 0x100fe200078e022e */
[----:B0-----:R-:W5:Y:S04]  /*75e0*/  LDL.LU R60, [R1+0x84] ;  /* 0x00008400013c7983 */ /* 0x001f680000300800 */
[----:B------:R-:W5:Y:S04]  /*75f0*/  LDL.LU R61, [R1+0x80] ;  /* 0x00008000013d7983 */ /* 0x000f680000300800 */
[----:B------:R0:W-:Y:S01]  /*7600*/  STL.64 [R1+0x16e8], R32 ;  /* 0x0016e82001007387 */ /* 0x0001e20000100a00 */
[----:B------:R-:W-:-:S04]  /*7610*/  IMAD.WIDE R38, R54, 0x2, R46 ;  /* 0x0000000236267825 */ /* 0x000fc800078e022e */
[--C-:B------:R-:W-:Y:S01]  /*7620*/  IMAD.WIDE R40, R56, 0x2, R46.reuse ;  /* 0x0000000238287825 */ /* 0x100fe200078e022e */
[----:B0-----:R-:W5:Y:S04]  /*7630*/  LDL.LU R32, [R1+0x8c] ;  /* 0x00008c0001207983 */ /* 0x001f680000300800 */
[----:B------:R-:W5:Y:S04]  /*7640*/  LDL.LU R33, [R1+0x88] ;  /* 0x0000880001217983 */ /* 0x000f680000300800 */
[----:B------:R0:W-:Y:S01]  /*7650*/  STL.64 [R1+0x16f0], R34 ;  /* 0x0016f02201007387 */ /* 0x0001e20000100a00 */
[----:B------:R-:W-:-:S03]  /*7660*/  IMAD.WIDE R42, R58, 0x2, R46 ;  /* 0x000000023a2a7825 */ /* 0x000fc600078e022e */
[----:B0-----:R-:W5:Y:S04]  /*7670*/  LDL.LU R34, [R1+0x94] ;  /* 0x0000940001227983 */ /* 0x001f680000300800 */
[----:B------:R-:W5:Y:S04]  /*7680*/  LDL.LU R35, [R1+0x90] ;  /* 0x0000900001237983 */ /* 0x000f680000300800 */
[----:B------:R0:W-:Y:S01]  /*7690*/  STL.64 [R1+0x16f8], R36 ;  /* 0x0016f82401007387 */ /* 0x0001e20000100a00 */
[----:B------:R-:W-:-:S03]  /*76a0*/  IMAD.WIDE R44, R44, 0x2, R46 ;  /* 0x000000022c2c7825 */ /* 0x000fc600078e022e */
[----:B0-----:R-:W5:Y:S04]  /*76b0*/  LDL.LU R36, [R1+0x9c] ;  /* 0x00009c0001247983 */ /* 0x001f680000300800 */
[----:B------:R-:W5:Y:S04]  /*76c0*/  LDL.LU R37, [R1+0x98] ;  /* 0x0000980001257983 */ /* 0x000f680000300800 */
[----:B------:R0:W-:Y:S04]  /*76d0*/  STL.64 [R1+0x1700], R38 ;  /* 0x0017002601007387 */ /* 0x0001e80000100a00 */
        /* <DEDUP_REMOVED lines=10> */
[----:B------:R-:W5:Y:S01]  /*7780*/  LDL.LU R45, [R1+0xb8] ;  /* 0x0000b800012d7983 */ /* 0x000f620000300800 */
[----:B--2---:R-:W-:-:S05]  /*7790*/  IMAD.WIDE R26, R30, 0x2, R46 ;  /* 0x000000021e1a7825 */ /* 0x004fca00078e022e */
[----:B------:R0:W-:Y:S01]  /*77a0*/  STL.64 [R1+0x110], R26 ;  /* 0x0001101a01007387 */ /* 0x0001e20000100a00 */
[----:B---3--:R-:W-:-:S03]  /*77b0*/  IMAD.WIDE R30, R31, 0x2, R46 ;  /* 0x000000021f1e7825 */ /* 0x008fc600078e022e */
[----:B0-----:R-:W2:Y:S04]  /*77c0*/  LDL.LU.64 R26, [R1+0x1770] ;  /* 0x00177000011a7983 */ /* 0x001ea80000300a00 */
[----:B------:R4:W-:Y:S02]  /*77d0*/  STL.64 [R1+0x138], R30 ;  /* 0x0001381e01007387 */ /* 0x0009e40000100a00 */
[----:B----4-:R-:W-:-:S04]  /*77e0*/  IMAD.WIDE R30, R3, 0x2, R46 ;  /* 0x00000002031e7825 */ /* 0x010fc800078e022e */
[--C-:B-----5:R-:W-:Y:S01]  /*77f0*/  IMAD.WIDE R2, R2, 0x2, R46.reuse ;  /* 0x0000000202027825 */ /* 0x120fe200078e022e */
[----:B------:R0:W-:Y:S04]  /*7800*/  STL.64 [R1+0x150], R30 ;  /* 0x0001501e01007387 */ /* 0x0001e80000100a00 */
[----:B0-----:R-:W3:Y:S04]  /*7810*/  LDL.LU.64 R30, [R1+0x1768] ;  /* 0x00176800011e7983 */ /* 0x001ee80000300a00 */
[----:B------:R0:W-:Y:S02]  /*7820*/  STL.64 [R1+0x168], R2 ;  /* 0x0001680201007387 */ /* 0x0001e40000100a00 */
[----:B0-----:R-:W-:-:S05]  /*7830*/  IMAD.WIDE R2, R55, 0x2, R46 ;  /* 0x0000000237027825 */ /* 0x001fca00078e022e */
        /* <DEDUP_REMOVED lines=8> */
[----:B------:R0:W-:Y:S04]  /*78c0*/  STL.64 [R1+0x1f0], R2 ;  /* 0x0001f00201007387 */ /* 0x0001e80000100a00 */
[----:B0-----:R-:W4:Y:S02]  /*78d0*/  LDL.LU R3, [R1+0x1764] ;  /* 0x0017640001037983 */ /* 0x001f240000300800 */
[----:B----4-:R-:W-:-:S05]  /*78e0*/  IMAD.WIDE R2, R3, 0x2, R46 ;  /* 0x0000000203027825 */ /* 0x010fca00078e022e */
[----:B------:R0:W-:Y:S04]  /*78f0*/  STL.64 [R1+0x210], R2 ;  /* 0x0002100201007387 */ /* 0x0001e80000100a00 */
[----:B0-----:R-:W4:Y:S02]  /*7900*/  LDL.LU R2, [R1+0x1760] ;  /* 0x0017600001027983 */ /* 0x001f240000300800 */
[----:B----4-:R-:W-:-:S05]  /*7910*/  IMAD.WIDE R2, R2, 0x2, R46 ;  /* 0x0000000202027825 */ /* 0x010fca00078e022e */
[----:B------:R0:W-:Y:S02]  /*7920*/  STL.64 [R1+0x228], R2 ;  /* 0x0002280201007387 */ /* 0x0001e40000100a00 */
[----:B0-----:R-:W-:-:S05]  /*7930*/  IMAD.WIDE R2, R44, 0x2, R46 ;  /* 0x000000022c027825 */ /* 0x001fca00078e022e */
[----:B------:R0:W-:Y:S02]  /*7940*/  STL.64 [R1+0x248], R2 ;  /* 0x0002480201007387 */ /* 0x0001e40000100a00 */
[----:B0-----:R-:W-:-:S05]  /*7950*/  IMAD.WIDE R2, R45, 0x2, R46 ;  /* 0x000000022d027825 */ /* 0x001fca00078e022e */
[----:B------:R0:W-:Y:S04]  /*7960*/  STL.64 [R1+0x260], R2 ;  /* 0x0002600201007387 */ /* 0x0001e80000100a00 */
[----:B0-----:R-:W4:Y:S04]  /*7970*/  LDL.LU.64 R2, [R1+0x1758] ;  /* 0x0017580001027983 */ /* 0x001f280000300a00 */
[----:B------:R-:W-:Y:S04]  /*7980*/  STL [R1+0x1720], R45 ;  /* 0x0017202d01007387 */ /* 0x000fe80000100800 */
[----:B------:R0:W-:Y:S02]  /*7990*/  STL [R1+0x1724], R44 ;  /* 0x0017242c01007387 */ /* 0x0001e40000100800 */
[----:B0-----:R-:W-:-:S05]  /*79a0*/  IMAD.WIDE R44, R42, 0x2, R46 ;  /* 0x000000022a2c7825 */ /* 0x001fca00078e022e */
[----:B------:R0:W-:Y:S04]  /*79b0*/  STL.64 [R1+0x280], R44 ;  /* 0x0002802c01007387 */ /* 0x0001e80000100a00 */
[----:B------:R1:W-:Y:S01]  /*79c0*/  STL.64 [R1+0x1728], R42 ;  /* 0x0017282a01007387 */ /* 0x0003e20000100a00 */
[----:B0-----:R-:W-:-:S05]  /*79d0*/  IMAD.WIDE R44, R43, 0x2, R46 ;  /* 0x000000022b2c7825 */ /* 0x001fca00078e022e */
[----:B------:R0:W-:Y:S01]  /*79e0*/  STL.64 [R1+0x2a0], R44 ;  /* 0x0002a02c01007387 */ /* 0x0001e20000100a00 */
[----:B-1----:R-:W-:-:S03]  /*79f0*/  IMAD.WIDE R42, R41, 0x2, R46 ;  /* 0x00000002292a7825 */ /* 0x002fc600078e022e */
[----:B------:R1:W-:Y:S01]  /*7a00*/  STL.64 [R1+0x1730], R40 ;  /* 0x0017302801007387 */ /* 0x0003e20000100a00 */
[----:B0-----:R-:W-:-:S04]  /*7a10*/  IMAD.WIDE R44, R40, 0x2, R46 ;  /* 0x00000002282c7825 */ /* 0x001fc800078e022e */
[--C-:B-1----:R-:W-:Y:S01]  /*7a20*/  IMAD.WIDE R40, R38, 0x2, R46.reuse ;  /* 0x0000000226287825 */ /* 0x102fe200078e022e */
[----:B------:R-:W-:Y:S04]  /*7a30*/  STL.64 [R1+0x2b8], R44 ;  /* 0x0002b82c01007387 */ /* 0x000fe80000100a00 */
[----:B------:R0:W-:Y:S04]  /*7a40*/  STL.64 [R1+0x2d8], R42 ;  /* 0x0002d82a01007387 */ /* 0x0001e80000100a00 */
[----:B------:R1:W-:Y:S04]  /*7a50*/  STL.64 [R1+0x1738], R38 ;  /* 0x0017382601007387 */ /* 0x0003e80000100a00 */
[----:B------:R5:W-:Y:S01]  /*7a60*/  STL.64 [R1+0x2f0], R40 ;  /* 0x0002f02801007387 */ /* 0x000be20000100a00 */
[----:B0-----:R-:W-:-:S04]  /*7a70*/  IMAD.WIDE R42, R39, 0x2, R46 ;  /* 0x00000002272a7825 */ /* 0x001fc800078e022e */
[--C-:B-1----:R-:W-:Y:S01]  /*7a80*/  IMAD.WIDE R38, R37, 0x2, R46.reuse ;  /* 0x0000000225267825 */ /* 0x102fe200078e022e */
[----:B------:R-:W-:Y:S03]  /*7a90*/  STL.64 [R1+0x310], R42 ;  /* 0x0003102a01007387 */ /* 0x000fe60000100a00 */
[--C-:B-----5:R-:W-:Y:S01]  /*7aa0*/  IMAD.WIDE R40, R36, 0x2, R46.reuse ;  /* 0x0000000224287825 */ /* 0x120fe200078e022e */
[----:B------:R0:W-:Y:S04]  /*7ab0*/  STL.64 [R1+0x1740], R36 ;  /* 0x0017402401007387 */ /* 0x0001e80000100a00 */
[----:B------:R-:W-:Y:S04]  /*7ac0*/  STL.64 [R1+0x330], R40 ;  /* 0x0003302801007387 */ /* 0x000fe80000100a00 */
[----:B------:R1:W-:Y:S01]  /*7ad0*/  STL.64 [R1+0x350], R38 ;  /* 0x0003502601007387 */ /* 0x0003e20000100a00 */
[----:B0-----:R-:W-:-:S03]  /*7ae0*/  IMAD.WIDE R36, R34, 0x2, R46 ;  /* 0x0000000222247825 */ /* 0x001fc600078e022e */
[----:B------:R0:W-:Y:S04]  /*7af0*/  STL.64 [R1+0x1748], R34 ;  /* 0x0017482201007387 */ /* 0x0001e80000100a00 */
[----:B------:R5:W-:Y:S01]  /*7b00*/  STL.64 [R1+0x370], R36 ;  /* 0x0003702401007387 */ /* 0x000be20000100a00 */
[----:B-1----:R-:W-:-:S04]  /*7b10*/  IMAD.WIDE R38, R35, 0x2, R46 ;  /* 0x0000000223267825 */ /* 0x002fc800078e022e */
[--C-:B0-----:R-:W-:Y:S01]  /*7b20*/  IMAD.WIDE R34, R33, 0x2, R46.reuse ;  /* 0x0000000221227825 */ /* 0x101fe200078e022e */
[----:B------:R-:W-:Y:S03]  /*7b30*/  STL.64 [R1+0x388], R38 ;  /* 0x0003882601007387 */ /* 0x000fe60000100a00 */
[--C-:B-----5:R-:W-:Y:S01]  /*7b40*/  IMAD.WIDE R36, R32, 0x2, R46.reuse ;  /* 0x0000000220247825 */ /* 0x120fe200078e022e */
[----:B------:R0:W-:Y:S04]  /*7b50*/  STL.64 [R1+0x1750], R32 ;  /* 0x0017502001007387 */ /* 0x0001e80000100a00 */
[----:B------:R3:W-:Y:S04]  /*7b60*/  STL.64 [R1+0x3a8], R36 ;  /* 0x0003a82401007387 */ /* 0x0007e80000100a00 */
[----:B------:R1:W-:Y:S01]  /*7b70*/  STL.64 [R1+0x3c0], R34 ;  /* 0x0003c02201007387 */ /* 0x0003e20000100a00 */
[----:B0-----:R-:W-:-:S04]  /*7b80*/  IMAD.WIDE R32, R60, 0x2, R46 ;  /* 0x000000023c207825 */ /* 0x001fc800078e022e */
[----:B---3--:R-:W-:-:S04]  /*7b90*/  IMAD.WIDE R36, R30, 0x2, R46 ;  /* 0x000000021e247825 */ /* 0x008fc800078e022e */
[--C-:B-1----:R-:W-:Y:S01]  /*7ba0*/  IMAD.WIDE R34, R61, 0x2, R46.reuse ;  /* 0x000000023d227825 */ /* 0x102fe200078e022e */
[----:B------:R0:W-:Y:S04]  /*7bb0*/  STL.64 [R1+0x3e0], R32 ;  /* 0x0003e02001007387 */ /* 0x0001e80000100a00 */
[----:B------:R2:W-:Y:S04]  /*7bc0*/  STL.64 [R1+0x3f8], R34 ;  /* 0x0003f82201007387 */ /* 0x0005e80000100a00 */
[----:B------:R1:W-:Y:S01]  /*7bd0*/  STL.64 [R1+0x418], R36 ;  /* 0x0004182401007387 */ /* 0x0003e20000100a00 */
[----:B0-----:R-:W-:-:S04]  /*7be0*/  IMAD.WIDE R32, R31, 0x2, R46 ;  /* 0x000000021f207825 */ /* 0x001fc800078e022e */
[--C-:B--2---:R-:W-:Y:S01]  /*7bf0*/  IMAD.WIDE R34, R26, 0x2, R46.reuse ;  /* 0x000000021a227825 */ /* 0x104fe200078e022e */
[----:B------:R0:W-:Y:S03]  /*7c00*/  STL.64 [R1+0x438], R32 ;  /* 0x0004382001007387 */ /* 0x0001e60000100a00 */
[--C-:B-1----:R-:W-:Y:S01]  /*7c10*/  IMAD.WIDE R36, R27, 0x2, R46.reuse ;  /* 0x000000021b247825 */ /* 0x102fe200078e022e */
        /* <DEDUP_REMOVED lines=25> */
[--C-:B0-----:R-:W-:Y:S01]  /*7db0*/  IMAD.WIDE R32, R28, 0x2, R46.reuse ;  /* 0x000000021c207825 */ /* 0x101fe200078e022e */
[----:B-1----:R-:W4:Y:S04]  /*7dc0*/  LDL.LU R34, [R1+0x108] ;  /* 0x0001080001227983 */ /* 0x002f280000300800 */
[----:B------:R0:W-:Y:S04]  /*7dd0*/  STL.64 [R1+0xad0], R36 ;  /* 0x000ad02401007387 */ /* 0x0001e80000100a00 */
[----:B------:R-:W2:Y:S04]  /*7de0*/  LDL.LU R35, [R1+0x10c] ;  /* 0x00010c0001237983 */ /* 0x000ea80000300800 */
[----:B------:R1:W-:Y:S04]  /*7df0*/  STL.64 [R1+0xaf0], R32 ;  /* 0x000af02001007387 */ /* 0x0003e80000100a00 */
[----:B0-----:R-:W3:Y:S04]  /*7e00*/  LDL.LU R36, [R1+0x11c] ;  /* 0x00011c0001247983 */ /* 0x001ee80000300800 */
[----:B------:R-:W5:Y:S04]  /*7e10*/  LDL.LU R37, [R1+0x120] ;  /* 0x0001200001257983 */ /* 0x000f680000300800 */
[----:B------:R-:W3:Y:S04]  /*7e20*/  LDL.LU R38, [R1+0x118] ;  /* 0x0001180001267983 */ /* 0x000ee80000300800 */
[----:B------:R-:W3:Y:S04]  /*7e30*/  LDL.LU R39, [R1+0xf0] ;  /* 0x0000f00001277983 */ /* 0x000ee80000300800 */
[----:B------:R-:W3:Y:S04]  /*7e40*/  LDL.LU R40, [R1+0xe8] ;  /* 0x0000e80001287983 */ /* 0x000ee80000300800 */
[----:B------:R-:W5:Y:S04]  /*7e50*/  LDL.LU R41, [R1+0xd8] ;  /* 0x0000d80001297983 */ /* 0x000f680000300800 */
[----:B------:R-:W5:Y:S04]  /*7e60*/  LDL.LU R42, [R1+0xd4] ;  /* 0x0000d400012a7983 */ /* 0x000f680000300800 */
[----:B------:R-:W5:Y:S04]  /*7e70*/  LDL.LU R43, [R1+0xd0] ;  /* 0x0000d000012b7983 */ /* 0x000f680000300800 */
[----:B------:R-:W5:Y:S04]  /*7e80*/  LDL.LU R44, [R1+0xc4] ;  /* 0x0000c400012c7983 */ /* 0x000f680000300800 */
[----:B------:R-:W5:Y:S01]  /*7e90*/  LDL.LU R45, [R1+0xc0] ;  /* 0x0000c000012d7983 */ /* 0x000f620000300800 */
[----:B-1----:R-:W-:-:S05]  /*7ea0*/  IMAD.WIDE R32, R29, 0x2, R46 ;  /* 0x000000021d207825 */ /* 0x002fca00078e022e */
        /* <DEDUP_REMOVED lines=23> */
[----:B----4-:R-:W-:-:S05]  /*8020*/  IMAD.WIDE R32, R34, 0x2, R2 ;  /* 0x0000000222207825 */ /* 0x010fca00078e0202 */
[----:B------:R0:W-:Y:S01]  /*8030*/  STL.64 [R1+0xc8], R32 ;  /* 0x0000c82001007387 */ /* 0x0001e20000100a00 */
[----:B--2---:R-:W-:-:S03]  /*8040*/  IMAD.WIDE R34, R35, 0x2, R2 ;  /* 0x0000000223227825 */ /* 0x004fc600078e0202 */
[----:B0-----:R-:W2:Y:S04]  /*8050*/  LDL.LU.64 R32, [R1+0x1750] ;  /* 0x0017500001207983 */ /* 0x001ea80000300a00 */
[----:B------:R3:W-:Y:S02]  /*8060*/  STL.64 [R1+0xe0], R34 ;  /* 0x0000e02201007387 */ /* 0x0007e40000100a00 */
[----:B---3--:R-:W-:-:S04]  /*8070*/  IMAD.WIDE R34, R36, 0x2, R2 ;  /* 0x0000000224227825 */ /* 0x008fc800078e0202 */
[--C-:B-----5:R-:W-:Y:S01]  /*8080*/  IMAD.WIDE R36, R37, 0x2, R2.reuse ;  /* 0x0000000225247825 */ /* 0x120fe200078e0202 */
[----:B------:R0:W-:Y:S04]  /*8090*/  STL.64 [R1+0x108], R34 ;  /* 0x0001082201007387 */ /* 0x0001e80000100a00 */
[----:B0-----:R-:W3:Y:S04]  /*80a0*/  LDL.LU.64 R34, [R1+0x1748] ;  /* 0x0017480001227983 */ /* 0x001ee80000300a00 */
[----:B------:R0:W-:Y:S02]  /*80b0*/  STL.64 [R1+0x120], R36 ;  /* 0x0001202401007387 */ /* 0x0001e40000100a00 */
[----:B0-----:R-:W-:-:S04]  /*80c0*/  IMAD.WIDE R36, R38, 0x2, R2 ;  /* 0x0000000226247825 */ /* 0x001fc800078e0202 */
[--C-:B------:R-:W-:Y:S01]  /*80d0*/  IMAD.WIDE R38, R39, 0x2, R2.reuse ;  /* 0x0000000227267825 */ /* 0x100fe200078e0202 */
[----:B------:R0:W-:Y:S04]  /*80e0*/  STL.64 [R1+0x118], R36 ;  /* 0x0001182401007387 */ /* 0x0001e80000100a00 */
[----:B0-----:R-:W4:Y:S04]  /*80f0*/  LDL.LU.64 R36, [R1+0x1740] ;  /* 0x0017400001247983 */ /* 0x001f280000300a00 */
[----:B------:R0:W-:Y:S02]  /*8100*/  STL.64 [R1+0xf0], R38 ;  /* 0x0000f02601007387 */ /* 0x0001e40000100a00 */
[----:B0-----:R-:W-:-:S04]  /*8110*/  IMAD.WIDE R38, R40, 0x2, R2 ;  /* 0x0000000228267825 */ /* 0x001fc800078e0202 */
[--C-:B------:R-:W-:Y:S01]  /*8120*/  IMAD.WIDE R40, R41, 0x2, R2.reuse ;  /* 0x0000000229287825 */ /* 0x100fe200078e0202 */
[----:B------:R0:W-:Y:S04]  /*8130*/  STL.64 [R1+0xe8], R38 ;  /* 0x0000e82601007387 */ /* 0x0001e80000100a00 */
[----:B0-----:R-:W5:Y:S04]  /*8140*/  LDL.LU.64 R38, [R1+0x1738] ;  /* 0x0017380001267983 */ /* 0x001f680000300a00 */
[----:B------:R0:W-:Y:S02]  /*8150*/  STL.64 [R1+0xd8], R40 ;  /* 0x0000d82801007387 */ /* 0x0001e40000100a00 */
[----:B0-----:R-:W-:-:S04]  /*8160*/  IMAD.WIDE R40, R42, 0x2, R2 ;  /* 0x000000022a287825 */ /* 0x001fc800078e0202 */
[--C-:B------:R-:W-:Y:S01]  /*8170*/  IMAD.WIDE R42, R43, 0x2, R2.reuse ;  /* 0x000000022b2a7825 */ /* 0x100fe200078e0202 */
[----:B------:R0:W-:Y:S04]  /*8180*/  STL.64 [R1+0x1a0], R40 ;  /* 0x0001a02801007387 */ /* 0x0001e80000100a00 */
[----:B0-----:R-:W2:Y:S04]  /*8190*/  LDL.LU.64 R40, [R1+0x1730] ;  /* 0x0017300001287983 */ /* 0x001ea80000300a00 */
[----:B------:R0:W-:Y:S02]  /*81a0*/  STL.64 [R1+0xd0], R42 ;  /* 0x0000d02a01007387 */ /* 0x0001e40000100a00 */
[----:B0-----:R-:W-:-:S04]  /*81b0*/  IMAD.WIDE R42, R44, 0x2, R2 ;  /* 0x000000022c2a7825 */ /* 0x001fc800078e0202 */
[--C-:B------:R-:W-:Y:S01]  /*81c0*/  IMAD.WIDE R44, R45, 0x2, R2.reuse ;  /* 0x000000022d2c7825 */ /* 0x100fe200078e0202 */
[----:B------:R0:W-:Y:S04]  /*81d0*/  STL.64 [R1+0x1c8], R42 ;  /* 0x0001c82a01007387 */ /* 0x0001e80000100a00 */
[----:B0-----:R-:W2:Y:S04]  /*81e0*/  LDL.LU.64 R42, [R1+0x1728] ;  /* 0x00172800012a7983 */ /* 0x001ea80000300a00 */
[----:B------:R0:W-:Y:S04]  /*81f0*/  STL.64 [R1+0xc0], R44 ;  /* 0x0000c02c01007387 */ /* 0x0001e80000100a00 */
[----:B0-----:R-:W2:Y:S02]  /*8200*/  LDL.LU R44, [R1+0x1724] ;  /* 0x00172400012c7983 */ /* 0x001ea40000300800 */
[----:B--2---:R-:W-:-:S05]  /*8210*/  IMAD.WIDE R44, R44, 0x2, R2 ;  /* 0x000000022c2c7825 */ /* 0x004fca00078e0202 */
[----:B------:R0:W-:Y:S04]  /*8220*/  STL.64 [R1+0x1f8], R44 ;  /* 0x0001f82c01007387 */ /* 0x0001e80000100a00 */
[----:B0-----:R-:W2:Y:S01]  /*8230*/  LDL.LU R45, [R1+0x1720] ;  /* 0x00172000012d7983 */ /* 0x001ea20000300800 */
[----:B------:R-:W-:-:S04]  /*8240*/  IMAD.WIDE R46, R49, 0x2, R2 ;  /* 0x00000002312e7825 */ /* 0x000fc800078e0202 */
[----:B------:R-:W-:-:S04]  /*8250*/  IMAD.WIDE R48, R48, 0x2, R2 ;  /* 0x0000000230307825 */ /* 0x000fc800078e0202 */
[----:B------:R-:W-:-:S04]  /*8260*/  IMAD.WIDE R50, R50, 0x2, R2 ;  /* 0x0000000232327825 */ /* 0x000fc800078e0202 */
[----:B------:R-:W-:-:S04]  /*8270*/  IMAD.WIDE R52, R52, 0x2, R2 ;  /* 0x0000000234347825 */ /* 0x000fc800078e0202 */
[----:B------:R-:W-:-:S04]  /*8280*/  IMAD.WIDE R54, R54, 0x2, R2 ;  /* 0x0000000236367825 */ /* 0x000fc800078e0202 */
[----:B------:R-:W-:-:S04]  /*8290*/  IMAD.WIDE R56, R56, 0x2, R2 ;  /* 0x0000000238387825 */ /* 0x000fc800078e0202 */
[----:B------:R-:W-:-:S04]  /*82a0*/  IMAD.WIDE R58, R58, 0x2, R2 ;  /* 0x000000023a3a7825 */ /* 0x000fc800078e0202 */
[----:B--2---:R-:W-:-:S05]  /*82b0*/  IMAD.WIDE R44, R45, 0x2, R2 ;  /* 0x000000022d2c7825 */ /* 0x004fca00078e0202 */
        /* <DEDUP_REMOVED lines=10> */
[----:B------:R5:W-:Y:S02]  /*8360*/  STL.64 [R1+0xa8], R40 ;  /* 0x0000a82801007387 */ /* 0x000be40000100a00 */
[----:B-----5:R-:W-:-:S04]  /*8370*/  IMAD.WIDE R40, R38, 0x2, R2 ;  /* 0x0000000226287825 */ /* 0x020fc800078e0202 */
[--C-:B------:R-:W-:Y:S01]  /*8380*/  IMAD.WIDE R38, R39, 0x2, R2.reuse ;  /* 0x0000000227267825 */ /* 0x100fe200078e0202 */
[----:B------:R0:W-:Y:S04]  /*8390*/  STL.64 [R1+0x290], R40 ;  /* 0x0002902801007387 */ /* 0x0001e80000100a00 */
[----:B0-----:R-:W5:Y:S04]  /*83a0*/  LDL.LU.64 R40, [R1+0x1708] ;  /* 0x0017080001287983 */ /* 0x001f680000300a00 */
[----:B------:R4:W-:Y:S02]  /*83b0*/  STL.64 [R1+0xa0], R38 ;  /* 0x0000a02601007387 */ /* 0x0009e40000100a00 */
[----:B----4-:R-:W-:-:S04]  /*83c0*/  IMAD.WIDE R38, R36, 0x2, R2 ;  /* 0x0000000224267825 */ /* 0x010fc800078e0202 */
[--C-:B------:R-:W-:Y:S01]  /*83d0*/  IMAD.WIDE R36, R37, 0x2, R2.reuse ;  /* 0x0000000225247825 */ /* 0x100fe200078e0202 */
[----:B------:R0:W-:Y:S04]  /*83e0*/  STL.64 [R1+0x2c0], R38 ;  /* 0x0002c02601007387 */ /* 0x0001e80000100a00 */
[----:B0-----:R-:W4:Y:S04]  /*83f0*/  LDL.LU.64 R38, [R1+0x1700] ;  /* 0x0017000001267983 */ /* 0x001f280000300a00 */
[----:B------:R3:W-:Y:S02]  /*8400*/  STL.64 [R1+0x98], R36 ;  /* 0x0000982401007387 */ /* 0x0007e40000100a00 */
[----:B---3--:R-:W-:-:S04]  /*8410*/  IMAD.WIDE R36, R34, 0x2, R2 ;  /* 0x0000000222247825 */ /* 0x008fc800078e0202 */
[--C-:B------:R-:W-:Y:S01]  /*8420*/  IMAD.WIDE R34, R35, 0x2, R2.reuse ;  /* 0x0000000223227825 */ /* 0x100fe200078e0202 */
[----:B------:R0:W-:Y:S04]  /*8430*/  STL.64 [R1+0x2f8], R36 ;  /* 0x0002f82401007387 */ /* 0x0001e80000100a00 */
[----:B0-----:R-:W3:Y:S04]  /*8440*/  LDL.LU.64 R36, [R1+0x16f8] ;  /* 0x0016f80001247983 */ /* 0x001ee80000300a00 */
        /* <DEDUP_REMOVED lines=78> */
[----:B------:R0:W-:Y:S03]  /*8930*/  STL.64 [R1+0xc38], R12 ;  /* 0x000c380c01007387 */ /* 0x0001e60000100a00 */
[----:B------:R-:W-:Y:S01]  /*8940*/  IMAD.WIDE R2, R0, 0x2, R2 ;  /* 0x0000000200027825 */ /* 0x000fe200078e0202 */
[----:B0-----:R-:W2:Y:S04]  /*8950*/  LDL.LU.64 R12, [R1+0x1678] ;  /* 0x00167800010c7983 */ /* 0x001ea80000300a00 */
[----:B------:R0:W-:Y:S04]  /*8960*/  STL.64 [R1+0x10], R4 ;  /* 0x0000100401007387 */ /* 0x0001e80000100a00 */
[----:B0-----:R-:W2:Y:S04]  /*8970*/  LDL.LU.64 R4, [R1+0x1670] ;  /* 0x0016700001047983 */ /* 0x001ea80000300a00 */
[----:B------:R0:W-:Y:S04]  /*8980*/  STL.64 [R1+0xc78], R2 ;  /* 0x000c780201007387 */ /* 0x0001e80000100a00 */
[----:B0-----:R-:W2:Y:S02]  /*8990*/  LDL.LU.64 R2, [R1+0x8] ;  /* 0x0000080001027983 */ /* 0x001ea40000300a00 */
[----:B--2---:R-:W-:-:S02]  /*89a0*/  IMAD.MOV.U32 R0, RZ, RZ, R3 ;  /* 0x000000ffff007224 */ /* 0x004fc400078e0003 */
[----:B------:R-:W-:Y:S04]  /*89b0*/  STL [R1+0x1558], R2 ;  /* 0x0015580201007387 */ /* 0x000fe80000100800 */
[----:B------:R-:W-:Y:S04]  /*89c0*/  STL [R1+0x1554], R8 ;  /* 0x0015540801007387 */ /* 0x000fe80000100800 */
[----:B------:R0:W-:Y:S02]  /*89d0*/  STL [R1+0x1550], R0 ;  /* 0x0015500001007387 */ /* 0x0001e40000100800 */
[----:B0-----:R-:W-:-:S02]  /*89e0*/  IMAD.MOV.U32 R0, RZ, RZ, R9 ;  /* 0x000000ffff007224 */ /* 0x001fc400078e0009 */
[----:B------:R-:W2:Y:S04]  /*89f0*/  LDL.LU.64 R8, [R1+0x1668] ;  /* 0x0016680001087983 */ /* 0x000ea80000300a00 */
[----:B------:R-:W-:Y:S04]  /*8a00*/  STL [R1+0x154c], R60 ;  /* 0x00154c3c01007387 */ /* 0x000fe80000100800 */
        /* <DEDUP_REMOVED lines=12> */
[----:B--2---:R-:W-:Y:S04]  /*8ad0*/  STL [R1+0x151c], R8 ;  /* 0x00151c0801007387 */ /* 0x004fe80000100800 */
[----:B------:R-:W-:Y:S04]  /*8ae0*/  STL [R1+0x1510], R9 ;  /* 0x0015100901007387 */ /* 0x000fe80000100800 */
[----:B------:R-:W-:Y:S04]  /*8af0*/  STL [R1+0x1514], R10 ;  /* 0x0015140a01007387 */ /* 0x000fe80000100800 */
[----:B------:R0:W-:Y:S04]  /*8b00*/  STL [R1+0x1508], R11 ;  /* 0x0015080b01007387 */ /* 0x0001e80000100800 */
[----:B------:R-:W-:Y:S04]  /*8b10*/  STL [R1+0x150c], R34 ;  /* 0x00150c2201007387 */ /* 0x000fe80000100800 */
[----:B------:R-:W-:Y:S04]  /*8b20*/  STL [R1+0x1500], R35 ;  /* 0x0015002301007387 */ /* 0x000fe80000100800 */
[----:B------:R-:W-:Y:S04]  /*8b30*/  STL [R1+0x1504], R50 ;  /* 0x0015043201007387 */ /* 0x000fe80000100800 */
[----:B------:R1:W-:Y:S04]  /*8b40*/  STL [R1+0x14f8], R51 ;  /* 0x0014f83301007387 */ /* 0x0003e80000100800 */
[----:B------:R-:W-:Y:S04]  /*8b50*/  STL [R1+0x14fc], R12 ;  /* 0x0014fc0c01007387 */ /* 0x000fe80000100800 */
[----:B------:R-:W-:Y:S04]  /*8b60*/  STL [R1+0x14f0], R13 ;  /* 0x0014f00d01007387 */ /* 0x000fe80000100800 */
[----:B------:R-:W-:Y:S04]  /*8b70*/  STL [R1+0x14f4], R14 ;  /* 0x0014f40e01007387 */ /* 0x000fe80000100800 */
[----:B------:R-:W-:Y:S04]  /*8b80*/  STL [R1+0x14e8], R15 ;  /* 0x0014e80f01007387 */ /* 0x000fe80000100800 */
[----:B---3--:R-:W-:Y:S04]  /*8b90*/  STL [R1+0x14ec], R36 ;  /* 0x0014ec2401007387 */ /* 0x008fe80000100800 */
[----:B------:R-:W-:Y:S04]  /*8ba0*/  STL [R1+0x14e0], R37 ;  /* 0x0014e02501007387 */ /* 0x000fe80000100800 */
[----:B------:R-:W-:Y:S04]  /*8bb0*/  STL [R1+0x14e4], R52 ;  /* 0x0014e43401007387 */ /* 0x000fe80000100800 */
[----:B------:R-:W-:Y:S04]  /*8bc0*/  STL [R1+0x14d8], R53 ;  /* 0x0014d83501007387 */ /* 0x000fe80000100800 */
[----:B------:R-:W-:Y:S04]  /*8bd0*/  STL [R1+0x14dc], R16 ;  /* 0x0014dc1001007387 */ /* 0x000fe80000100800 */
[----:B------:R-:W-:Y:S04]  /*8be0*/  STL [R1+0x14d0], R17 ;  /* 0x0014d01101007387 */ /* 0x000fe80000100800 */
[----:B------:R-:W-:Y:S04]  /*8bf0*/  STL [R1+0x14d4], R18 ;  /* 0x0014d41201007387 */ /* 0x000fe80000100800 */
[----:B------:R-:W-:Y:S04]  /*8c00*/  STL [R1+0x14c8], R19 ;  /* 0x0014c81301007387 */ /* 0x000fe80000100800 */
[----:B----4-:R-:W-:Y:S04]  /*8c10*/  STL [R1+0x14cc], R38 ;  /* 0x0014cc2601007387 */ /* 0x010fe80000100800 */
[----:B------:R-:W-:Y:S04]  /*8c20*/  STL [R1+0x14c0], R39 ;  /* 0x0014c02701007387 */ /* 0x000fe80000100800 */
[----:B------:R-:W-:Y:S04]  /*8c30*/  STL [R1+0x14c4], R54 ;  /* 0x0014c43601007387 */ /* 0x000fe80000100800 */
[----:B------:R-:W-:Y:S04]  /*8c40*/  STL [R1+0x14b8], R55 ;  /* 0x0014b83701007387 */ /* 0x000fe80000100800 */
[----:B------:R-:W-:Y:S04]  /*8c50*/  STL [R1+0x14bc], R20 ;  /* 0x0014bc1401007387 */ /* 0x000fe80000100800 */
[----:B------:R-:W-:Y:S04]  /*8c60*/  STL [R1+0x14b0], R21 ;  /* 0x0014b01501007387 */ /* 0x000fe80000100800 */
[----:B0-----:R-:W2:Y:S04]  /*8c70*/  LDL.LU.64 R10, [R1+0xc8] ;  /* 0x0000c800010a7983 */ /* 0x001ea80000300a00 */
[----:B------:R-:W-:Y:S04]  /*8c80*/  STL [R1+0x14b4], R22 ;  /* 0x0014b41601007387 */ /* 0x000fe80000100800 */
[----:B------:R-:W-:Y:S04]  /*8c90*/  STL [R1+0x14a8], R23 ;  /* 0x0014a81701007387 */ /* 0x000fe80000100800 */
[----:B------:R-:W3:Y:S04]  /*8ca0*/  LDL.LU.64 R46, [R1+0xf8] ;  /* 0x0000f800012e7983 */ /* 0x000ee80000300a00 */
[----:B-----5:R-:W-:Y:S04]  /*8cb0*/  STL [R1+0x14ac], R40 ;  /* 0x0014ac2801007387 */ /* 0x020fe80000100800 */
[----:B------:R-:W-:Y:S04]  /*8cc0*/  STL [R1+0x14a0], R41 ;  /* 0x0014a02901007387 */ /* 0x000fe80000100800 */
[----:B------:R-:W4:Y:S04]  /*8cd0*/  LDL.LU.64 R8, [R1+0x100] ;  /* 0x0001000001087983 */ /* 0x000f280000300a00 */
[----:B------:R-:W-:Y:S04]  /*8ce0*/  STL [R1+0x14a4], R56 ;  /* 0x0014a43801007387 */ /* 0x000fe80000100800 */
[----:B------:R-:W-:Y:S04]  /*8cf0*/  STL [R1+0x1498], R57 ;  /* 0x0014983901007387 */ /* 0x000fe80000100800 */
[----:B------:R-:W5:Y:S04]  /*8d00*/  LDL.LU.64 R60, [R1+0x110] ;  /* 0x00011000013c7983 */ /* 0x000f680000300a00 */
        /* <DEDUP_REMOVED lines=8> */
[----:B-1----:R-:W5:Y:S04]  /*8d90*/  LDL.LU.64 R50, [R1+0x130] ;  /* 0x0001300001327983 */ /* 0x002f680000300a00 */
        /* <DEDUP_REMOVED lines=12> */
[----:B--2---:R0:W-:Y:S01]  /*8e60*/  STL [R1+0x574], R10 ;  /* 0x0005740a01007387 */ /* 0x0041e20000100800 */
[----:B------:R-:W-:-:S03]  /*8e70*/  IMAD.MOV.U32 R0, RZ, RZ, R11 ;  /* 0x000000ffff007224 */ /* 0x000fc600078e000b */
[----:B0-----:R-:W2:Y:S04]  /*8e80*/  LDL.LU.64 R10, [R1+0x150] ;  /* 0x00015000010a7983 */ /* 0x001ea80000300a00 */
[----:B------:R0:W-:Y:S04]  /*8e90*/  STL [R1+0x570], R0 ;  /* 0x0005700001007387 */ /* 0x0001e80000100800 */
[----:B---3--:R1:W-:Y:S01]  /*8ea0*/  STL [R1+0x57c], R46 ;  /* 0x00057c2e01007387 */ /* 0x0083e20000100800 */
[----:B0-----:R-:W-:-:S03]  /*8eb0*/  IMAD.MOV.U32 R0, RZ, RZ, R47 ;  /* 0x000000ffff007224 */ /* 0x001fc600078e002f */
[----:B-1----:R-:W3:Y:S04]  /*8ec0*/  LDL.LU.64 R46, [R1+0x120] ;  /* 0x00012000012e7983 */ /* 0x002ee80000300a00 */
[----:B------:R0:W-:Y:S04]  /*8ed0*/  STL [R1+0x578], R0 ;  /* 0x0005780001007387 */ /* 0x0001e80000100800 */
[----:B----4-:R1:W-:Y:S01]  /*8ee0*/  STL [R1+0x584], R8 ;  /* 0x0005840801007387 */ /* 0x0103e20000100800 */
[----:B0-----:R-:W-:-:S03]  /*8ef0*/  IMAD.MOV.U32 R0, RZ, RZ, R9 ;  /* 0x000000ffff007224 */ /* 0x001fc600078e0009 */
[----:B-1----:R-:W4:Y:S04]  /*8f00*/  LDL.LU.64 R8, [R1+0x158] ;  /* 0x0001580001087983 */ /* 0x002f280000300a00 */
[----:B------:R0:W-:Y:S04]  /*8f10*/  STL [R1+0x580], R0 ;  /* 0x0005800001007387 */ /* 0x0001e80000100800 */
[----:B-----5:R1:W-:Y:S01]  /*8f20*/  STL [R1+0x58c], R60 ;  /* 0x00058c3c01007387 */ /* 0x0203e20000100800 */
[----:B0-----:R-:W-:-:S03]  /*8f30*/  IMAD.MOV.U32 R0, RZ, RZ, R61 ;  /* 0x000000ffff007224 */ /* 0x001fc600078e003d */
[----:B-1----:R-:W5:Y:S04]  /*8f40*/  LDL.LU.64 R60, [R1+0x160] ;  /* 0x00016000013c7983 */ /* 0x002f680000300a00 */
[----:B------:R0:W-:Y:S04]  /*8f50*/  STL [R1+0x588], R0 ;  /* 0x0005880001007387 */ /* 0x0001e80000100800 */
[----:B------:R1:W-:Y:S01]  /*8f60*/  STL [R1+0x594], R48 ;  /* 0x0005943001007387 */ /* 0x0003e20000100800 */
        /* <DEDUP_REMOVED lines=27> */
[----:B--2---:R1:W-:Y:S01]  /*9120*/  STL [R1+0x5cc], R10 ;  /* 0x0005cc0a01007387 */ /* 0x0043e20000100800 */
[----:B0-----:R-:W-:-:S03]  /*9130*/  IMAD.MOV.U32 R0, RZ, RZ, R11 ;  /* 0x000000ffff007224 */ /* 0x001fc600078e000b */
[----:B-1----:R-:W2:Y:S04]  /*9140*/  LDL.LU.64 R10, [R1+0x190] ;  /* 0x00019000010a7983 */ /* 0x002ea80000300a00 */
        /* <DEDUP_REMOVED lines=531> */
[----:B-1----:R-:W3:Y:S04]  /*b280*/  LDL.64 R46, [R1+0x550] ;  /* 0x00055000012e7983 */ /* 0x002ee80000100a00 */
        /* <DEDUP_REMOVED lines=61> */
[----:B------:R-:W-:Y:S04]  /*b660*/  STL [R1+0xa74], R50 ;  /* 0x000a743201007387 */ /* 0x000fe80000100800 */
[----:B------:R-:W5:Y:S01]  /*b670*/  LDL.LU.64 R12, [R1+0xad0] ;  /* 0x000ad000010c7983 */ /* 0x000f620000300a00 */
[----:B0-----:R-:W-:-:S05]  /*b680*/  IMAD.MOV.U32 R0, RZ, RZ, R51 ;  /* 0x000000ffff007224 */ /* 0x001fca00078e0033 */
[----:B------:R0:W-:Y:S04]  /*b690*/  STL [R1+0xa70], R0 ;  /* 0x000a700001007387 */ /* 0x0001e80000100800 */
[----:B------:R-:W-:Y:S01]  /*b6a0*/  STL [R1+0xa7c], R34 ;  /* 0x000a7c2201007387 */ /* 0x000fe20000100800 */
[----:B0-----:R-:W-:-:S03]  /*b6b0*/  IMAD.MOV.U32 R0, RZ, RZ, R35 ;  /* 0x000000ffff007224 */ /* 0x001fc600078e0023 */
[----:B------:R-:W5:Y:S04]  /*b6c0*/  LDL.LU.64 R50, [R1+0x40] ;  /* 0x0000400001327983 */ /* 0x000f680000300a00 */
        /* <DEDUP_REMOVED lines=13> */
[----:B--2---:R-:W-:Y:S01]  /*b7a0*/  STL [R1+0xa9c], R10 ;  /* 0x000a9c0a01007387 */ /* 0x004fe20000100800 */
[----:B0-----:R-:W-:-:S03]  /*b7b0*/  IMAD.MOV.U32 R0, RZ, RZ, R11 ;  /* 0x000000ffff007224 */ /* 0x001fc600078e000b */
[----:B------:R-:W2:Y:S04]  /*b7c0*/  LDL.LU.64 R34, [R1+0x520] ;  /* 0x0005200001227983 */ /* 0x000ea80000300a00 */
[----:B------:R3:W-:Y:S02]  /*b7d0*/  STL [R1+0xa98], R0 ;  /* 0x000a980001007387 */ /* 0x0007e40000100800 */
[----:B---3--:R-:W-:Y:S02]  /*b7e0*/  IMAD.MOV.U32 R0, RZ, RZ, R47 ;  /* 0x000000ffff007224 */ /* 0x008fe400078e002f */
[----:B------:R-:W-:Y:S04]  /*b7f0*/  STL [R1+0xaa4], R46 ;  /* 0x000aa42e01007387 */ /* 0x000fe80000100800 */
[----:B------:R-:W3:Y:S04]  /*b800*/  LDL.LU.64 R10, [R1+0xb00] ;  /* 0x000b0000010a7983 */ /* 0x000ee80000300a00 */
[----:B------:R0:W-:Y:S04]  /*b810*/  STL [R1+0xaa0], R0 ;  /* 0x000aa00001007387 */ /* 0x0001e80000100800 */
[----:B----4-:R1:W-:Y:S01]  /*b820*/  STL [R1+0xaac], R8 ;  /* 0x000aac0801007387 */ /* 0x0103e20000100800 */
[----:B0-----:R-:W-:-:S03]  /*b830*/  IMAD.MOV.U32 R0, RZ, RZ, R9 ;  /* 0x000000ffff007224 */ /* 0x001fc600078e0009 */
[----:B------:R-:W4:Y:S04]  /*b840*/  LDL.LU.64 R46, [R1+0xb08] ;  /* 0x000b0800012e7983 */ /* 0x000f280000300a00 */
[----:B-----5:R-:W-:Y:S04]  /*b850*/  STL [R1+0xab4], R60 ;  /* 0x000ab43c01007387 */ /* 0x020fe80000100800 */
[----:B------:R0:W-:Y:S04]  /*b860*/  STL [R1+0xaa8], R0 ;  /* 0x000aa80001007387 */ /* 0x0001e80000100800 */
[----:B-1----:R-:W5:Y:S01]  /*b870*/  LDL.LU.64 R8, [R1+0xb10] ;  /* 0x000b100001087983 */ /* 0x002f620000300a00 */
[----:B0-----:R-:W-:-:S03]  /*b880*/  IMAD.MOV.U32 R0, RZ, RZ, R61 ;  /* 0x000000ffff007224 */ /* 0x001fc600078e003d */
[----:B------:R-:W-:Y:S04]  /*b890*/  STL [R1+0xabc], R48 ;  /* 0x000abc3001007387 */ /* 0x000fe80000100800 */
[----:B------:R0:W-:Y:S04]  /*b8a0*/  STL [R1+0xab0], R0 ;  /* 0x000ab00001007387 */ /* 0x0001e80000100800 */
[----:B------:R-:W5:Y:S01]  /*b8b0*/  LDL.LU.64 R60, [R1+0x38] ;  /* 0x00003800013c7983 */ /* 0x000f620000300a00 */
        /* <DEDUP_REMOVED lines=10> */
[----:B------:R0:W-:Y:S02]  /*b960*/  STL [R1+0xac8], R0 ;  /* 0x000ac80001007387 */ /* 0x0001e40000100800 */
[----:B0-----:R-:W-:Y:S02]  /*b970*/  IMAD.MOV.U32 R0, RZ, RZ, R51 ;  /* 0x000000ffff007224 */ /* 0x001fe400078e0033 */
[----:B------:R-:W5:Y:S04]  /*b980*/  LDL.LU.64 R50, [R1+0xb30] ;  /* 0x000b300001327983 */ /* 0x000f680000300a00 */
[----:B------:R0:W-:Y:S04]  /*b990*/  STL [R1+0xad0], R0 ;  /* 0x000ad00001007387 */ /* 0x0001e80000100800 */
[----:B------:R1:W-:Y:S01]  /*b9a0*/  STL [R1+0xadc], R6 ;  /* 0x000adc0601007387 */ /* 0x0003e20000100800 */
[----:B0-----:R-:W-:-:S03]  /*b9b0*/  IMAD.MOV.U32 R0, RZ, RZ, R7 ;  /* 0x000000ffff007224 */ /* 0x001fc600078e0007 */
[----:B-1----:R-:W5:Y:S04]  /*b9c0*/  LDL.64 R6, [R1+0x558] ;  /* 0x0005580001067983 */ /* 0x002f680000100a00 */
        /* <DEDUP_REMOVED lines=15> */
[----:B----4-:R-:W-:Y:S04]  /*bac0*/  STL [R1+0xb04], R46 ;  /* 0x000b042e01007387 */ /* 0x010fe80000100800 */
[----:B------:R0:W-:Y:S04]  /*bad0*/  STL [R1+0xaf8], R0 ;  /* 0x000af80001007387 */ /* 0x0001e80000100800 */
[----:B-1----:R-:W3:Y:S01]  /*bae0*/  LDL.LU.64 R10, [R1+0x30] ;  /* 0x00003000010a7983 */ /* 0x002ee20000300a00 */
[----:B0-----:R-:W-:-:S03]  /*baf0*/  IMAD.MOV.U32 R0, RZ, RZ, R47 ;  /* 0x000000ffff007224 */ /* 0x001fc600078e002f */
[----:B-----5:R-:W-:Y:S04]  /*bb00*/  STL [R1+0xb0c], R8 ;  /* 0x000b0c0801007387 */ /* 0x020fe80000100800 */
[----:B------:R0:W-:Y:S04]  /*bb10*/  STL [R1+0xb00], R0 ;  /* 0x000b000001007387 */ /* 0x0001e80000100800 */
[----:B------:R-:W4:Y:S01]  /*bb20*/  LDL.LU.64 R46, [R1+0xb60] ;  /* 0x000b6000012e7983 */ /* 0x000f220000300a00 */
        /* <DEDUP_REMOVED lines=13> */
[----:B------:R-:W5:Y:S04]  /*bc00*/  LDL.LU.64 R32, [R1+0xb80] ;  /* 0x000b800001207983 */ /* 0x000f680000300a00 */
[----:B------:R0:W-:Y:S04]  /*bc10*/  STL [R1+0xb20], R0 ;  /* 0x000b200001007387 */ /* 0x0001e80000100800 */
[----:B------:R-:W-:Y:S04]  /*bc20*/  STL [R1+0xb2c], R50 ;  /* 0x000b2c3201007387 */ /* 0x000fe80000100800 */
[----:B------:R-:W5:Y:S01]  /*bc30*/  LDL.LU.64 R12, [R1+0xb88] ;  /* 0x000b8800010c7983 */ /* 0x000f620000300a00 */
[----:B0-----:R-:W-:-:S05]  /*bc40*/  IMAD.MOV.U32 R0, RZ, RZ, R51 ;  /* 0x000000ffff007224 */ /* 0x001fca00078e0033 */
        /* <DEDUP_REMOVED lines=9> */
[----:B------:R1:W-:Y:S04]  /*bce0*/  STL [R1+0xb44], R4 ;  /* 0x000b440401007387 */ /* 0x0003e80000100800 */
[----:B------:R-:W5:Y:S01]  /*bcf0*/  LDL.LU.64 R50, [R1+0xba0] ;  /* 0x000ba00001327983 */ /* 0x000f620000300a00 */
[----:B0-----:R-:W-:-:S03]  /*bd00*/  IMAD.MOV.U32 R0, RZ, RZ, R5 ;  /* 0x000000ffff007224 */ /* 0x001fc600078e0005 */
[----:B--2---:R-:W-:Y:S04]  /*bd10*/  STL [R1+0xb4c], R34 ;  /* 0x000b4c2201007387 */ /* 0x004fe80000100800 */
[----:B------:R0:W-:Y:S04]  /*bd20*/  STL [R1+0xb40], R0 ;  /* 0x000b400001007387 */ /* 0x0001e80000100800 */
[----:B-1----:R-:W2:Y:S01]  /*bd30*/  LDL.LU.64 R4, [R1+0xba8] ;  /* 0x000ba80001047983 */ /* 0x002ea20000300a00 */
[----:B0-----:R-:W-:-:S03]  /*bd40*/  IMAD.MOV.U32 R0, RZ, RZ, R35 ;  /* 0x000000ffff007224 */ /* 0x001fc600078e0023 */
[----:B------:R-:W2:Y:S04]  /*bd50*/  LDL.LU.64 R34, [R1+0xbb0] ;  /* 0x000bb00001227983 */ /* 0x000ea80000300a00 */
        /* <DEDUP_REMOVED lines=19> */
[----:B------:R-:W-:Y:S04]  /*be90*/  STL [R1+0xb7c], R32 ;  /* 0x000b7c2001007387 */ /* 0x000fe80000100800 */
        /* <DEDUP_REMOVED lines=14> */
[----:B------:R-:W-:Y:S04]  /*bf80*/  STL [R1+0xb9c], R50 ;  /* 0x000b9c3201007387 */ /* 0x000fe80000100800 */
[----:B------:R0:W-:Y:S04]  /*bf90*/  STL [R1+0xb90], R0 ;  /* 0x000b900001007387 */ /* 0x0001e80000100800 */
[----:B-1----:R-:W5:Y:S01]  /*bfa0*/  LDL.LU.64 R2, [R1+0xbf0] ;  /* 0x000bf00001027983 */ /* 0x002f620000300a00 */
[----:B0-----:R-:W-:-:S03]  /*bfb0*/  IMAD.MOV.U32 R0, RZ, RZ, R51 ;  /* 0x000000ffff007224 */ /* 0x001fc600078e0033 */
[----:B--2---:R-:W-:Y:S04]  /*bfc0*/  STL [R1+0xba4], R4 ;  /* 0x000ba40401007387 */ /* 0x004fe80000100800 */
[----:B------:R0:W-:Y:S04]  /*bfd0*/  STL [R1+0xb98], R0 ;  /* 0x000b980001007387 */ /* 0x0001e80000100800 */
[----:B------:R-:W-:Y:S01]  /*bfe0*/  STL [R1+0xbac], R34 ;  /* 0x000bac2201007387 */ /* 0x000fe20000100800 */
[----:B0-----:R-:W-:-:S05]  /*bff0*/  IMAD.MOV.U32 R0, RZ, RZ, R5 ;  /* 0x000000ffff007224 */ /* 0x001fca00078e0005 */
[----:B------:R0:W-:Y:S04]  /*c000*/  STL [R1+0xba0], R0 ;  /* 0x000ba00001007387 */ /* 0x0001e80000100800 */
[----:B------:R-:W2:Y:S01]  /*c010*/  LDL.LU.64 R4, [R1+0xbf8] ;  /* 0x000bf80001047983 */ /* 0x000ea20000300a00 */
[----:B0-----:R-:W-:-:S03]  /*c020*/  MOV R0, R35 ;  /* 0x0000002300007202 */ /* 0x001fc60000000f00 */
[----:B---3--:R-:W-:Y:S04]  /*c030*/  STL [R1+0xbb4], R10 ;  /* 0x000bb40a01007387 */ /* 0x008fe80000100800 */
[----:B------:R0:W-:Y:S04]  /*c040*/  STL [R1+0xba8], R0 ;  /* 0x000ba80001007387 */ /* 0x0001e80000100800 */
[----:B------:R-:W3:Y:S01]  /*c050*/  LDL.LU.64 R52, [R1+0xc00] ;  /* 0x000c000001347983 */ /* 0x000ee20000300a00 */
[----:B0-----:R-:W-:-:S05]  /*c060*/  IMAD.MOV.U32 R0, RZ, RZ, R11 ;  /* 0x000000ffff007224 */ /* 0x001fca00078e000b */
[----:B------:R0:W-:Y:S04]  /*c070*/  STL [R1+0xbb0], R0 ;  /* 0x000bb00001007387 */ /* 0x0001e80000100800 */
[----:B----4-:R1:W-:Y:S01]  /*c080*/  STL [R1+0xbbc], R46 ;  /* 0x000bbc2e01007387 */ /* 0x0103e20000100800 */
[----:B0-----:R-:W-:-:S03]  /*c090*/  IMAD.MOV.U32 R0, RZ, RZ, R47 ;  /* 0x000000ffff007224 */ /* 0x001fc600078e002f */
[----:B-1----:R-:W4:Y:S04]  /*c0a0*/  LDL.LU.64 R46, [R1+0xc08] ;  /* 0x000c0800012e7983 */ /* 0x002f280000300a00 */
[----:B------:R0:W-:Y:S04]  /*c0b0*/  STL [R1+0xbb8], R0 ;  /* 0x000bb80001007387 */ /* 0x0001e80000100800 */
[----:B-----5:R-:W-:Y:S04]  /*c0c0*/  STL [R1+0xbc4], R8 ;  /* 0x000bc40801007387 */ /* 0x020fe80000100800 */
        /* <DEDUP_REMOVED lines=10> */
[----:B0-----:R-:W-:-:S03]  /*c170*/  IMAD.MOV.U32 R0, RZ, RZ, R49 ;  /* 0x000000ffff007224 */ /* 0x001fc600078e0031 */
[----:B------:R-:W-:Y:S04]  /*c180*/  STL [R1+0xbdc], R32 ;  /* 0x000bdc2001007387 */ /* 0x000fe80000100800 */
[----:B------:R0:W-:Y:S04]  /*c190*/  STL [R1+0xbd0], R0 ;  /* 0x000bd00001007387 */ /* 0x0001e80000100800 */
[----:B------:R-:W5:Y:S04]  /*c1a0*/  LDL.LU.64 R50, [R1+0xc30] ;  /* 0x000c300001327983 */ /* 0x000f680000300a00 */
[----:B------:R-:W5:Y:S01]  /*c1b0*/  LDL.LU.64 R34, [R1+0xc38] ;  /* 0x000c380001227983 */ /* 0x000f620000300a00 */
[----:B0-----:R-:W-:-:S05]  /*c1c0*/  IMAD.MOV.U32 R0, RZ, RZ, R33 ;  /* 0x000000ffff007224 */ /* 0x001fca00078e0021 */
[----:B------:R0:W-:Y:S02]  /*c1d0*/  STL [R1+0xbd8], R0 ;  /* 0x000bd80001007387 */ /* 0x0001e40000100800 */
[----:B0-----:R-:W-:Y:S02]  /*c1e0*/  IMAD.MOV.U32 R0, RZ, RZ, R7 ;  /* 0x000000ffff007224 */ /* 0x001fe400078e0007 */
[----:B------:R-:W-:Y:S04]  /*c1f0*/  STL [R1+0xbe4], R6 ;  /* 0x000be40601007387 */ /* 0x000fe80000100800 */
[----:B------:R-:W5:Y:S04]  /*c200*/  LDL.LU.64 R10, [R1+0xc40] ;  /* 0x000c4000010a7983 */ /* 0x000f680000300a00 */
[----:B------:R-:W5:Y:S04]  /*c210*/  LDL.LU.64 R8, [R1+0xc48] ;  /* 0x000c480001087983 */ /* 0x000f680000300a00 */
[----:B------:R0:W-:Y:S02]  /*c220*/  STL [R1+0xbe0], R0 ;  /* 0x000be00001007387 */ /* 0x0001e40000100800 */
[----:B0-----:R-:W-:-:S02]  /*c230*/  IMAD.MOV.U32 R0, RZ, RZ, R3 ;  /* 0x000000ffff007224 */ /* 0x001fc400078e0003 */
[----:B------:R0:W-:Y:S04]  /*c240*/  STL [R1+0xbec], R2 ;  /* 0x000bec0201007387 */ /* 0x0001e80000100800 */
[----:B------:R-:W5:Y:S04]  /*c250*/  LDL.LU.64 R48, [R1+0xc50] ;  /* 0x000c500001307983 */ /* 0x000f680000300a00 */
[----:B0-----:R-:W5:Y:S04]  /*c260*/  LDL.LU R2, [R1+0x31c] ;  /* 0x00031c0001027983 */ /* 0x001f680000300800 */
[----:B------:R-:W5:Y:S04]  /*c270*/  LDL.LU.64 R32, [R1+0x10] ;  /* 0x0000100001207983 */ /* 0x000f680000300a00 */
[----:B------:R2:W-:Y:S02]  /*c280*/  STL [R1+0xbe8], R0 ;  /* 0x000be80001007387 */ /* 0x0005e40000100800 */
[----:B--2---:R-:W-:-:S02]  /*c290*/  IMAD.MOV.U32 R0, RZ, RZ, R5 ;  /* 0x000000ffff007224 */ /* 0x004fc400078e0005 */
[----:B------:R-:W-:Y:S04]  /*c2a0*/  STL [R1+0xbf4], R4 ;  /* 0x000bf40401007387 */ /* 0x000fe80000100800 */
[----:B------:R-:W2:Y:S04]  /*c2b0*/  LDL.LU.64 R6, [R1+0xc60] ;  /* 0x000c600001067983 */ /* 0x000ea80000300a00 */
[----:B------:R-:W2:Y:S04]  /*c2c0*/  LDL.LU R3, [R1+0xc80] ;  /* 0x000c800001037983 */ /* 0x000ea80000300800 */
[----:B------:R3:W-:Y:S02]  /*c2d0*/  STL [R1+0xbf0], R0 ;  /* 0x000bf00001007387 */ /* 0x0007e40000100800 */
[----:B---3--:R-:W-:-:S02]  /*c2e0*/  IMAD.MOV.U32 R0, RZ, RZ, R53 ;  /* 0x000000ffff007224 */ /* 0x008fc400078e0035 */
[----:B------:R-:W-:Y:S04]  /*c2f0*/  STL [R1+0xbfc], R52 ;  /* 0x000bfc3401007387 */ /* 0x000fe80000100800 */
[----:B------:R-:W3:Y:S04]  /*c300*/  LDL.LU.64 R4, [R1+0xc68] ;  /* 0x000c680001047983 */ /* 0x000ee80000300a00 */
[----:B----4-:R-:W-:Y:S04]  /*c310*/  STL [R1+0xc04], R46 ;  /* 0x000c042e01007387 */ /* 0x010fe80000100800 */
[----:B------:R0:W-:Y:S02]  /*c320*/  STL [R1+0xbf8], R0 ;  /* 0x000bf80001007387 */ /* 0x0001e40000100800 */
[----:B0-----:R-:W-:-:S02]  /*c330*/  IMAD.MOV.U32 R0, RZ, RZ, R47 ;  /* 0x000000ffff007224 */ /* 0x001fc400078e002f */
[----:B-----5:R-:W-:Y:S04]  /*c340*/  STL [R1+0xc0c], R36 ;  /* 0x000c0c2401007387 */ /* 0x020fe80000100800 */
[----:B------:R0:W-:Y:S04]  /*c350*/  STL [R1+0xc00], R0 ;  /* 0x000c000001007387 */ /* 0x0001e80000100800 */
[----:B------:R-:W4:Y:S01]  /*c360*/  LDL.LU.64 R46, [R1+0xc70] ;  /* 0x000c7000012e7983 */ /* 0x000f220000300a00 */
[----:B0-----:R-:W-:-:S03]  /*c370*/  IMAD.MOV.U32 R0, RZ, RZ, R37 ;  /* 0x000000ffff007224 */ /* 0x001fc600078e0025 */
[----:B------:R-:W-:Y:S04]  /*c380*/  STL [R1+0xc14], R14 ;  /* 0x000c140e01007387 */ /* 0x000fe80000100800 */
[----:B------:R0:W-:Y:S04]  /*c390*/  STL [R1+0xc08], R0 ;  /* 0x000c080001007387 */ /* 0x0001e80000100800 */
[----:B------:R-:W-:Y:S01]  /*c3a0*/  STL [R1+0xc1c], R60 ;  /* 0x000c1c3c01007387 */ /* 0x000fe20000100800 */
[----:B0-----:R-:W-:-:S05]  /*c3b0*/  IMAD.MOV.U32 R0, RZ, RZ, R15 ;  /* 0x000000ffff007224 */ /* 0x001fca00078e000f */
[----:B------:R0:W-:Y:S04]  /*c3c0*/  STL [R1+0xc10], R0 ;  /* 0x000c100001007387 */ /* 0x0001e80000100800 */
[----:B------:R-:W-:Y:S01]  /*c3d0*/  STL [R1+0xc24], R12 ;  /* 0x000c240c01007387 */ /* 0x000fe20000100800 */
[----:B0-----:R-:W-:-:S05]  /*c3e0*/  IMAD.MOV.U32 R0, RZ, RZ, R61 ;  /* 0x000000ffff007224 */ /* 0x001fca00078e003d */
[----:B------:R0:W-:Y:S04]  /*c3f0*/  STL [R1+0xc18], R0 ;  /* 0x000c180001007387 */ /* 0x0001e80000100800 */
[----:B------:R-:W5:Y:S01]  /*c400*/  LDL.LU.64 R60, [R1+0xc78] ;  /* 0x000c7800013c7983 */ /* 0x000f620000300a00 */
        /* <DEDUP_REMOVED lines=9> */
[----:B------:R1:W-:Y:S01]  /*c4a0*/  STL [R1+0xc44], R8 ;  /* 0x000c440801007387 */ /* 0x0003e20000100800 */
[----:B0-----:R-:W-:-:S05]  /*c4b0*/  IMAD.MOV.U32 R0, RZ, RZ, R11 ;  /* 0x000000ffff007224 */ /* 0x001fca00078e000b */
[----:B------:R0:W-:Y:S01]  /*c4c0*/  STL [R1+0xc38], R0 ;  /* 0x000c380001007387 */ /* 0x0001e20000100800 */
[----:B-1----:R-:W-:-:S03]  /*c4d0*/  IMAD.MOV.U32 R8, RZ, RZ, R49 ;  /* 0x000000ffff087224 */ /* 0x002fc600078e0031 */
[----:B------:R-:W-:Y:S01]  /*c4e0*/  STL [R1+0xc4c], R48 ;  /* 0x000c4c3001007387 */ /* 0x000fe20000100800 */
[----:B0-----:R-:W-:-:S05]  /*c4f0*/  IMAD.MOV.U32 R0, RZ, RZ, R9 ;  /* 0x000000ffff007224 */ /* 0x001fca00078e0009 */
[----:B------:R0:W-:Y:S04]  /*c500*/  STL [R1+0xc40], R0 ;  /* 0x000c400001007387 */ /* 0x0001e80000100800 */
[----:B------:R1:W-:Y:S01]  /*c510*/  STL [R1+0xc48], R8 ;  /* 0x000c480801007387 */ /* 0x0003e20000100800 */
[----:B0-----:R-:W-:Y:S02]  /*c520*/  IMAD R0, R2, c[0x0][0x184], RZ ;  /* 0x0000610002007a24 */ /* 0x001fe400078e02ff */
[----:B------:R-:W-:Y:S01]  /*c530*/  IMAD.MOV.U32 R2, RZ, RZ, R33 ;  /* 0x000000ffff027224 */ /* 0x000fe200078e0021 */
[----:B------:R-:W-:Y:S01]  /*c540*/  STL [R1+0xc54], R32 ;  /* 0x000c542001007387 */ /* 0x000fe20000100800 */
[----:B-1----:R-:W-:Y:S01]  /*c550*/  IMAD.MOV.U32 R8, RZ, RZ, c[0x0][0x188] ;  /* 0x00006200ff087624 */ /* 0x002fe200078e00ff */
[----:B------:R-:W-:-:S04]  /*c560*/  LEA R12, P1, R0, c[0x0][0x160], 0x1 ;  /* 0x00005800000c7a11 */ /* 0x000fc800078208ff */
[----:B------:R-:W-:Y:S01]  /*c570*/  LEA.HI.X.SX32 R13, R0, c[0x0][0x164], 0x1, P1 ;  /* 0x00005900000d7a11 */ /* 0x000fe200008f0eff */
[----:B--2---:R0:W-:Y:S04]  /*c580*/  STL [R1+0xc5c], R6 ;  /* 0x000c5c0601007387 */ /* 0x0041e80000100800 */
[----:B------:R1:W-:Y:S01]  /*c590*/  STL [R1+0xc50], R2 ;  /* 0x000c500201007387 */ /* 0x0003e20000100800 */
[----:B0-----:R-:W-:Y:S02]  /*c5a0*/  IMAD.MOV.U32 R6, RZ, RZ, R7 ;  /* 0x000000ffff067224 */ /* 0x001fe400078e0007 */
[----:B-1----:R-:W-:-:S03]  /*c5b0*/  IMAD R2, R3, c[0x0][0x184], RZ ;  /* 0x0000610003027a24 */ /* 0x002fc600078e02ff */
[----:B------:R-:W-:Y:S02]  /*c5c0*/  STL [R1+0xc58], R6 ;  /* 0x000c580601007387 */ /* 0x000fe40000100800 */
[C---:B------:R-:W-:Y:S01]  /*c5d0*/  LEA R10, P0, R2.reuse, c[0x0][0x160], 0x1 ;  /* 0x00005800020a7a11 */ /* 0x040fe200078008ff */
[----:B---3--:R-:W-:Y:S01]  /*c5e0*/  IMAD.MOV.U32 R3, RZ, RZ, R5 ;  /* 0x000000ffff037224 */ /* 0x008fe200078e0005 */
[----:B------:R0:W-:Y:S02]  /*c5f0*/  STL [R1+0xc64], R4 ;  /* 0x000c640401007387 */ /* 0x0001e40000100800 */
[----:B------:R-:W-:Y:S02]  /*c600*/  LEA.HI.X.SX32 R11, R2, c[0x0][0x164], 0x1, P0 ;  /* 0x00005900020b7a11 */ /* 0x000fe400000f0eff */
[----:B------:R1:W-:Y:S01]  /*c610*/  STL [R1+0xc60], R3 ;  /* 0x000c600301007387 */ /* 0x0003e20000100800 */
[----:B0-----:R-:W-:-:S04]  /*c620*/  IMAD R4, R8, 0x7f, RZ ;  /* 0x0000007f08047824 */ /* 0x001fc800078e02ff */
[----:B-1----:R-:W-:-:S04]  /*c630*/  IMAD.WIDE R2, R4, 0x2, R12 ;  /* 0x0000000204027825 */ /* 0x002fc800078e020c */
[----:B------:R-:W-:-:S04]  /*c640*/  IMAD.WIDE R4, R4, 0x2, R10 ;  /* 0x0000000204047825 */ /* 0x000fc800078e020a */
[----:B----4-:R-:W-:Y:S01]  /*c650*/  IMAD.MOV.U32 R0, RZ, RZ, R47 ;  /* 0x000000ffff007224 */ /* 0x010fe200078e002f */
[----:B------:R-:W-:Y:S04]  /*c660*/  STL [R1+0xc6c], R46 ;  /* 0x000c6c2e01007387 */ /* 0x000fe80000100800 */
[----:B------:R-:W-:Y:S04]  /*c670*/  STL.64 [R1+0x308], R12 ;  /* 0x0003080c01007387 */ /* 0x000fe80000100a00 */
[----:B------:R0:W-:Y:S02]  /*c680*/  STL [R1+0xc68], R0 ;  /* 0x000c680001007387 */ /* 0x0001e40000100800 */
[----:B0-----:R-:W-:-:S02]  /*c690*/  IMAD R0, R8, 0x7e, RZ ;  /* 0x0000007e08007824 */ /* 0x001fc400078e02ff */
[----:B-----5:R-:W-:Y:S01]  /*c6a0*/  IMAD.MOV.U32 R6, RZ, RZ, R61 ;  /* 0x000000ffff067224 */ /* 0x020fe200078e003d */
[----:B------:R-:W-:Y:S04]  /*c6b0*/  STL [R1+0xc74], R60 ;  /* 0x000c743c01007387 */ /* 0x000fe80000100800 */
[----:B------:R-:W-:Y:S04]  /*c6c0*/  STL.64 [R1+0x310], R10 ;  /* 0x0003100a01007387 */ /* 0x000fe80000100a00 */
[----:B------:R-:W-:Y:S04]  /*c6d0*/  STL [R1+0xc7c], R2 ;  /* 0x000c7c0201007387 */ /* 0x000fe80000100800 */
[----:B------:R0:W-:Y:S04]  /*c6e0*/  STL [R1+0xc70], R6 ;  /* 0x000c700601007387 */ /* 0x0001e80000100800 */
[----:B------:R1:W-:Y:S04]  /*c6f0*/  STL [R1+0xc78], R3 ;  /* 0x000c780301007387 */ /* 0x0003e80000100800 */
[----:B------:R-:W-:Y:S01]  /*c700*/  STL [R1+0xc84], R4 ;  /* 0x000c840401007387 */ /* 0x000fe20000100800 */
[----:B0-----:R-:W-:-:S02]  /*c710*/  IMAD R6, R8, 0x7d, RZ ;  /* 0x0000007d08067824 */ /* 0x001fc400078e02ff */
[C---:B-1----:R-:W-:Y:S01]  /*c720*/  IMAD.WIDE R2, R0.reuse, 0x2, R12 ;  /* 0x0000000200027825 */ /* 0x042fe200078e020c */
[----:B------:R0:W-:Y:S04]  /*c730*/  STL [R1+0xc80], R5 ;  /* 0x000c800501007387 */ /* 0x0001e80000100800 */
[----:B------:R-:W-:Y:S04]  /*c740*/  STL [R1+0xc8c], R2 ;  /* 0x000c8c0201007387 */ /* 0x000fe80000100800 */
[----:B------:R1:W-:Y:S01]  /*c750*/  STL [R1+0xc88], R3 ;  /* 0x000c880301007387 */ /* 0x0003e20000100800 */
[----:B0-----:R-:W-:-:S04]  /*c760*/  IMAD.WIDE R4, R0, 0x2, R10 ;  /* 0x0000000200047825 */ /* 0x001fc800078e020a */
[----:B------:R-:W-:Y:S01]  /*c770*/  IMAD R0, R8, 0x7c, RZ ;  /* 0x0000007c08007824 */ /* 0x000fe200078e02ff */
[----:B------:R-:W-:Y:S01]  /*c780*/  STL [R1+0xc94], R4 ;  /* 0x000c940401007387 */ /* 0x000fe20000100800 */
[----:B-1----:R-:W-:-:S03]  /*c790*/  IMAD.WIDE R2, R6, 0x2, R12 ;  /* 0x0000000206027825 */ /* 0x002fc600078e020c */
[----:B------:R0:W-:Y:S01]  /*c7a0*/  STL [R1+0xc90], R5 ;  /* 0x000c900501007387 */ /* 0x0001e20000100800 */
[----:B------:R-:W-:-:S03]  /*c7b0*/  IMAD.WIDE R6, R6, 0x2, R10 ;  /* 0x0000000206067825 */ /* 0x000fc600078e020a */
[----:B------:R-:W-:Y:S04]  /*c7c0*/  STL [R1+0xc9c], R2 ;  /* 0x000c9c0201007387 */ /* 0x000fe80000100800 */
[----:B------:R1:W-:Y:S04]  /*c7d0*/  STL [R1+0xc98], R3 ;  /* 0x000c980301007387 */ /* 0x0003e80000100800 */
[----:B------:R2:W-:Y:S01]  /*c7e0*/  STL [R1+0xca4], R6 ;  /* 0x000ca40601007387 */ /* 0x0005e20000100800 */
[----:B0-----:R-:W-:-:S04]  /*c7f0*/  IMAD.WIDE R4, R0, 0x2, R10 ;  /* 0x0000000200047825 */ /* 0x001fc800078e020a */
[----:B-1----:R-:W-:Y:S01]  /*c800*/  IMAD.WIDE R2, R0, 0x2, R12 ;  /* 0x0000000200027825 */ /* 0x002fe200078e020c */
[----:B------:R-:W-:Y:S03]  /*c810*/  STL [R1+0xca0], R7 ;  /* 0x000ca00701007387 */ /* 0x000fe60000100800 */
[C---:B--2---:R-:W-:Y:S01]  /*c820*/  IMAD R6, R8.reuse, 0x7b, RZ ;  /* 0x0000007b08067824 */ /* 0x044fe200078e02ff */
[----:B------:R-:W-:Y:S04]  /*c830*/  STL [R1+0xcac], R2 ;  /* 0x000cac0201007387 */ /* 0x000fe80000100800 */
[----:B------:R0:W-:Y:S01]  /*c840*/  STL [R1+0xca8], R3 ;  /* 0x000ca80301007387 */ /* 0x0001e20000100800 */
[----:B------:R-:W-:-:S03]  /*c850*/  IMAD R0, R8, 0x7a, RZ ;  /* 0x0000007a08007824 */ /* 0x000fc600078e02ff */
[----:B------:R-:W-:Y:S01]  /*c860*/  STL [R1+0xcb4], R4 ;  /* 0x000cb40401007387 */ /* 0x000fe20000100800 */
[----:B0-----:R-:W-:-:S03]  /*c870*/  IMAD.WIDE R2, R6, 0x2, R12 ;  /* 0x0000000206027825 */ /* 0x001fc600078e020c */
        /* <DEDUP_REMOVED lines=403> */
[----:B------:R-:W-:-:S03]  /*e1b0*/  IMAD.SHL.U32 R0, R8, 0x40, RZ ;  /* 0x0000004008007824 */ /* 0x000fc600078e00ff */
        /* <DEDUP_REMOVED lines=426> */
[----:B------:R-:W2:Y:S01]  /*fc60*/  S2R R60, SR_TID.X ;  /* 0x00000000003c7919 */ /* 0x000ea20000002100 */
[----:B0-----:R-:W-:-:S03]  /*fc70*/  IMAD.WIDE R4, R0, 0x2, R10 ;  /* 0x0000000200047825 */ /* 0x001fc600078e020a */
[----:B------:R0:W-:Y:S01]  /*fc80*/  STL [R1+0x1424], R6 ;  /* 0x0014240601007387 */ /* 0x0001e20000100800 */
[----:B-1----:R-:W-:-:S03]  /*fc90*/  IMAD.WIDE R2, R0, 0x2, R12 ;  /* 0x0000000200027825 */ /* 0x002fc600078e020c */
[----:B------:R-:W-:Y:S04]  /*fca0*/  STL [R1+0x1420], R7 ;  /* 0x0014200701007387 */ /* 0x000fe80000100800 */
[----:B------:R-:W-:Y:S01]  /*fcb0*/  STL [R1+0x142c], R2 ;  /* 0x00142c0201007387 */ /* 0x000fe20000100800 */
[----:B0-----:R-:W-:-:S03]  /*fcc0*/  IMAD R6, R8, 0x3, RZ ;  /* 0x0000000308067824 */ /* 0x001fc600078e02ff */
[----:B------:R0:W-:Y:S01]  /*fcd0*/  STL [R1+0x1428], R3 ;  /* 0x0014280301007387 */ /* 0x0001e20000100800 */
[----:B------:R-:W-:-:S03]  /*fce0*/  IMAD.SHL.U32 R0, R8, 0x2, RZ ;  /* 0x0000000208007824 */ /* 0x000fc600078e00ff */
[----:B------:R-:W-:Y:S01]  /*fcf0*/  STL [R1+0x1434], R4 ;  /* 0x0014340401007387 */ /* 0x000fe20000100800 */
[----:B0-----:R-:W-:-:S03]  /*fd00*/  IMAD.WIDE R2, R6, 0x2, R12 ;  /* 0x0000000206027825 */ /* 0x001fc600078e020c */
[----:B------:R0:W-:Y:S01]  /*fd10*/  STL [R1+0x1430], R5 ;  /* 0x0014300501007387 */ /* 0x0001e20000100800 */
[----:B------:R-:W-:-:S03]  /*fd20*/  IMAD.WIDE R6, R6, 0x2, R10 ;  /* 0x0000000206067825 */ /* 0x000fc600078e020a */
[----:B------:R-:W-:Y:S04]  /*fd30*/  STL [R1+0x143c], R2 ;  /* 0x00143c0201007387 */ /* 0x000fe80000100800 */
[----:B------:R1:W-:Y:S01]  /*fd40*/  STL [R1+0x1438], R3 ;  /* 0x0014380301007387 */ /* 0x0003e20000100800 */
[----:B0-----:R-:W-:-:S03]  /*fd50*/  IMAD.WIDE R4, R0, 0x2, R10 ;  /* 0x0000000200047825 */ /* 0x001fc600078e020a */
[----:B------:R-:W-:Y:S01]  /*fd60*/  STL [R1+0x1444], R6 ;  /* 0x0014440601007387 */ /* 0x000fe20000100800 */
[----:B-1----:R-:W-:-:S03]  /*fd70*/  IMAD.WIDE R2, R0, 0x2, R12 ;  /* 0x0000000200027825 */ /* 0x002fc600078e020c */
[----:B------:R0:W-:Y:S04]  /*fd80*/  STL [R1+0x1440], R7 ;  /* 0x0014400701007387 */ /* 0x0001e80000100800 */
[----:B------:R-:W-:Y:S04]  /*fd90*/  STL [R1+0x144c], R2 ;  /* 0x00144c0201007387 */ /* 0x000fe80000100800 */
[----:B------:R1:W-:Y:S01]  /*fda0*/  STL [R1+0x1448], R3 ;  /* 0x0014480301007387 */ /* 0x0003e20000100800 */
[----:B0-----:R-:W-:-:S03]  /*fdb0*/  IMAD.WIDE R6, R8, 0x2, R12 ;  /* 0x0000000208067825 */ /* 0x001fc600078e020c */
[----:B------:R-:W-:Y:S04]  /*fdc0*/  STL [R1+0x1454], R4 ;  /* 0x0014540401007387 */ /* 0x000fe80000100800 */
[----:B------:R2:W-:Y:S01]  /*fdd0*/  STL [R1+0x1450], R5 ;  /* 0x0014500501007387 */ /* 0x0005e20000100800 */
[----:B-1----:R-:W-:-:S03]  /*fde0*/  IMAD.WIDE R2, R8, 0x2, R10 ;  /* 0x0000000208027825 */ /* 0x002fc600078e020a */
[----:B------:R-:W-:Y:S04]  /*fdf0*/  STL [R1+0x145c], R6 ;  /* 0x00145c0601007387 */ /* 0x000fe80000100800 */
[----:B------:R-:W-:Y:S01]  /*fe00*/  STL [R1+0x1458], R7 ;  /* 0x0014580701007387 */ /* 0x000fe20000100800 */
[----:B--2---:R-:W-:-:S03]  /*fe10*/  IMAD.SHL.U32 R5, R60, 0x40, RZ ;  /* 0x000000403c057824 */ /* 0x004fc600078e00ff */
[----:B------:R-:W-:Y:S04]  /*fe20*/  STL [R1+0x1464], R2 ;  /* 0x0014640201007387 */ /* 0x000fe80000100800 */
[----:B------:R0:W-:Y:S04]  /*fe30*/  STL [R1+0x1460], R3 ;  /* 0x0014600301007387 */ /* 0x0001e80000100800 */
[----:B------:R1:W-:Y:S04]  /*fe40*/  STL [R1+0x1564], R5 ;  /* 0x0015640501007387 */ /* 0x0003e80000100800 */
[----:B------:R-:W-:Y:S04]  /*fe50*/  STL [R1+0x55c], RZ ;  /* 0x00055cff01007387 */ /* 0x000fe80000100800 */
        /* <DEDUP_REMOVED lines=36> */
[----:B------:R-:W2:Y:S04]  /*100a0*/  LDL.LU R46, [R1+0x155c] ;  /* 0x00155c00012e7983 */ /* 0x000ea80000300800 */
[----:B------:R-:W3:Y:S01]  /*100b0*/  S2R R61, SR_TID.X ;  /* 0x00000000003d7919 */ /* 0x000ee20000002100 */
[----:B------:R-:W-:-:S04]  /*100c0*/  IMAD.MOV.U32 R47, RZ, RZ, c[0x0][0x18c] ;  /* 0x00006300ff2f7624 */ /* 0x000fc800078e00ff */
[----:B------:R-:W-:Y:S02]  /*100d0*/  IMAD.SHL.U32 R4, R47, 0x80, RZ ;  /* 0x000000802f047824 */ /* 0x000fe400078e00ff */
[----:B------:R-:W4:Y:S01]  /*100e0*/  S2R R47, SR_TID.X ;  /* 0x00000000002f7919 */ /* 0x000f220000002100 */
[----:B---3--:R-:W-:-:S05]  /*100f0*/  LOP3.LUT R61, R61, 0x1f, RZ, 0xc0, !PT ;  /* 0x0000001f3d3d7812 */ /* 0x008fca00078ec0ff */
[----:B0-----:R-:W-:Y:S02]  /*10100*/  IMAD.SHL.U32 R3, R61, 0x2, RZ ;  /* 0x000000023d037824 */ /* 0x001fe400078e00ff */
[----:B------:R-:W0:Y:S04]  /*10110*/  S2R R61, SR_TID.X ;  /* 0x00000000003d7919 */ /* 0x000e280000002100 */
        /* <DEDUP_REMOVED lines=8> */
[----:B------:R-:W-:Y:S01]  /*101a0*/  STL [R1+0x390], RZ ;  /* 0x000390ff01007387 */ /* 0x000fe20000100800 */
[----:B0-----:R-:W-:-:S03]  /*101b0*/  LOP3.LUT R61, R61, 0x7, RZ, 0xc0, !PT ;  /* 0x000000073d3d7812 */ /* 0x001fc600078ec0ff */
[----:B------:R-:W-:Y:S04]  /*101c0*/  STL [R1+0x394], RZ ;  /* 0x000394ff01007387 */ /* 0x000fe80000100800 */
[----:B------:R-:W-:Y:S04]  /*101d0*/  STL [R1+0x398], RZ ;  /* 0x000398ff01007387 */ /* 0x000fe80000100800 */
[----:B------:R-:W-:Y:S04]  /*101e0*/  STL [R1+0x39c], RZ ;  /* 0x00039cff01007387 */ /* 0x000fe80000100800 */
[----:B------:R-:W-:Y:S04]  /*101f0*/  STL [R1+0x2b0], RZ ;  /* 0x0002b0ff01007387 */ /* 0x000fe80000100800 */
[----:B------:R-:W-:Y:S01]  /*10200*/  STL [R1+0x2b4], RZ ;  /* 0x0002b4ff01007387 */ /* 0x000fe20000100800 */
[----:B------:R-:W-:-:S03]  /*10210*/  IMAD R61, R61, 0x90, RZ ;  /* 0x000000903d3d7824 */ /* 0x000fc600078e02ff */
[----:B------:R-:W-:Y:S01]  /*10220*/  STL [R1+0x2b8], RZ ;  /* 0x0002b8ff01007387 */ /* 0x000fe20000100800 */
[----:B----4-:R-:W-:-:S03]  /*10230*/  IMAD.SHL.U32 R47, R47, 0x2, RZ ;  /* 0x000000022f2f7824 */ /* 0x010fc600078e00ff */
[----:B------:R-:W-:Y:S04]  /*10240*/  STL [R1+0x2bc], RZ ;  /* 0x0002bcff01007387 */ /* 0x000fe80000100800 */
[----:B------:R-:W-:Y:S04]  /*10250*/  STL [R1+0x280], RZ ;  /* 0x000280ff01007387 */ /* 0x000fe80000100800 */
[----:B------:R-:W-:Y:S04]  /*10260*/  STL [R1+0x284], RZ ;  /* 0x000284ff01007387 */ /* 0x000fe80000100800 */
[----:B------:R-:W-:Y:S01]  /*10270*/  STL [R1+0x288], RZ ;  /* 0x000288ff01007387 */ /* 0x000fe20000100800 */
[----:B------:R-:W-:-:S03]  /*10280*/  LOP3.LUT R61, R61, 0x10, R47, 0x78, !PT ;  /* 0x000000103d3d7812 */ /* 0x000fc600078e782f */
[----:B------:R-:W-:Y:S04]  /*10290*/  STL [R1+0x28c], RZ ;  /* 0x00028cff01007387 */ /* 0x000fe80000100800 */
[----:B------:R-:W-:Y:S04]  /*102a0*/  STL [R1+0x270], RZ ;  /* 0x000270ff01007387 */ /* 0x000fe80000100800 */
[----:B------:R-:W-:Y:S04]  /*102b0*/  STL [R1+0x274], RZ ;  /* 0x000274ff01007387 */ /* 0x000fe80000100800 */
[----:B------:R-:W-:Y:S01]  /*102c0*/  STL [R1+0x278], RZ ;  /* 0x000278ff01007387 */ /* 0x000fe20000100800 */
[----:B-1----:R-:W-:-:S03]  /*102d0*/  LOP3.LUT R5, R61, 0x400, R5, 0xf8, !PT ;  /* 0x000004003d057812 */ /* 0x002fc600078ef805 */
[----:B------:R-:W-:Y:S04]  /*102e0*/  STL [R1+0x27c], RZ ;  /* 0x00027cff01007387 */ /* 0x000fe80000100800 */
[----:B------:R-:W-:Y:S04]  /*102f0*/  STL [R1+0x1f0], RZ ;  /* 0x0001f0ff01007387 */ /* 0x000fe80000100800 */
[----:B------:R-:W-:Y:S04]  /*10300*/  STL [R1+0x1f4], RZ ;  /* 0x0001f4ff01007387 */ /* 0x000fe80000100800 */
[----:B------:R-:W-:Y:S04]  /*10310*/  STL [R1+0x1f8], RZ ;  /* 0x0001f8ff01007387 */ /* 0x000fe80000100800 */
[----:B------:R-:W0:Y:S01]  /*10320*/  S2R R61, SR_TID.X ;  /* 0x00000000003d7919 */ /* 0x000e220000002100 */
[----:B------:R-:W-:Y:S01]  /*10330*/  IMAD.SHL.U32 R60, R60, 0x2, RZ ;  /* 0x000000023c3c7824 */ /* 0x000fe200078e00ff */
[----:B------:R-:W-:-:S02]  /*10340*/  SHF.R.S32.HI R2, RZ, 0x1f, R4 ;  /* 0x0000001fff027819 */ /* 0x000fc40000011404 */
[C---:B------:R-:W-:Y:S02]  /*10350*/  LOP3.LUT R7, R3.reuse, 0x20, RZ, 0x3c, !PT ;  /* 0x0000002003077812 */ /* 0x040fe400078e3cff */
[----:B------:R-:W-:Y:S02]  /*10360*/  SHF.L.U64.HI R2, R4, 0x1, R2 ;  /* 0x0000000104027819 */ /* 0x000fe40000010202 */
[----:B------:R-:W-:Y:S02]  /*10370*/  LOP3.LUT R4, R3, 0x10, RZ, 0x3c, !PT ;  /* 0x0000001003047812 */ /* 0x000fe400078e3cff */
[----:B------:R-:W-:Y:S02]  /*10380*/  LOP3.LUT R7, R5, 0x20, RZ, 0x3c, !PT ;  /* 0x0000002005077812 */ /* 0x000fe400078e3cff */
[----:B0-----:R-:W-:-:S05]  /*10390*/  LOP3.LUT R61, R61, 0x7, RZ, 0xc0, !PT ;  /* 0x000000073d3d7812 */ /* 0x001fca00078ec0ff */
[----:B------:R-:W-:-:S05]  /*103a0*/  IMAD R61, R61, 0x110, RZ ;  /* 0x000001103d3d7824 */ /* 0x000fca00078e02ff */
[----:B------:R-:W-:-:S04]  /*103b0*/  LOP3.LUT R61, R61, 0x30, R60, 0x78, !PT ;  /* 0x000000303d3d7812 */ /* 0x000fc800078e783c */
[----:B------:R-:W-:Y:S02]  /*103c0*/  LOP3.LUT R4, R61, 0x40, RZ, 0x3c, !PT ;  /* 0x000000403d047812 */ /* 0x000fe400078e3cff */
[----:B------:R-:W-:Y:S01]  /*103d0*/  LOP3.LUT R4, R5, 0x60, RZ, 0x3c, !PT ;  /* 0x0000006005047812 */ /* 0x000fe200078e3cff */
[----:B------:R-:W-:-:S05]  /*103e0*/  IMAD.SHL.U32 R8, R8, 0x80, RZ ;  /* 0x0000008008087824 */ /* 0x000fca00078e00ff */
[----:B------:R-:W-:-:S04]  /*103f0*/  SHF.R.S32.HI R0, RZ, 0x1f, R8 ;  /* 0x0000001fff007819 */ /* 0x000fc80000011408 */
[----:B------:R-:W-:Y:S02]  /*10400*/  SHF.L.U64.HI R0, R8, 0x1, R0 ;  /* 0x0000000108007819 */ /* 0x000fe40000010200 */
[----:B--2---:R-:W-:-:S05]  /*10410*/  SHF.R.S32.HI R6, RZ, 0x7, R46 ;  /* 0x00000007ff067819 */ /* 0x004fca000001142e */
[----:B------:R0:W-:Y:S04]  /*10420*/  STL [R1+0x155c], R6 ;  /* 0x00155c0601007387 */ /* 0x0001e80000100800 */
[----:B------:R1:W-:Y:S04]  /*10430*/  STL [R1+0x1fc], RZ ;  /* 0x0001fcff01007387 */ /* 0x0003e80000100800 */
[----:B------:R1:W-:Y:S04]  /*10440*/  STL [R1+0x360], RZ ;  /* 0x000360ff01007387 */ /* 0x0003e80000100800 */
[----:B------:R1:W-:Y:S04]  /*10450*/  STL [R1+0x364], RZ ;  /* 0x000364ff01007387 */ /* 0x0003e80000100800 */
[----:B------:R1:W-:Y:S04]  /*10460*/  STL [R1+0x4cc], R5 ;  /* 0x0004cc0501007387 */ /* 0x0003e80000100800 */
[----:B------:R1:W-:Y:S04]  /*10470*/  STL [R1+0x368], RZ ;  /* 0x000368ff01007387 */ /* 0x0003e80000100800 */
        /* <DEDUP_REMOVED lines=53> */
[----:B------:R1:W-:Y:S01]  /*107d0*/  STL [R1+0x230], RZ ;  /* 0x000230ff01007387 */ /* 0x0003e20000100800 */
[----:B0-----:R-:W-:-:S03]  /*107e0*/  LOP3.LUT R6, R3, 0x30, RZ, 0x3c, !PT ;  /* 0x0000003003067812 */ /* 0x001fc600078e3cff */
[----:B------:R1:W-:Y:S01]  /*107f0*/  STL [R1+0x234], RZ ;  /* 0x000234ff01007387 */ /* 0x0003e20000100800 */
[----:B------:R-:W-:-:S03]  /*10800*/  LOP3.LUT R6, R5, 0x40, RZ, 0x3c, !PT ;  /* 0x0000004005067812 */ /* 0x000fc600078e3cff */
[----:B------:R1:W-:Y:S04]  /*10810*/  STL [R1+0x238], RZ ;  /* 0x000238ff01007387 */ /* 0x0003e80000100800 */
[----:B------:R1:W-:Y:S04]  /*10820*/  STL [R1+0x23c], RZ ;  /* 0x00023cff01007387 */ /* 0x0003e80000100800 */
[----:B------:R1:W-:Y:S04]  /*10830*/  STL [R1+0x200], RZ ;  /* 0x000200ff01007387 */ /* 0x0003e80000100800 */
[----:B------:R1:W-:Y:S04]  /*10840*/  STL [R1+0x204], RZ ;  /* 0x000204ff01007387 */ /* 0x0003e80000100800 */
[----:B------:R1:W-:Y:S04]  /*10850*/  STL [R1+0x208], RZ ;  /* 0x000208ff01007387 */ /* 0x0003e80000100800 */
[----:B------:R1:W-:Y:S04]  /*10860*/  STL [R1+0x20c], RZ ;  /* 0x00020cff01007387 */ /* 0x0003e80000100800 */
[----:B------:R1:W-:Y:S04]  /*10870*/  STL [R1+0x4e4], R7 ;  /* 0x0004e40701007387 */ /* 0x0003e80000100800 */
[----:B------:R1:W-:Y:S04]  /*10880*/  STL [R1+0x4dc], R4 ;  /* 0x0004dc0401007387 */ /* 0x0003e80000100800 */
[----:B------:R1:W-:Y:S02]  /*10890*/  STL [R1+0x4e0], R6 ;  /* 0x0004e00601007387 */ /* 0x0003e40000100800 */
.L_x_3:
[----:B-1----:R-:W2:Y:S01]  /*108a0*/  LDL.64 R6, [R1+0x310] ;  /* 0x0003100001067983 */ /* 0x002ea20000100a00 */
[----:B------:R-:W-:-:S03]  /*108b0*/  IMAD.MOV.U32 R4, RZ, RZ, -0x80 ;  /* 0xffffff80ff047424 */ /* 0x000fc600078e00ff */
[----:B--2---:R0:W-:Y:S04]  /*108c0*/  STL [R1+0x2658], R7 ;  /* 0x0026580701007387 */ /* 0x0041e80000100800 */
[----:B0-----:R-:W2:Y:S04]  /*108d0*/  LDL R7, [R1+0x55c] ;  /* 0x00055c0001077983 */ /* 0x001ea80000100800 */
        /* <DEDUP_REMOVED lines=53> */
[----:B-----5:R-:W-:Y:S04]  /*10c30*/  STL [R1+0x24b0], R28 ;  /* 0x0024b01c01007387 */ /* 0x020fe80000100800 */
        /* <DEDUP_REMOVED lines=104> */
[----:B------:R-:W-:Y:S01]  /*112c0*/  STL [R1+0x23dc], R32 ;  /* 0x0023dc2001007387 */ /* 0x000fe20000100800 */
[----:B--2---:R-:W-:-:S03]  /*112d0*/  IMAD R4, R7, R4, c[0x0][0x180] ;  /* 0x0000600007047624 */ /* 0x004fc600078e0204 */
[----:B------:R-:W-:Y:S04]  /*112e0*/  STL [R1+0x23d8], R5 ;  /* 0x0023d80501007387 */ /* 0x000fe80000100800 */
[----:B------:R-:W-:Y:S04]  /*112f0*/  STL [R1+0x1720], R0 ;  /* 0x0017200001007387 */ /* 0x000fe80000100800 */
[----:B------:R0:W-:Y:S04]  /*11300*/  STL [R1+0x16bc], R2 ;  /* 0x0016bc0201007387 */ /* 0x0001e80000100800 */
[----:B0-----:R-:W2:Y:S04]  /*11310*/  LDL.LU R2, [R1+0xc90] ;  /* 0x000c900001027983 */ /* 0x001ea80000300800 */
[----:B------:R-:W3:Y:S01]  /*11320*/  LDL.LU R7, [R1+0x2658] ;  /* 0x0026580001077983 */ /* 0x000ee20000300800 */
[----:B------:R-:W-:-:S02]  /*11330*/  ISETP.GT.AND P0, PT, R4, RZ, PT ;  /* 0x000000ff0400720c */ /* 0x000fc40003f04270 */
[----:B------:R-:W-:Y:S02]  /*11340*/  PRMT R30, RZ, 0x7610, R30 ;  /* 0x00007610ff1e7816 */ /* 0x000fe4000000001e */
[----:B------:R-:W-:Y:S02]  /*11350*/  PRMT R28, RZ, 0x7610, R28 ;  /* 0x00007610ff1c7816 */ /* 0x000fe4000000001c */
[C---:B------:R-:W-:Y:S02]  /*11360*/  ISETP.GT.AND P1, PT, R4.reuse, 0x1, PT ;  /* 0x000000010400780c */ /* 0x040fe40003f24270 */
[----:B------:R-:W-:-:S05]  /*11370*/  ISETP.GT.AND P2, PT, R4, 0x2, PT ;  /* 0x000000020400780c */ /* 0x000fca0003f44270 */
[----:B---3--:R-:W3:Y:S04]  /*11380*/  @P0 LDG.E.U16 R30, [R6.64] ;  /* 0x00000004061e0981 */ /* 0x008ee8000c1e1500 */
[----:B---3--:R0:W-:Y:S04]  /*11390*/  STL [R1+0x498], R30 ;  /* 0x0004981e01007387 */ /* 0x0081e80000100800 */
[----:B0-----:R-:W3:Y:S04]  /*113a0*/  LDL.LU R30, [R1+0x2654] ;  /* 0x00265400011e7983 */ /* 0x001ee80000300800 */
[----:B------:R-:W4:Y:S01]  /*113b0*/  LDL.64 R6, [R1+0x308] ;  /* 0x0003080001067983 */ /* 0x000f220000100a00 */
[----:B---3--:R-:W-:-:S03]  /*113c0*/  PRMT R30, RZ, 0x7610, R30 ;  /* 0x00007610ff1e7816 */ /* 0x008fc6000000001e */
[----:B----4-:R-:W3:Y:S04]  /*113d0*/  @P0 LDG.E.U16 R28, [R6.64] ;  /* 0x00000004061c0981 */ /* 0x010ee8000c1e1500 */
[----:B---3--:R0:W-:Y:S04]  /*113e0*/  STL [R1+0x494], R28 ;  /* 0x0004941c01007387 */ /* 0x0081e80000100800 */
[----:B0-----:R-:W3:Y:S04]  /*113f0*/  LDL.LU R28, [R1+0x2650] ;  /* 0x00265000011c7983 */ /* 0x001ee80000300800 */
[----:B------:R-:W4:Y:S04]  /*11400*/  LDL R6, [R1+0x1460] ;  /* 0x0014600001067983 */ /* 0x000f280000100800 */
[----:B------:R-:W4:Y:S01]  /*11410*/  LDL R7, [R1+0x1464] ;  /* 0x0014640001077983 */ /* 0x000f220000100800 */
[----:B------:R-:W-:-:S02]  /*11420*/  ISETP.GT.AND P0, PT, R4, 0x3, PT ;  /* 0x000000030400780c */ /* 0x000fc40003f04270 */
[----:B---3--:R-:W-:Y:S02]  /*11430*/  PRMT R28, RZ, 0x7610, R28 ;  /* 0x00007610ff1c7816 */ /* 0x008fe4000000001c */
[----:B----4-:R-:W-:-:S04]  /*11440*/  @P1 LOP3.LUT R7, R7, R6, RZ, 0x3c, !PT ;  /* 0x0000000607071212 */ /* 0x010fc800078e3cff */
[----:B------:R-:W-:-:S04]  /*11450*/  @P1 LOP3.LUT R6, R7, R6, RZ, 0x3c, !PT ;  /* 0x0000000607061212 */ /* 0x000fc800078e3cff */
[----:B------:R-:W-:-:S05]  /*11460*/  @P1 LOP3.LUT R7, R7, R6, RZ, 0x3c, !PT ;  /* 0x0000000607071212 */ /* 0x000fca00078e3cff */
[----:B------:R-:W3:Y:S04]  /*11470*/  @P1 LDG.E.U16 R30, [R6.64] ;  /* 0x00000004061e1981 */ /* 0x000ee8000c1e1500 */
[----:B---3--:R0:W-:Y:S04]  /*11480*/  STL [R1+0x490], R30 ;  /* 0x0004901e01007387 */ /* 0x0081e80000100800 */
[----:B0-----:R-:W3:Y:S04]  /*11490*/  LDL.LU R30, [R1+0x264c] ;  /* 0x00264c00011e7983 */ /* 0x001ee80000300800 */
[----:B------:R-:W4:Y:S04]  /*114a0*/  LDL R6, [R1+0x1458] ;  /* 0x0014580001067983 */ /* 0x000f280000100800 */
[----:B------:R-:W4:Y:S01]  /*114b0*/  LDL R7, [R1+0x145c] ;  /* 0x00145c0001077983 */ /* 0x000f220000100800 */
[----:B---3--:R-:W-:-:S02]  /*114c0*/  PRMT R30, RZ, 0x7610, R30 ;  /* 0x00007610ff1e7816 */ /* 0x008fc4000000001e */
        /* <DEDUP_REMOVED lines=958> */
[----:B------:R-:W-:-:S02]  /*150b0*/  PRMT R26, RZ, 0x7610, R26 ;  /* 0x00007610ff1a7816 */ /* 0x000fc4000000001a */
[----:B------:R-:W-:Y:S02]  /*150c0*/  PRMT R17, RZ, 0x7610, R17 ;  /* 0x00007610ff117816 */ /* 0x000fe40000000011 */
[----:B------:R-:W-:Y:S02]  /*150d0*/  ISETP.GT.AND P0, PT, R4, 0x36, PT ;  /* 0x000000360400780c */ /* 0x000fe40003f04270 */
        /* <DEDUP_REMOVED lines=8> */
[----:B------:R-:W4:Y:S02]  /*15160*/  LDL R7, [R1+0x112c] ;  /* 0x00112c0001077983 */ /* 0x000f240000100800 */
[----:B----4-:R-:W-:-:S04]  /*15170*/  @P1 LOP3.LUT R7, R7, R6, RZ, 0x3c, !PT ;  /* 0x0000000607071212 */ /* 0x010fc800078e3cff */
[----:B------:R-:W-:-:S04]  /*15180*/  @P1 LOP3.LUT R6, R7, R6, RZ, 0x3c, !PT ;  /* 0x0000000607061212 */ /* 0x000fc800078e3cff */
[----:B------:R-:W-:-:S05]  /*15190*/  @P1 LOP3.LUT R7, R7, R6, RZ, 0x3c, !PT ;  /* 0x0000000607071212 */ /* 0x000fca00078e3cff */
[----:B------:R-:W4:Y:S04]  /*151a0*/  @P1 LDG.E.U16 R28, [R6.64] ;  /* 0x00000004061c1981 */ /* 0x000f28000c1e1500 */
[----:B----4-:R0:W-:Y:S04]  /*151b0*/  STL [R1+0xe4], R28 ;  /* 0x0000e41c01007387 */ /* 0x0101e80000100800 */
[----:B0-----:R-:W4:Y:S04]  /*151c0*/  LDL.LU R28, [R1+0x24b0] ;  /* 0x0024b000011c7983 */ /* 0x001f280000300800 */
[----:B------:R-:W2:Y:S04]  /*151d0*/  LDL R6, [R1+0x1120] ;  /* 0x0011200001067983 */ /* 0x000ea80000100800 */
[----:B------:R-:W2:Y:S01]  /*151e0*/  LDL R7, [R1+0x1124] ;  /* 0x0011240001077983 */ /* 0x000ea20000100800 */
[----:B------:R-:W-:-:S02]  /*151f0*/  PRMT R31, RZ, 0x7610, R31 ;  /* 0x00007610ff1f7816 */ /* 0x000fc4000000001f */
[----:B------:R-:W-:Y:S02]  /*15200*/  PRMT R11, RZ, 0x7610, R11 ;  /* 0x00007610ff0b7816 */ /* 0x000fe4000000000b */
[----:B------:R-:W-:Y:S02]  /*15210*/  ISETP.GT.AND P1, PT, R4, 0x37, PT ;  /* 0x000000370400780c */ /* 0x000fe40003f24270 */
[----:B--2---:R-:W-:-:S04]  /*15220*/  @P2 LOP3.LUT R7, R7, R6, RZ, 0x3c, !PT ;  /* 0x0000000607072212 */ /* 0x004fc800078e3cff */
[----:B------:R-:W-:-:S04]  /*15230*/  @P2 LOP3.LUT R6, R7, R6, RZ, 0x3c, !PT ;  /* 0x0000000607062212 */ /* 0x000fc800078e3cff */
[----:B------:R-:W-:-:S05]  /*15240*/  @P2 LOP3.LUT R7, R7, R6, RZ, 0x3c, !PT ;  /* 0x0000000607072212 */ /* 0x000fca00078e3cff */
[----:B------:R-:W2:Y:S04]  /*15250*/  @P2 LDG.E.U16 R26, [R6.64] ;  /* 0x00000004061a2981 */ /* 0x000ea8000c1e1500 */
[----:B--2---:R0:W-:Y:S04]  /*15260*/  STL [R1+0xe0], R26 ;  /* 0x0000e01a01007387 */ /* 0x0041e80000100800 */
[----:B0-----:R-:W2:Y:S04]  /*15270*/  LDL.LU R26, [R1+0x24ac] ;  /* 0x0024ac00011a7983 */ /* 0x001ea80000300800 */
[----:B------:R-:W2:Y:S04]  /*15280*/  LDL R6, [R1+0x1118] ;  /* 0x0011180001067983 */ /* 0x000ea80000100800 */
[----:B------:R-:W2:Y:S02]  /*15290*/  LDL R7, [R1+0x111c] ;  /* 0x00111c0001077983 */ /* 0x000ea40000100800 */
        /* <DEDUP_REMOVED lines=427> */
[----:B---3--:R-:W-:Y:S02]  /*16d50*/  PRMT R30, RZ, 0x7610, R30 ;  /* 0x00007610ff1e7816 */ /* 0x008fe4000000001e */
[----:B------:R-:W-:Y:S02]  /*16d60*/  ISETP.GT.AND P0, PT, R4, 0x4e, PT ;  /* 0x0000004e0400780c */ /* 0x000fe40003f04270 */
[----:B--2---:R-:W-:-:S04]  /*16d70*/  @P1 LOP3.LUT R7, R7, R6, RZ, 0x3c, !PT ;  /* 0x0000000607071212 */ /* 0x004fc800078e3cff */
[----:B------:R-:W-:-:S04]  /*16d80*/  @P1 LOP3.LUT R6, R7, R6, RZ, 0x3c, !PT ;  /* 0x0000000607061212 */ /* 0x000fc800078e3cff */
[----:B------:R-:W-:-:S05]  /*16d90*/  @P1 LOP3.LUT R7, R7, R6, RZ, 0x3c, !PT ;  /* 0x0000000607071212 */ /* 0x000fca00078e3cff */
[----:B------:R-:W2:Y:S04]  /*16da0*/  @P1 LDG.E.U16 R38, [R6.64] ;  /* 0x0000000406261981 */ /* 0x000ea8000c1e1500 */
[----:B--2---:R0:W-:Y:S04]  /*16db0*/  STL [R1+0x58], R38 ;  /* 0x0000582601007387 */ /* 0x0041e80000100800 */
[----:B0-----:R-:W2:Y:S04]  /*16dc0*/  LDL.LU R38, [R1+0x23f4] ;  /* 0x0023f40001267983 */ /* 0x001ea80000300800 */
[----:B------:R-:W3:Y:S04]  /*16dd0*/  LDL R6, [R1+0xfa8] ;  /* 0x000fa80001067983 */ /* 0x000ee80000100800 */
[----:B------:R-:W3:Y:S02]  /*16de0*/  LDL R7, [R1+0xfac] ;  /* 0x000fac0001077983 */ /* 0x000ee40000100800 */
[----:B---3--:R-:W-:-:S04]  /*16df0*/  @P1 LOP3.LUT R7, R7, R6, RZ, 0x3c, !PT ;  /* 0x0000000607071212 */ /* 0x008fc800078e3cff */
[----:B------:R-:W-:-:S04]  /*16e00*/  @P1 LOP3.LUT R6, R7, R6, RZ, 0x3c, !PT ;  /* 0x0000000607061212 */ /* 0x000fc800078e3cff */
[----:B------:R-:W-:-:S05]  /*16e10*/  @P1 LOP3.LUT R7, R7, R6, RZ, 0x3c, !PT ;  /* 0x0000000607071212 */ /* 0x000fca00078e3cff */
[----:B------:R-:W3:Y:S04]  /*16e20*/  @P1 LDG.E.U16 R37, [R6.64] ;  /* 0x0000000406251981 */ /* 0x000ee8000c1e1500 */
[----:B---3--:R0:W-:Y:S04]  /*16e30*/  STL [R1+0x54], R37 ;  /* 0x0000542501007387 */ /* 0x0081e80000100800 */
[----:B0-----:R-:W3:Y:S04]  /*16e40*/  LDL.LU R37, [R1+0x23f0] ;  /* 0x0023f00001257983 */ /* 0x001ee80000300800 */
        /* <DEDUP_REMOVED lines=16> */
[----:B------:R0:W2:Y:S04]  /*16f50*/  @P2 LDG.E.U16 R30, [R6.64] ;  /* 0x00000004061e2981 */ /* 0x0000a8000c1e1500 */
[----:B0-----:R-:W3:Y:S04]  /*16f60*/  LDL R6, [R1+0xf90] ;  /* 0x000f900001067983 */ /* 0x001ee80000100800 */
[----:B------:R-:W3:Y:S04]  /*16f70*/  LDL R7, [R1+0xf94] ;  /* 0x000f940001077983 */ /* 0x000ee80000100800 */
[----:B--2---:R0:W-:Y:S04]  /*16f80*/  STL [R1+0x4c], R30 ;  /* 0x00004c1e01007387 */ /* 0x0041e80000100800 */
[----:B0-----:R-:W2:Y:S01]  /*16f90*/  LDL R30, [R1+0xf74] ;  /* 0x000f7400011e7983 */ /* 0x001ea20000100800 */
        /* <DEDUP_REMOVED lines=8> */
[----:B----4-:R-:W-:-:S02]  /*17020*/  PRMT R28, RZ, 0x7610, R28 ;  /* 0x00007610ff1c7816 */ /* 0x010fc4000000001c */
[----:B------:R-:W-:Y:S02]  /*17030*/  PRMT R33, RZ, 0x7610, R33 ;  /* 0x00007610ff217816 */ /* 0x000fe40000000021 */
[----:B------:R-:W-:Y:S02]  /*17040*/  ISETP.GT.AND P2, PT, R4, 0x50, PT ;  /* 0x000000500400780c */ /* 0x000fe40003f44270 */
[----:B--2---:R-:W-:-:S04]  /*17050*/  @P0 LOP3.LUT R7, R7, R6, RZ, 0x3c, !PT ;  /* 0x0000000607070212 */ /* 0x004fc800078e3cff */
[----:B------:R-:W-:-:S04]  /*17060*/  @P0 LOP3.LUT R6, R7, R6, RZ, 0x3c, !PT ;  /* 0x0000000607060212 */ /* 0x000fc800078e3cff */
[----:B------:R-:W-:-:S05]  /*17070*/  @P0 LOP3.LUT R7, R7, R6, RZ, 0x3c, !PT ;  /* 0x0000000607070212 */ /* 0x000fca00078e3cff */
[----:B------:R-:W2:Y:S04]  /*17080*/  @P0 LDG.E.U16 R34, [R6.64] ;  /* 0x0000000406220981 */ /* 0x000ea8000c1e1500 */
[----:B--2---:R0:W-:Y:S04]  /*17090*/  STL [R1+0x44], R34 ;  /* 0x0000442201007387 */ /* 0x0041e80000100800 */
[----:B0-----:R-:W2:Y:S01]  /*170a0*/  LDL.LU R34, [R1+0x23e4] ;  /* 0x0023e40001227983 */ /* 0x001ea20000300800 */
[----:B------:R-:W4:Y:S02]  /*170b0*/  LDL R6, [R1+0xf80] ;  /* 0x000f800001067983 */ /* 0x000f240000100800 */
[----:B------:R-:W4:Y:S02]  /*170c0*/  LDL R7, [R1+0xf84] ;  /* 0x000f840001077983 */ /* 0x000f240000100800 */
[----:B----4-:R-:W-:-:S04]  /*170d0*/  @P1 LOP3.LUT R7, R7, R6, RZ, 0x3c, !PT ;  /* 0x0000000607071212 */ /* 0x010fc800078e3cff */
[----:B------:R-:W-:-:S04]  /*170e0*/  @P1 LOP3.LUT R6, R7, R6, RZ, 0x3c, !PT ;  /* 0x0000000607061212 */ /* 0x000fc800078e3cff */
[----:B------:R-:W-:-:S05]  /*170f0*/  @P1 LOP3.LUT R7, R7, R6, RZ, 0x3c, !PT ;  /* 0x0000000607071212 */ /* 0x000fca00078e3cff */
[----:B------:R0:W4:Y:S04]  /*17100*/  @P1 LDG.E.U16 R28, [R6.64] ;  /* 0x00000004061c1981 */ /* 0x000128000c1e1500 */
[----:B0-----:R-:W2:Y:S04]  /*17110*/  LDL R6, [R1+0xf78] ;  /* 0x000f780001067983 */ /* 0x001ea80000100800 */
[----:B------:R-:W2:Y:S04]  /*17120*/  LDL R7, [R1+0xf7c] ;  /* 0x000f7c0001077983 */ /* 0x000ea80000100800 */
[----:B----4-:R0:W-:Y:S04]  /*17130*/  STL [R1+0x4c4], R28 ;  /* 0x0004c41c01007387 */ /* 0x0101e80000100800 */
[----:B0-----:R-:W4:Y:S01]  /*17140*/  LDL R28, [R1+0xf5c] ;  /* 0x000f5c00011c7983 */ /* 0x001f220000100800 */
[----:B--2---:R-:W-:-:S02]  /*17150*/  @P1 LOP3.LUT R7, R7, R6, RZ, 0x3c, !PT ;  /* 0x0000000607071212 */ /* 0x004fc400078e3cff */
[----:B------:R-:W-:Y:S02]  /*17160*/  PRMT R26, RZ, 0x7610, R26 ;  /* 0x00007610ff1a7816 */ /* 0x000fe4000000001a */
[----:B------:R-:W-:Y:S02]  /*17170*/  PRMT R32, RZ, 0x7610, R32 ;  /* 0x00007610ff207816 */ /* 0x000fe40000000020 */
[----:B------:R-:W-:Y:S02]  /*17180*/  ISETP.GT.AND P0, PT, R4, 0x51, PT ;  /* 0x000000510400780c */ /* 0x000fe40003f04270 */
[----:B------:R-:W-:-:S04]  /*17190*/  @P1 LOP3.LUT R6, R7, R6, RZ, 0x3c, !PT ;  /* 0x0000000607061212 */ /* 0x000fc800078e3cff */
[----:B------:R-:W-:-:S05]  /*171a0*/  @P1 LOP3.LUT R7, R7, R6, RZ, 0x3c, !PT ;  /* 0x0000000607071212 */ /* 0x000fca00078e3cff */
[----:B------:R-:W2:Y:S04]  /*171b0*/  @P1 LDG.E.U16 R33, [R6.64] ;  /* 0x0000000406211981 */ /* 0x000ea8000c1e1500 */
[----:B--2---:R0:W-:Y:S04]  /*171c0*/  STL [R1+0x4c0], R33 ;  /* 0x0004c02101007387 */ /* 0x0041e80000100800 */
[----:B0-----:R-:W2:Y:S01]  /*171d0*/  LDL.LU R33, [R1+0x23e0] ;  /* 0x0023e00001217983 */ /* 0x001ea20000300800 */
[----:B------:R-:W2:Y:S02]  /*171e0*/  LDL R7, [R1+0xf70] ;  /* 0x000f700001077983 */ /* 0x000ea40000100800 */
[----:B------:R-:W-:Y:S01]  /*171f0*/  @P2 IMAD.MOV.U32 R6, RZ, RZ, R30 ;  /* 0x000000ffff062224 */ /* 0x000fe200078e001e */
[----:B------:R-:W-:Y:S01]  /*17200*/  PRMT R5, RZ, 0x7610, R5 ;  /* 0x00007610ff057816 */ /* 0x000fe20000000005 */
[----:B------:R-:W3:Y:S01]  /*17210*/  LDL R30, [R1+0xf48] ;  /* 0x000f4800011e7983 */ /* 0x000ee20000100800 */
[----:B------:R-:W-:-:S02]  /*17220*/  PRMT R17, RZ, 0x7610, R17 ;  /* 0x00007610ff117816 */ /* 0x000fc40000000011 */
[----:B------:R-:W-:Y:S01]  /*17230*/  ISETP.GT.AND P1, PT, R4, 0x52, PT ;  /* 0x000000520400780c */ /* 0x000fe20003f24270 */
[----:B--2---:R0:W2:Y:S04]  /*17240*/  @P2 LDG.E.U16 R26, [R6.64] ;  /* 0x00000004061a2981 */ /* 0x0040a8000c1e1500 */
[----:B0-----:R-:W2:Y:S04]  /*17250*/  LDL R6, [R1+0xf68] ;  /* 0x000f680001067983 */ /* 0x001ea80000100800 */
[----:B------:R-:W2:Y:S02]  /*17260*/  LDL R7, [R1+0xf6c] ;  /* 0x000f6c0001077983 */ /* 0x000ea40000100800 */
[----:B--2---:R-:W-:-:S04]  /*17270*/  @P2 LOP3.LUT R7, R7, R6, RZ, 0x3c, !PT ;  /* 0x0000000607072212 */ /* 0x004fc800078e3cff */
[----:B------:R-:W-:-:S04]  /*17280*/  @P2 LOP3.LUT R6, R7, R6, RZ, 0x3c, !PT ;  /* 0x0000000607062212 */ /* 0x000fc800078e3cff */
[----:B------:R-:W-:-:S05]  /*17290*/  @P2 LOP3.LUT R7, R7, R6, RZ, 0x3c, !PT ;  /* 0x0000000607072212 */ /* 0x000fca00078e3cff */
[----:B------:R-:W2:Y:S04]  /*172a0*/  @P2 LDG.E.U16 R32, [R6.64] ;  /* 0x0000000406202981 */ /* 0x000ea8000c1e1500 */
[----:B------:R0:W-:Y:S04]  /*172b0*/  STL [R1+0x40], R26 ;  /* 0x0000401a01007387 */ /* 0x0001e80000100800 */
[----:B0-----:R-:W3:Y:S04]  /*172c0*/  LDL R26, [R1+0xf4c] ;  /* 0x000f4c00011a7983 */ /* 0x001ee80000100800 */
[----:B--2---:R0:W-:Y:S04]  /*172d0*/  STL [R1+0x3c], R32 ;  /* 0x00003c2001007387 */ /* 0x0041e80000100800 */
[----:B0-----:R-:W2:Y:S01]  /*172e0*/  LDL.LU R32, [R1+0x23dc] ;  /* 0x0023dc0001207983 */ /* 0x001ea20000300800 */
[----:B------:R-:W2:Y:S02]  /*172f0*/  LDL R6, [R1+0xf60] ;  /* 0x000f600001067983 */ /* 0x000ea40000100800 */
[----:B------:R-:W2:Y:S02]  /*17300*/  LDL R7, [R1+0xf64] ;  /* 0x000f640001077983 */ /* 0x000ea40000100800 */
[----:B--2---:R-:W-:-:S04]  /*17310*/  @P0 LOP3.LUT R7, R7, R6, RZ, 0x3c, !PT ;  /* 0x0000000607070212 */ /* 0x004fc800078e3cff */
[----:B------:R-:W-:-:S04]  /*17320*/  @P0 LOP3.LUT R6, R7, R6, RZ, 0x3c, !PT ;  /* 0x0000000607060212 */ /* 0x000fc800078e3cff */
[----:B------:R-:W-:-:S05]  /*17330*/  @P0 LOP3.LUT R7, R7, R6, RZ, 0x3c, !PT ;  /* 0x0000000607070212 */ /* 0x000fca00078e3cff */
[----:B------:R-:W2:Y:S04]  /*17340*/  @P0 LDG.E.U16 R5, [R6.64] ;  /* 0x0000000406050981 */ /* 0x000ea8000c1e1500 */
[----:B--2---:R0:W-:Y:S04]  /*17350*/  STL [R1+0x38], R5 ;  /* 0x0000380501007387 */ /* 0x0041e80000100800 */
[----:B0-----:R-:W2:Y:S01]  /*17360*/  LDL.LU R5, [R1+0x23d8] ;  /* 0x0023d80001057983 */ /* 0x001ea20000300800 */
[----:B------:R-:W2:Y:S02]  /*17370*/  LDL R7, [R1+0xf58] ;  /* 0x000f580001077983 */ /* 0x000ea40000100800 */
[----:B----4-:R-:W-:Y:S01]  /*17380*/  @P0 IMAD.MOV.U32 R6, RZ, RZ, R28 ;  /* 0x000000ffff060224 */ /* 0x010fe200078e001c */
[----:B------:R-:W-:-:S02]  /*17390*/  PRMT R31, RZ, 0x7610, R31 ;  /* 0x00007610ff1f7816 */ /* 0x000fc4000000001f */
[----:B------:R-:W-:Y:S01]  /*173a0*/  PRMT R11, RZ, 0x7610, R11 ;  /* 0x00007610ff0b7816 */ /* 0x000fe2000000000b */
[----:B------:R-:W4:Y:S04]  /*173b0*/  LDL R28, [R1+0xf38] ;  /* 0x000f3800011c7983 */ /* 0x000f280000100800 */
[----:B--2---:R0:W2:Y:S04]  /*173c0*/  @P0 LDG.E.U16 R17, [R6.64] ;  /* 0x0000000406110981 */ /* 0x0040a8000c1e1500 */
[----:B0-----:R-:W2:Y:S04]  /*173d0*/  LDL R6, [R1+0xf50] ;  /* 0x000f500001067983 */ /* 0x001ea80000100800 */
[----:B------:R-:W2:Y:S02]  /*173e0*/  LDL R7, [R1+0xf54] ;  /* 0x000f540001077983 */ /* 0x000ea40000100800 */
[----:B--2---:R-:W-:-:S04]  /*173f0*/  @P1 LOP3.LUT R7, R7, R6, RZ, 0x3c, !PT ;  /* 0x0000000607071212 */ /* 0x004fc800078e3cff */
[----:B------:R-:W-:-:S04]  /*17400*/  @P1 LOP3.LUT R6, R7, R6, RZ, 0x3c, !PT ;  /* 0x0000000607061212 */ /* 0x000fc800078e3cff */
[----:B------:R-:W-:-:S05]  /*17410*/  @P1 LOP3.LUT R7, R7, R6, RZ, 0x3c, !PT ;  /* 0x0000000607071212 */ /* 0x000fca00078e3cff */
[----:B------:R3:W2:Y:S04]  /*17420*/  @P1 LDG.E.U16 R31, [R6.64] ;  /* 0x00000004061f1981 */ /* 0x0006a8000c1e1500 */
[----:B------:R0:W-:Y:S01]  /*17430*/  STL [R1+0x34], R17 ;  /* 0x0000341101007387 */ /* 0x0001e20000100800 */
[----:B---3--:R-:W-:Y:S02]  /*17440*/  @P1 IMAD.MOV.U32 R6, RZ, RZ, R26 ;  /* 0x000000ffff061224 */ /* 0x008fe400078e001a */
[----:B------:R-:W-:Y:S01]  /*17450*/  @P1 IMAD.MOV.U32 R7, RZ, RZ, R30 ;  /* 0x000000ffff071224 */ /* 0x000fe200078e001e */
[----:B0-----:R-:W3:Y:S04]  /*17460*/  LDL R17, [R1+0xf3c] ;  /* 0x000f3c0001117983 */ /* 0x001ee80000100800 */
[----:B------:R0:W2:Y:S04]  /*17470*/  @P1 LDG.E.U16 R11, [R6.64] ;  /* 0x00000004060b1981 */ /* 0x0000a8000c1e1500 */
[----:B0-----:R-:W2:Y:S04]  /*17480*/  LDL R6, [R1+0xf40] ;  /* 0x000f400001067983 */ /* 0x001ea80000100800 */
[----:B------:R-:W2:Y:S01]  /*17490*/  LDL R7, [R1+0xf44] ;  /* 0x000f440001077983 */ /* 0x000ea20000100800 */
[----:B------:R-:W-:-:S02]  /*174a0*/  ISETP.GT.AND P2, PT, R4, 0x53, PT ;  /* 0x000000530400780c */ /* 0x000fc40003f44270 */
[----:B------:R-:W-:Y:S02]  /*174b0*/  PRMT R29, RZ, 0x7610, R29 ;  /* 0x00007610ff1d7816 */ /* 0x000fe4000000001d */
[----:B------:R-:W-:-:S09]  /*174c0*/  PRMT R10, RZ, 0x7610, R10 ;  /* 0x00007610ff0a7816 */ /* 0x000fd2000000000a */
[----:B--2---:R-:W-:-:S04]  /*174d0*/  @P2 LOP3.LUT R7, R7, R6, RZ, 0x3c, !PT ;  /* 0x0000000607072212 */ /* 0x004fc800078e3cff */
[----:B------:R-:W-:-:S04]  /*174e0*/  @P2 LOP3.LUT R6, R7, R6, RZ, 0x3c, !PT ;  /* 0x0000000607062212 */ /* 0x000fc800078e3cff */
[----:B------:R-:W-:-:S05]  /*174f0*/  @P2 LOP3.LUT R7, R7, R6, RZ, 0x3c, !PT ;  /* 0x0000000607072212 */ /* 0x000fca00078e3cff */
[----:B------:R3:W2:Y:S04]  /*17500*/  @P2 LDG.E.U16 R29, [R6.64] ;  /* 0x00000004061d2981 */ /* 0x0006a8000c1e1500 */
[----:B------:R0:W-:Y:S01]  /*17510*/  STL [R1+0x30], R31 ;  /* 0x0000301f01007387 */ /* 0x0001e20000100800 */
[----:B------:R-:W2:Y:S02]  /*17520*/  LDL R30, [R1+0xf2c] ;  /* 0x000f2c00011e7983 */ /* 0x000ea40000100800 */
[----:B------:R-:W2:Y:S02]  /*17530*/  LDL R26, [R1+0xf20] ;  /* 0x000f2000011a7983 */ /* 0x000ea40000100800 */
[----:B---3--:R-:W-:Y:S02]  /*17540*/  @P2 IMAD.MOV.U32 R6, RZ, RZ, R17 ;  /* 0x000000ffff062224 */ /* 0x008fe400078e0011 */
[----:B----4-:R-:W-:Y:S01]  /*17550*/  @P2 IMAD.MOV.U32 R7, RZ, RZ, R28 ;  /* 0x000000ffff072224 */ /* 0x010fe200078e001c */
[----:B0-----:R-:W3:Y:S01]  /*17560*/  LDL R31, [R1+0xf28] ;  /* 0x000f2800011f7983 */ /* 0x001ee20000100800 */
[----:B------:R0:W-:Y:S03]  /*17570*/  STL [R1+0x2c], R11 ;  /* 0x00002c0b01007387 */ /* 0x0001e60000100800 */
[----:B------:R1:W4:Y:S04]  /*17580*/  @P2 LDG.E.U16 R10, [R6.64] ;  /* 0x00000004060a2981 */ /* 0x000328000c1e1500 */
[----:B0-----:R-:W3:Y:S04]  /*17590*/  LDL R11, [R1+0xf24] ;  /* 0x000f2400010b7983 */ /* 0x001ee80000100800 */
[----:B-1----:R-:W3:Y:S04]  /*175a0*/  LDL R6, [R1+0xf30] ;  /* 0x000f300001067983 */ /* 0x002ee80000100800 */
[----:B------:R-:W3:Y:S01]  /*175b0*/  LDL R7, [R1+0xf34] ;  /* 0x000f340001077983 */ /* 0x000ee20000100800 */
[----:B------:R-:W-:-:S03]  /*175c0*/  ISETP.GT.AND P0, PT, R4, 0x54, PT ;  /* 0x000000540400780c */ /* 0x000fc60003f04270 */
[----:B--2---:R0:W-:Y:S01]  /*175d0*/  STL [R1+0x4bc], R29 ;  /* 0x0004bc1d01007387 */ /* 0x0041e20000100800 */
[----:B------:R-:W2:Y:S01]  /*175e0*/  LDL R28, [R1+0xf1c] ;  /* 0x000f1c00011c7983 */ /* 0x000ea20000100800 */
[----:B------:R-:W-:Y:S02]  /*175f0*/  PRMT R3, RZ, 0x7610, R3 ;  /* 0x00007610ff037816 */ /* 0x000fe40000000003 */
[----:B------:R-:W-:Y:S02]  /*17600*/  ISETP.GT.AND P1, PT, R4, 0x55, PT ;  /* 0x000000550400780c */ /* 0x000fe40003f24270 */
[----:B------:R-:W-:Y:S02]  /*17610*/  PRMT R27, RZ, 0x7610, R27 ;  /* 0x00007610ff1b7816 */ /* 0x000fe4000000001b */
[----:B------:R-:W-:Y:S01]  /*17620*/  PRMT R8, RZ, 0x7610, R8 ;  /* 0x00007610ff087816 */ /* 0x000fe20000000008 */
[----:B------:R-:W2:Y:S04]  /*17630*/  LDL R17, [R1+0xf10] ;  /* 0x000f100001117983 */ /* 0x000ea80000100800 */
[----:B0-----:R-:W2:Y:S01]  /*17640*/  LDL R29, [R1+0xf18] ;  /* 0x000f1800011d7983 */ /* 0x001ea20000100800 */
[----:B---3--:R-:W-:-:S04]  /*17650*/  @P0 LOP3.LUT R7, R7, R6, RZ, 0x3c, !PT ;  /* 0x0000000607070212 */ /* 0x008fc800078e3cff */
[----:B------:R-:W-:-:S04]  /*17660*/  @P0 LOP3.LUT R6, R7, R6, RZ, 0x3c, !PT ;  /* 0x0000000607060212 */ /* 0x000fc800078e3cff */
[----:B------:R-:W-:-:S05]  /*17670*/  @P0 LOP3.LUT R7, R7, R6, RZ, 0x3c, !PT ;  /* 0x0000000607070212 */ /* 0x000fca00078e3cff */
[----:B------:R0:W3:Y:S02]  /*17680*/  @P0 LDG.E.U16 R3, [R6.64] ;  /* 0x0000000406030981 */ /* 0x0000e4000c1e1500 */
[----:B0-----:R-:W-:Y:S02]  /*17690*/  @P0 IMAD.MOV.U32 R6, RZ, RZ, R30 ;  /* 0x000000ffff060224 */ /* 0x001fe400078e001e */
[----:B------:R-:W-:-:S05]  /*176a0*/  @P0 IMAD.MOV.U32 R7, RZ, RZ, R31 ;  /* 0x000000ffff070224 */ /* 0x000fca00078e001f */
[----:B------:R0:W3:Y:S02]  /*176b0*/  @P0 LDG.E.U16 R27, [R6.64] ;  /* 0x00000004061b0981 */ /* 0x0000e4000c1e1500 */
[----:B0-----:R-:W-:Y:S02]  /*176c0*/  @P1 IMAD.MOV.U32 R6, RZ, RZ, R11 ;  /* 0x000000ffff061224 */ /* 0x001fe400078e000b */
[----:B------:R-:W-:-:S05]  /*176d0*/  @P1 IMAD.MOV.U32 R7, RZ, RZ, R26 ;  /* 0x000000ffff071224 */ /* 0x000fca00078e001a */
[----:B------:R2:W3:Y:S04]  /*176e0*/  @P1 LDG.E.U16 R8, [R6.64] ;  /* 0x0000000406081981 */ /* 0x0004e8000c1e1500 */
[----:B----4-:R0:W-:Y:S01]  /*176f0*/  STL [R1+0x4b8], R10 ;  /* 0x0004b80a01007387 */ /* 0x0101e20000100800 */
[----:B------:R-:W-:-:S03]  /*17700*/  PRMT R25, RZ, 0x7610, R25 ;  /* 0x00007610ff197816 */ /* 0x000fc60000000019 */
[----:B0-----:R-:W4:Y:S01]  /*17710*/  LDL R10, [R1+0xf14] ;  /* 0x000f1400010a7983 */ /* 0x001f220000100800 */
[----:B--2---:R-:W-:Y:S02]  /*17720*/  @P1 IMAD.MOV.U32 R6, RZ, RZ, R28 ;  /* 0x000000ffff061224 */ /* 0x004fe400078e001c */
[----:B------:R-:W-:-:S05]  /*17730*/  @P1 IMAD.MOV.U32 R7, RZ, RZ, R29 ;  /* 0x000000ffff071224 */ /* 0x000fca00078e001d */
[----:B------:R0:W2:Y:S01]  /*17740*/  @P1 LDG.E.U16 R25, [R6.64] ;  /* 0x0000000406191981 */ /* 0x0000a2000c1e1500 */
[----:B------:R-:W-:Y:S02]  /*17750*/  ISETP.GT.AND P0, PT, R4, 0x56, PT ;  /* 0x000000560400780c */ /* 0x000fe40003f04270 */
[----:B------:R-:W-:Y:S01]  /*17760*/  PRMT R14, RZ, 0x7610, R14 ;  /* 0x00007610ff0e7816 */ /* 0x000fe2000000000e */
[----:B---3--:R-:W-:Y:S10]  /*17770*/  STL [R1+0x28], R3 ;  /* 0x0000280301007387 */ /* 0x008ff40000100800 */
[----:B0-----:R-:W-:Y:S01]  /*17780*/  @P0 IMAD.MOV.U32 R7, RZ, RZ, R17 ;  /* 0x000000ffff070224 */ /* 0x001fe200078e0011 */
[----:B------:R0:W-:Y:S01]  /*17790*/  STL [R1+0x24], R27 ;  /* 0x0000241b01007387 */ /* 0x0001e20000100800 */
[----:B------:R-:W3:Y:S02]  /*177a0*/  LDL R26, [R1+0xf0c] ;  /* 0x000f0c00011a7983 */ /* 0x000ee40000100800 */
[----:B------:R-:W3:Y:S01]  /*177b0*/  LDL R11, [R1+0xf00] ;  /* 0x000f0000010b7983 */ /* 0x000ee20000100800 */
[----:B0-----:R-:W3:Y:S04]  /*177c0*/  LDL R27, [R1+0xf08] ;  /* 0x000f0800011b7983 */ /* 0x001ee80000100800 */
[----:B------:R0:W-:Y:S04]  /*177d0*/  STL [R1+0x20], R8 ;  /* 0x0000200801007387 */ /* 0x0001e80000100800 */
[----:B0-----:R-:W3:Y:S01]  /*177e0*/  LDL R8, [R1+0xf04] ;  /* 0x000f040001087983 */ /* 0x001ee20000100800 */
[----:B----4-:R-:W-:-:S05]  /*177f0*/  @P0 IMAD.MOV.U32 R6, RZ, RZ, R10 ;  /* 0x000000ffff060224 */ /* 0x010fca00078e000a */
[----:B------:R3:W4:Y:S04]  /*17800*/  @P0 LDG.E.U16 R14, [R6.64] ;  /* 0x00000004060e0981 */ /* 0x000728000c1e1500 */
[----:B--2---:R0:W-:Y:S01]  /*17810*/  STL [R1+0x1c], R25 ;  /* 0x00001c1901007387 */ /* 0x0041e20000100800 */
[----:B------:R-:W2:Y:S01]  /*17820*/  LDL R17, [R1+0xefc] ;  /* 0x000efc0001117983 */ /* 0x000ea20000100800 */
[----:B------:R-:W-:Y:S02]  /*17830*/  ISETP.GT.AND P1, PT, R4, 0x57, PT ;  /* 0x000000570400780c */ /* 0x000fe40003f24270 */
[----:B------:R-:W-:Y:S02]  /*17840*/  PRMT R12, RZ, 0x7610, R12 ;  /* 0x00007610ff0c7816 */ /* 0x000fe4000000000c */
[----:B------:R-:W-:Y:S01]  /*17850*/  PRMT R9, RZ, 0x7610, R9 ;  /* 0x00007610ff097816 */ /* 0x000fe20000000009 */
[----:B------:R-:W2:Y:S04]  /*17860*/  LDL R10, [R1+0xef4] ;  /* 0x000ef400010a7983 */ /* 0x000ea80000100800 */
[----:B0-----:R-:W2:Y:S01]  /*17870*/  LDL R25, [R1+0xef8] ;  /* 0x000ef80001197983 */ /* 0x001ea20000100800 */
[----:B------:R-:W-:Y:S01]  /*17880*/  PRMT R16, RZ, 0x7610, R16 ;  /* 0x00007610ff107816 */ /* 0x000fe20000000010 */
[----:B---3--:R-:W-:-:S02]  /*17890*/  @P0 IMAD.MOV.U32 R6, RZ, RZ, R26 ;  /* 0x000000ffff060224 */ /* 0x008fc400078e001a */
[----:B------:R-:W-:-:S05]  /*178a0*/  @P0 IMAD.MOV.U32 R7, RZ, RZ, R27 ;  /* 0x000000ffff070224 */ /* 0x000fca00078e001b */
[----:B------:R0:W3:Y:S02]  /*178b0*/  @P0 LDG.E.U16 R12, [R6.64] ;  /* 0x00000004060c0981 */ /* 0x0000e4000c1e1500 */
[----:B0-----:R-:W-:Y:S02]  /*178c0*/  @P1 IMAD.MOV.U32 R7, RZ, RZ, R11 ;  /* 0x000000ffff071224 */ /* 0x001fe400078e000b */
[----:B------:R-:W-:-:S05]  /*178d0*/  @P1 IMAD.MOV.U32 R6, RZ, RZ, R8 ;  /* 0x000000ffff061224 */ /* 0x000fca00078e0008 */
[----:B------:R2:W3:Y:S04]  /*178e0*/  @P1 LDG.E.U16 R9, [R6.64] ;  /* 0x0000000406091981 */ /* 0x0004e8000c1e1500 */
[----:B----4-:R0:W-:Y:S04]  /*178f0*/  STL [R1+0x18], R14 ;  /* 0x0000180e01007387 */ /* 0x0101e80000100800 */
[----:B0-----:R-:W4:Y:S01]  /*17900*/  LDL R14, [R1+0xef0] ;  /* 0x000ef000010e7983 */ /* 0x001f220000100800 */
[----:B--2---:R-:W-:Y:S02]  /*17910*/  @P1 IMAD.MOV.U32 R6, RZ, RZ, R17 ;  /* 0x000000ffff061224 */ /* 0x004fe400078e0011 */
[----:B------:R-:W-:-:S05]  /*17920*/  @P1 IMAD.MOV.U32 R7, RZ, RZ, R25 ;  /* 0x000000ffff071224 */ /* 0x000fca00078e0019 */
[----:B------:R0:W2:Y:S01]  /*17930*/  @P1 LDG.E.U16 R16, [R6.64] ;  /* 0x0000000406101981 */ /* 0x0000a2000c1e1500 */
[----:B------:R-:W-:-:S13]  /*17940*/  ISETP.GT.AND P0, PT, R4, 0x58, PT ;  /* 0x000000580400780c */ /* 0x000fda0003f04270 */
[----:B0-----:R-:W-:Y:S01]  /*17950*/  @P0 IMAD.MOV.U32 R6, RZ, RZ, R10 ;  /* 0x000000ffff060224 */ /* 0x001fe200078e000a */
[----:B---3--:R0:W-:Y:S01]  /*17960*/  STL [R1+0x14], R12 ;  /* 0x0000140c01007387 */ /* 0x0081e20000100800 */
[----:B------:R-:W3:Y:S02]  /*17970*/  LDL R11, [R1+0xeec] ;  /* 0x000eec00010b7983 */ /* 0x000ee40000100800 */
[----:B------:R-:W3:Y:S01]  /*17980*/  LDL R8, [R1+0xee4] ;  /* 0x000ee40001087983 */ /* 0x000ee20000100800 */
[----:B0-----:R-:W3:Y:S04]  /*17990*/  LDL R12, [R1+0xee8] ;  /* 0x000ee800010c7983 */ /* 0x001ee80000100800 */
[----:B------:R0:W-:Y:S01]  /*179a0*/  STL [R1+0x4b4], R9 ;  /* 0x0004b40901007387 */ /* 0x0001e20000100800 */
[----:B------:R-:W3:Y:S02]  /*179b0*/  LDL R10, [R1+0xedc] ;  /* 0x000edc00010a7983 */ /* 0x000ee40000100800 */
[----:B------:R-:W3:Y:S01]  /*179c0*/  LDL R17, [R1+0xed0] ;  /* 0x000ed00001117983 */ /* 0x000ee20000100800 */
[----:B0-----:R-:W3:Y:S01]  /*179d0*/  LDL R9, [R1+0xee0] ;  /* 0x000ee00001097983 */ /* 0x001ee20000100800 */
[----:B----4-:R-:W-:-:S02]  /*179e0*/  @P0 IMAD.MOV.U32 R7, RZ, RZ, R14 ;  /* 0x000000ffff070224 */ /* 0x010fc400078e000e */
[----:B------:R-:W4:Y:S01]  /*179f0*/  LDL R14, [R1+0xed8] ;  /* 0x000ed800010e7983 */ /* 0x000f220000100800 */
[----:B--2---:R0:W-:Y:S04]  /*17a00*/  STL [R1+0x4b0], R16 ;  /* 0x0004b01001007387 */ /* 0x0041e80000100800 */
[----:B0-----:R-:W2:Y:S01]  /*17a10*/  LDL R16, [R1+0xed4] ;  /* 0x000ed40001107983 */ /* 0x001ea20000100800 */
[----:B------:R-:W-:Y:S02]  /*17a20*/  PRMT R24, RZ, 0x7610, R24 ;  /* 0x00007610ff187816 */ /* 0x000fe40000000018 */
[----:B------:R-:W-:Y:S02]  /*17a30*/  ISETP.GT.AND P1, PT, R4, 0x59, PT ;  /* 0x000000590400780c */ /* 0x000fe40003f24270 */
[----:B------:R-:W-:-:S02]  /*17a40*/  PRMT R23, RZ, 0x7610, R23 ;  /* 0x00007610ff177816 */ /* 0x000fc40000000017 */
[----:B------:R3:W2:Y:S01]  /*17a50*/  @P0 LDG.E.U16 R24, [R6.64] ;  /* 0x0000000406180981 */ /* 0x0006a2000c1e1500 */
[----:B------:R-:W-:Y:S02]  /*17a60*/  PRMT R22, RZ, 0x7610, R22 ;  /* 0x00007610ff167816 */ /* 0x000fe40000000016 */
[----:B------:R-:W-:Y:S02]  /*17a70*/  PRMT R21, RZ, 0x7610, R21 ;  /* 0x00007610ff157816 */ /* 0x000fe40000000015 */
[----:B------:R-:W-:Y:S01]  /*17a80*/  PRMT R0, RZ, 0x7610, R0 ;  /* 0x00007610ff007816 */ /* 0x000fe20000000000 */
[----:B---3--:R-:W-:Y:S02]  /*17a90*/  @P0 IMAD.MOV.U32 R6, RZ, RZ, R11 ;  /* 0x000000ffff060224 */ /* 0x008fe400078e000b */
[----:B------:R-:W3:Y:S01]  /*17aa0*/  LDL R11, [R1+0xecc] ;  /* 0x000ecc00010b7983 */ /* 0x000ee20000100800 */
[----:B------:R-:W-:-:S03]  /*17ab0*/  @P0 IMAD.MOV.U32 R7, RZ, RZ, R12 ;  /* 0x000000ffff070224 */ /* 0x000fc600078e000c */
[----:B------:R-:W3:Y:S04]  /*17ac0*/  LDL R12, [R1+0xec8] ;  /* 0x000ec800010c7983 */ /* 0x000ee80000100800 */
[----:B------:R0:W3:Y:S01]  /*17ad0*/  @P0 LDG.E.U16 R23, [R6.64] ;  /* 0x0000000406170981 */ /* 0x0000e2000c1e1500 */
[----:B------:R-:W-:Y:S01]  /*17ae0*/  ISETP.GT.AND P0, PT, R4, 0x5a, PT ;  /* 0x0000005a0400780c */ /* 0x000fe20003f04270 */
[----:B0-----:R-:W-:Y:S02]  /*17af0*/  @P1 IMAD.MOV.U32 R6, RZ, RZ, R8 ;  /* 0x000000ffff061224 */ /* 0x001fe400078e0008 */
[----:B------:R-:W3:Y:S01]  /*17b00*/  LDL R8, [R1+0xec4] ;  /* 0x000ec40001087983 */ /* 0x000ee20000100800 */
[----:B------:R-:W-:Y:S02]  /*17b10*/  @P1 IMAD.MOV.U32 R7, RZ, RZ, R9 ;  /* 0x000000ffff071224 */ /* 0x000fe400078e0009 */
[----:B------:R-:W3:Y:S03]  /*17b20*/  LDL R9, [R1+0xec0] ;  /* 0x000ec00001097983 */ /* 0x000ee60000100800 */
[----:B------:R0:W3:Y:S02]  /*17b30*/  @P1 LDG.E.U16 R22, [R6.64] ;  /* 0x0000000406161981 */ /* 0x0000e4000c1e1500 */
[----:B0-----:R-:W-:-:S02]  /*17b40*/  @P1 IMAD.MOV.U32 R6, RZ, RZ, R10 ;  /* 0x000000ffff061224 */ /* 0x001fc400078e000a */
[----:B----4-:R-:W-:Y:S01]  /*17b50*/  @P1 IMAD.MOV.U32 R7, RZ, RZ, R14 ;  /* 0x000000ffff071224 */ /* 0x010fe200078e000e */
[----:B------:R-:W4:Y:S04]  /*17b60*/  LDL R10, [R1+0xebc] ;  /* 0x000ebc00010a7983 */ /* 0x000f280000100800 */
[----:B------:R-:W4:Y:S04]  /*17b70*/  LDL R14, [R1+0xeb8] ;  /* 0x000eb800010e7983 */ /* 0x000f280000100800 */
[----:B------:R0:W4:Y:S02]  /*17b80*/  @P1 LDG.E.U16 R21, [R6.64] ;  /* 0x0000000406151981 */ /* 0x000124000c1e1500 */
[----:B0-----:R-:W-:-:S02]  /*17b90*/  @P0 IMAD.MOV.U32 R7, RZ, RZ, R17 ;  /* 0x000000ffff070224 */ /* 0x001fc400078e0011 */
[----:B--2---:R-:W-:-:S05]  /*17ba0*/  @P0 IMAD.MOV.U32 R6, RZ, RZ, R16 ;  /* 0x000000ffff060224 */ /* 0x004fca00078e0010 */
[----:B------:R3:W2:Y:S01]  /*17bb0*/  @P0 LDG.E.U16 R0, [R6.64] ;  /* 0x0000000406000981 */ /* 0x0006a2000c1e1500 */
[----:B------:R-:W-:Y:S01]  /*17bc0*/  PRMT R61, RZ, 0x7610, R61 ;  /* 0x00007610ff3d7816 */ /* 0x000fe2000000003d */
[----:B---3--:R-:W-:Y:S02]  /*17bd0*/  @P0 IMAD.MOV.U32 R6, RZ, RZ, R11 ;  /* 0x000000ffff060224 */ /* 0x008fe400078e000b */
[----:B------:R-:W-:-:S05]  /*17be0*/  @P0 IMAD.MOV.U32 R7, RZ, RZ, R12 ;  /* 0x000000ffff070224 */ /* 0x000fca00078e000c */
[----:B------:R0:W3:Y:S04]  /*17bf0*/  @P0 LDG.E.U16 R61, [R6.64] ;  /* 0x00000004063d0981 */ /* 0x0000e8000c1e1500 */
[----:B--2---:R-:W-:Y:S01]  /*17c00*/  STL [R1+0x236c], R0 ;  /* 0x00236c0001007387 */ /* 0x004fe20000100800 */
[----:B------:R-:W2:Y:S02]  /*17c10*/  LDL R12, [R1+0xeb0] ;  /* 0x000eb000010c7983 */ /* 0x000ea40000100800 */
[----:B------:R-:W2:Y:S01]  /*17c20*/  LDL R11, [R1+0xeb4] ;  /* 0x000eb400010b7983 */ /* 0x000ea20000100800 */
[----:B------:R-:W-:Y:S02]  /*17c30*/  ISETP.GT.AND P1, PT, R4, 0x5b, PT ;  /* 0x0000005b0400780c */ /* 0x000fe40003f24270 */
[----:B------:R-:W-:-:S02]  /*17c40*/  PRMT R15, RZ, 0x7610, R15 ;  /* 0x00007610ff0f7816 */ /* 0x000fc4000000000f */
[----:B------:R-:W-:Y:S02]  /*17c50*/  ISETP.GT.AND P0, PT, R4, 0x5c, PT ;  /* 0x0000005c0400780c */ /* 0x000fe40003f04270 */
[----:B------:R-:W-:-:S07]  /*17c60*/  PRMT R13, RZ, 0x7610, R13 ;  /* 0x00007610ff0d7816 */ /* 0x000fce000000000d */
[----:B0-----:R-:W-:Y:S02]  /*17c70*/  @P1 IMAD.MOV.U32 R6, RZ, RZ, R8 ;  /* 0x000000ffff061224 */ /* 0x001fe400078e0008 */
[----:B------:R-:W-:-:S05]  /*17c80*/  @P1 IMAD.MOV.U32 R7, RZ, RZ, R9 ;  /* 0x000000ffff071224 */ /* 0x000fca00078e0009 */
[----:B------:R4:W2:Y:S01]  /*17c90*/  @P1 LDG.E.U16 R15, [R6.64] ;  /* 0x00000004060f1981 */ /* 0x0008a2000c1e1500 */
[----:B------:R-:W-:Y:S01]  /*17ca0*/  PRMT R60, RZ, 0x7610, R60 ;  /* 0x00007610ff3c7816 */ /* 0x000fe2000000003c */
[----:B----4-:R-:W-:Y:S02]  /*17cb0*/  @P1 IMAD.MOV.U32 R6, RZ, RZ, R10 ;  /* 0x000000ffff061224 */ /* 0x010fe400078e000a */
[----:B------:R-:W-:-:S05]  /*17cc0*/  @P1 IMAD.MOV.U32 R7, RZ, RZ, R14 ;  /* 0x000000ffff071224 */ /* 0x000fca00078e000e */
[----:B------:R2:W4:Y:S04]  /*17cd0*/  @P1 LDG.E.U16 R13, [R6.64] ;  /* 0x00000004060d1981 */ /* 0x000528000c1e1500 */
[----:B---3--:R-:W-:Y:S01]  /*17ce0*/  STL [R1+0x2370], R61 ;  /* 0x0023703d01007387 */ /* 0x008fe20000100800 */
[----:B------:R-:W3:Y:S02]  /*17cf0*/  LDL R9, [R1+0xea8] ;  /* 0x000ea80001097983 */ /* 0x000ee40000100800 */
[----:B------:R-:W-:Y:S02]  /*17d00*/  STL [R1+0x10], R24 ;  /* 0x0000101801007387 */ /* 0x000fe40000100800 */
[----:B------:R-:W3:Y:S01]  /*17d10*/  LDL R8, [R1+0xeac] ;  /* 0x000eac0001087983 */ /* 0x000ee20000100800 */
[----:B------:R-:W3:Y:S01]  /*17d20*/  LDL R17, [R1+0xea0] ;  /* 0x000ea00001117983 */ /* 0x000ee20000100800 */
[----:B------:R-:W-:Y:S02]  /*17d30*/  STL [R1+0xc], R23 ;  /* 0x00000c1701007387 */ /* 0x000fe40000100800 */
[----:B------:R-:W3:Y:S02]  /*17d40*/  LDL R16, [R1+0xea4] ;  /* 0x000ea40001107983 */ /* 0x000ee40000100800 */
[----:B------:R-:W3:Y:S01]  /*17d50*/  LDL R14, [R1+0xe98] ;  /* 0x000e9800010e7983 */ /* 0x000ee20000100800 */
[----:B------:R-:W3:Y:S01]  /*17d60*/  LDL R10, [R1+0xe9c] ;  /* 0x000e9c00010a7983 */ /* 0x000ee20000100800 */
[----:B--2---:R-:W-:-:S02]  /*17d70*/  @P0 IMAD.MOV.U32 R7, RZ, RZ, R12 ;  /* 0x000000ffff070224 */ /* 0x004fc400078e000c */
[----:B------:R-:W-:-:S05]  /*17d80*/  @P0 IMAD.MOV.U32 R6, RZ, RZ, R11 ;  /* 0x000000ffff060224 */ /* 0x000fca00078e000b */
[----:B------:R3:W2:Y:S04]  /*17d90*/  @P0 LDG.E.U16 R60, [R6.64] ;  /* 0x00000004063c0981 */ /* 0x0006a8000c1e1500 */
[----:B------:R-:W-:Y:S01]  /*17da0*/  STL [R1+0x8], R22 ;  /* 0x0000081601007387 */ /* 0x000fe20000100800 */
[----:B------:R-:W-:-:S03]  /*17db0*/  ISETP.GT.AND P1, PT, R4, 0x5d, PT ;  /* 0x0000005d0400780c */ /* 0x000fc60003f24270 */
[----:B------:R0:W-:Y:S04]  /*17dc0*/  STL [R1+0x4ac], R15 ;  /* 0x0004ac0f01007387 */ /* 0x0001e80000100800 */
[----:B0-----:R-:W2:Y:S04]  /*17dd0*/  LDL R15, [R1+0xe90] ;  /* 0x000e9000010f7983 */ /* 0x001ea80000100800 */
[----:B----4-:R0:W-:Y:S01]  /*17de0*/  STL [R1+0x4a8], R13 ;  /* 0x0004a80d01007387 */ /* 0x0101e20000100800 */
[----:B------:R-:W4:Y:S03]  /*17df0*/  LDL R11, [R1+0xe8c] ;  /* 0x000e8c00010b7983 */ /* 0x000f260000100800 */
[----:B0-----:R-:W4:Y:S01]  /*17e00*/  LDL R13, [R1+0xe94] ;  /* 0x000e9400010d7983 */ /* 0x001f220000100800 */
[----:B------:R-:W-:Y:S01]  /*17e10*/  STL [R1+0x4], R21 ;  /* 0x0000041501007387 */ /* 0x000fe20000100800 */
[----:B------:R-:W-:Y:S01]  /*17e20*/  PRMT R59, RZ, 0x7610, R59 ;  /* 0x00007610ff3b7816 */ /* 0x000fe2000000003b */
[----:B---3--:R-:W-:-:S02]  /*17e30*/  @P0 IMAD.MOV.U32 R6, RZ, RZ, R8 ;  /* 0x000000ffff060224 */ /* 0x008fc400078e0008 */
[----:B------:R-:W-:Y:S01]  /*17e40*/  @P0 IMAD.MOV.U32 R7, RZ, RZ, R9 ;  /* 0x000000ffff070224 */ /* 0x000fe200078e0009 */
[----:B------:R-:W-:-:S04]  /*17e50*/  PRMT R58, RZ, 0x7610, R58 ;  /* 0x00007610ff3a7816 */ /* 0x000fc8000000003a */
[----:B------:R0:W3:Y:S01]  /*17e60*/  @P0 LDG.E.U16 R59, [R6.64] ;  /* 0x00000004063b0981 */ /* 0x0000e2000c1e1500 */
[----:B------:R-:W-:Y:S01]  /*17e70*/  PRMT R57, RZ, 0x7610, R57 ;  /* 0x00007610ff397816 */ /* 0x000fe20000000039 */
[----:B0-----:R-:W-:Y:S02]  /*17e80*/  @P1 IMAD.MOV.U32 R6, RZ, RZ, R16 ;  /* 0x000000ffff061224 */ /* 0x001fe400078e0010 */
[----:B------:R-:W-:-:S05]  /*17e90*/  @P1 IMAD.MOV.U32 R7, RZ, RZ, R17 ;  /* 0x000000ffff071224 */ /* 0x000fca00078e0011 */
[----:B------:R0:W3:Y:S02]  /*17ea0*/  @P1 LDG.E.U16 R58, [R6.64] ;  /* 0x00000004063a1981 */ /* 0x0000e4000c1e1500 */
[----:B0-----:R-:W-:Y:S02]  /*17eb0*/  @P1 IMAD.MOV.U32 R6, RZ, RZ, R10 ;  /* 0x000000ffff061224 */ /* 0x001fe400078e000a */
[----:B------:R-:W-:-:S05]  /*17ec0*/  @P1 IMAD.MOV.U32 R7, RZ, RZ, R14 ;  /* 0x000000ffff071224 */ /* 0x000fca00078e000e */
[----:B------:R0:W3:Y:S04]  /*17ed0*/  @P1 LDG.E.U16 R57, [R6.64] ;  /* 0x0000000406391981 */ /* 0x0000e8000c1e1500 */
[----:B--2---:R-:W-:Y:S01]  /*17ee0*/  STL [R1+0x23bc], R60 ;  /* 0x0023bc3c01007387 */ /* 0x004fe20000100800 */
[----:B------:R-:W2:Y:S01]  /*17ef0*/  LDL R12, [R1+0xe88] ;  /* 0x000e8800010c7983 */ /* 0x000ea20000100800 */
[----:B------:R-:W-:Y:S02]  /*17f00*/  ISETP.GT.AND P0, PT, R4, 0x5e, PT ;  /* 0x0000005e0400780c */ /* 0x000fe40003f04270 */
[----:B------:R-:W-:Y:S02]  /*17f10*/  PRMT R56, RZ, 0x7610, R56 ;  /* 0x00007610ff387816 */ /* 0x000fe40000000038 */
[----:B------:R-:W-:Y:S01]  /*17f20*/  PRMT R55, RZ, 0x7610, R55 ;  /* 0x00007610ff377816 */ /* 0x000fe20000000037 */
[----:B------:R-:W2:Y:S04]  /*17f30*/  LDL R8, [R1+0xe84] ;  /* 0x000e840001087983 */ /* 0x000ea80000100800 */
[----:B------:R-:W2:Y:S04]  /*17f40*/  LDL R9, [R1+0xe80] ;  /* 0x000e800001097983 */ /* 0x000ea80000100800 */
[----:B0-----:R-:W-:-:S02]  /*17f50*/  @P0 IMAD.MOV.U32 R7, RZ, RZ, R15 ;  /* 0x000000ffff070224 */ /* 0x001fc400078e000f */
[----:B----4-:R-:W-:-:S05]  /*17f60*/  @P0 IMAD.MOV.U32 R6, RZ, RZ, R13 ;  /* 0x000000ffff060224 */ /* 0x010fca00078e000d */
[----:B------:R0:W4:Y:S02]  /*17f70*/  @P0 LDG.E.U16 R56, [R6.64] ;  /* 0x0000000406380981 */ /* 0x000124000c1e1500 */
[----:B0-----:R-:W-:Y:S02]  /*17f80*/  @P0 IMAD.MOV.U32 R6, RZ, RZ, R11 ;  /* 0x000000ffff060224 */ /* 0x001fe400078e000b */
[----:B---3--:R-:W-:Y:S04]  /*17f90*/  STL [R1+0x23c0], R59 ;  /* 0x0023c03b01007387 */ /* 0x008fe80000100800 */
[----:B------:R-:W-:Y:S01]  /*17fa0*/  STL [R1+0x23c4], R58 ;  /* 0x0023c43a01007387 */ /* 0x000fe20000100800 */
[----:B------:R-:W3:Y:S02]  /*17fb0*/  LDL R14, [R1+0xe78] ;  /* 0x000e7800010e7983 */ /* 0x000ee40000100800 */
[----:B------:R-:W3:Y:S01]  /*17fc0*/  LDL R10, [R1+0xe7c] ;  /* 0x000e7c00010a7983 */ /* 0x000ee20000100800 */
[----:B------:R-:W-:Y:S01]  /*17fd0*/  STL [R1+0x23c8], R57 ;  /* 0x0023c83901007387 */ /* 0x000fe20000100800 */
[----:B------:R-:W3:Y:S02]  /*17fe0*/  LDL R15, [R1+0xe70] ;  /* 0x000e7000010f7983 */ /* 0x000ee40000100800 */
[----:B------:R-:W3:Y:S02]  /*17ff0*/  LDL R13, [R1+0xe74] ;  /* 0x000e7400010d7983 */ /* 0x000ee40000100800 */
[----:B--2---:R-:W-:-:S05]  /*18000*/  @P0 IMAD.MOV.U32 R7, RZ, RZ, R12 ;  /* 0x000000ffff070224 */ /* 0x004fca00078e000c */
[----:B------:R0:W2:Y:S01]  /*18010*/  @P0 LDG.E.U16 R55, [R6.64] ;  /* 0x0000000406370981 */ /* 0x0000a2000c1e1500 */
[C---:B------:R-:W-:Y:S02]  /*18020*/  ISETP.GT.AND P1, PT, R4.reuse, 0x5f, PT ;  /* 0x0000005f0400780c */ /* 0x040fe40003f24270 */
[----:B------:R-:W-:Y:S02]  /*18030*/  PRMT R19, RZ, 0x7610, R19 ;  /* 0x00007610ff137816 */ /* 0x000fe40000000013 */
[----:B------:R-:W-:-:S09]  /*18040*/  ISETP.GT.AND P0, PT, R4, 0x60, PT ;  /* 0x000000600400780c */ /* 0x000fd20003f04270 */
[----:B0-----:R-:W-:Y:S02]  /*18050*/  @P1 IMAD.MOV.U32 R6, RZ, RZ, R8 ;  /* 0x000000ffff061224 */ /* 0x001fe400078e0008 */
[----:B------:R-:W-:Y:S01]  /*18060*/  @P1 IMAD.MOV.U32 R7, RZ, RZ, R9 ;  /* 0x000000ffff071224 */ /* 0x000fe200078e0009 */
[----:B------:R-:W-:-:S04]  /*18070*/  PRMT R18, RZ, 0x7610, R18 ;  /* 0x00007610ff127816 */ /* 0x000fc80000000012 */
[----:B------:R3:W2:Y:S04]  /*18080*/  @P1 LDG.E.U16 R19, [R6.64] ;  /* 0x0000000406131981 */ /* 0x0006a8000c1e1500 */
[----:B----4-:R-:W-:Y:S01]  /*18090*/  STL [R1+0x2374], R56 ;  /* 0x0023743801007387 */ /* 0x010fe20000100800 */
[----:B------:R-:W4:Y:S02]  /*180a0*/  LDL R12, [R1+0xe68] ;  /* 0x000e6800010c7983 */ /* 0x000f240000100800 */
[----:B------:R-:W4:Y:S01]  /*180b0*/  LDL R11, [R1+0xe6c] ;  /* 0x000e6c00010b7983 */ /* 0x000f220000100800 */
[----:B------:R-:W-:Y:S01]  /*180c0*/  PRMT R54, RZ, 0x7610, R54 ;  /* 0x00007610ff367816 */ /* 0x000fe20000000036 */
[----:B---3--:R-:W-:Y:S02]  /*180d0*/  @P1 IMAD.MOV.U32 R7, RZ, RZ, R14 ;  /* 0x000000ffff071224 */ /* 0x008fe400078e000e */
[----:B------:R-:W-:-:S05]  /*180e0*/  @P1 IMAD.MOV.U32 R6, RZ, RZ, R10 ;  /* 0x000000ffff061224 */ /* 0x000fca00078e000a */
[----:B------:R0:W3:Y:S02]  /*180f0*/  @P1 LDG.E.U16 R18, [R6.64] ;  /* 0x0000000406121981 */ /* 0x0000e4000c1e1500 */
[----:B0-----:R-:W-:Y:S02]  /*18100*/  @P0 IMAD.MOV.U32 R7, RZ, RZ, R15 ;  /* 0x000000ffff070224 */ /* 0x001fe400078e000f */
[----:B------:R-:W-:-:S05]  /*18110*/  @P0 IMAD.MOV.U32 R6, RZ, RZ, R13 ;  /* 0x000000ffff060224 */ /* 0x000fca00078e000d */
[----:B------:R4:W3:Y:S04]  /*18120*/  @P0 LDG.E.U16 R54, [R6.64] ;  /* 0x0000000406360981 */ /* 0x0008e8000c1e1500 */
[----:B--2---:R-:W-:Y:S01]  /*18130*/  STL [R1+0x2378], R55 ;  /* 0x0023783701007387 */ /* 0x004fe20000100800 */
[----:B------:R-:W2:Y:S02]  /*18140*/  LDL R17, [R1+0xe60] ;  /* 0x000e600001117983 */ /* 0x000ea40000100800 */
[----:B------:R-:W2:Y:S02]  /*18150*/  LDL R8, [R1+0xe64] ;  /* 0x000e640001087983 */ /* 0x000ea40000100800 */
[----:B------:R-:W2:Y:S01]  /*18160*/  LDL R16, [R1+0xe58] ;  /* 0x000e580001107983 */ /* 0x000ea20000100800 */
[----:B------:R-:W2:Y:S04]  /*18170*/  LDL R9, [R1+0xe5c] ;  /* 0x000e5c0001097983 */ /* 0x000ea80000100800 */
[----:B------:R-:W2:Y:S04]  /*18180*/  LDL R14, [R1+0xe50] ;  /* 0x000e5000010e7983 */ /* 0x000ea80000100800 */
[----:B------:R-:W2:Y:S04]  /*18190*/  LDL R10, [R1+0xe54] ;  /* 0x000e5400010a7983 */ /* 0x000ea80000100800 */
[----:B------:R-:W2:Y:S04]  /*181a0*/  LDL R15, [R1+0xe48] ;  /* 0x000e4800010f7983 */ /* 0x000ea80000100800 */
[----:B------:R-:W2:Y:S01]  /*181b0*/  LDL R13, [R1+0xe4c] ;  /* 0x000e4c00010d7983 */ /* 0x000ea20000100800 */
[----:B------:R-:W-:-:S02]  /*181c0*/  ISETP.GT.AND P1, PT, R4, 0x61, PT ;  /* 0x000000610400780c */ /* 0x000fc40003f24270 */
[----:B------:R-:W-:Y:S02]  /*181d0*/  PRMT R53, RZ, 0x7610, R53 ;  /* 0x00007610ff357816 */ /* 0x000fe40000000035 */
[----:B------:R-:W-:Y:S02]  /*181e0*/  PRMT R52, RZ, 0x7610, R52 ;  /* 0x00007610ff347816 */ /* 0x000fe40000000034 */
[----:B------:R-:W-:Y:S02]  /*181f0*/  ISETP.GT.AND P2, PT, R4, 0x62, PT ;  /* 0x000000620400780c */ /* 0x000fe40003f44270 */
[----:B------:R-:W-:Y:S02]  /*18200*/  PRMT R51, RZ, 0x7610, R51 ;  /* 0x00007610ff337816 */ /* 0x000fe40000000033 */
[----:B------:R-:W-:Y:S02]  /*18210*/  PRMT R50, RZ, 0x7610, R50 ;  /* 0x00007610ff327816 */ /* 0x000fe40000000032 */
[----:B------:R-:W-:Y:S01]  /*18220*/  PRMT R49, RZ, 0x7610, R49 ;  /* 0x00007610ff317816 */ /* 0x000fe20000000031 */
[----:B----4-:R-:W-:-:S02]  /*18230*/  @P0 IMAD.MOV.U32 R7, RZ, RZ, R12 ;  /* 0x000000ffff070224 */ /* 0x010fc400078e000c */
[----:B------:R-:W-:-:S05]  /*18240*/  @P0 IMAD.MOV.U32 R6, RZ, RZ, R11 ;  /* 0x000000ffff060224 */ /* 0x000fca00078e000b */
[----:B------:R2:W4:Y:S04]  /*18250*/  @P0 LDG.E.U16 R53, [R6.64] ;  /* 0x0000000406350981 */ /* 0x000528000c1e1500 */
[----:B---3--:R-:W-:Y:S01]  /*18260*/  STL [R1+0x23cc], R54 ;  /* 0x0023cc3601007387 */ /* 0x008fe20000100800 */
[----:B------:R-:W3:Y:S02]  /*18270*/  LDL R11, [R1+0xe44] ;  /* 0x000e4400010b7983 */ /* 0x000ee40000100800 */
[----:B------:R-:W3:Y:S02]  /*18280*/  LDL R12, [R1+0xe40] ;  /* 0x000e4000010c7983 */ /* 0x000ee40000100800 */
[----:B--2---:R-:W-:Y:S02]  /*18290*/  @P1 IMAD.MOV.U32 R7, RZ, RZ, R17 ;  /* 0x000000ffff071224 */ /* 0x004fe400078e0011 */
[----:B------:R-:W-:-:S05]  /*182a0*/  @P1 IMAD.MOV.U32 R6, RZ, RZ, R8 ;  /* 0x000000ffff061224 */ /* 0x000fca00078e0008 */
[----:B------:R0:W2:Y:S02]  /*182b0*/  @P1 LDG.E.U16 R52, [R6.64] ;  /* 0x0000000406341981 */ /* 0x0000a4000c1e1500 */
[----:B0-----:R-:W-:Y:S02]  /*182c0*/  @P1 IMAD.MOV.U32 R6, RZ, RZ, R9 ;  /* 0x000000ffff061224 */ /* 0x001fe400078e0009 */
[----:B------:R-:W-:-:S05]  /*182d0*/  @P1 IMAD.MOV.U32 R7, RZ, RZ, R16 ;  /* 0x000000ffff071224 */ /* 0x000fca00078e0010 */
[----:B------:R0:W2:Y:S02]  /*182e0*/  @P1 LDG.E.U16 R51, [R6.64] ;  /* 0x0000000406331981 */ /* 0x0000a4000c1e1500 */
[----:B0-----:R-:W-:Y:S02]  /*182f0*/  @P2 IMAD.MOV.U32 R6, RZ, RZ, R10 ;  /* 0x000000ffff062224 */ /* 0x001fe400078e000a */
[----:B------:R-:W-:-:S05]  /*18300*/  @P2 IMAD.MOV.U32 R7, RZ, RZ, R14 ;  /* 0x000000ffff072224 */ /* 0x000fca00078e000e */
[----:B------:R0:W2:Y:S02]  /*18310*/  @P2 LDG.E.U16 R50, [R6.64] ;  /* 0x0000000406322981 */ /* 0x0000a4000c1e1500 */
[----:B0-----:R-:W-:Y:S02]  /*18320*/  @P2 IMAD.MOV.U32 R6, RZ, RZ, R13 ;  /* 0x000000ffff062224 */ /* 0x001fe400078e000d */
[----:B------:R-:W-:-:S05]  /*18330*/  @P2 IMAD.MOV.U32 R7, RZ, RZ, R15 ;  /* 0x000000ffff072224 */ /* 0x000fca00078e000f */
[----:B------:R3:W2:Y:S04]  /*18340*/  @P2 LDG.E.U16 R49, [R6.64] ;  /* 0x0000000406312981 */ /* 0x0006a8000c1e1500 */
[----:B----4-:R-:W-:Y:S01]  /*18350*/  STL [R1+0x23d0], R53 ;  /* 0x0023d03501007387 */ /* 0x010fe20000100800 */
[----:B------:R0:W-:Y:S02]  /*18360*/  STL [R1+0x4a4], R19 ;  /* 0x0004a41301007387 */ /* 0x0001e40000100800 */
[----:B------:R-:W4:Y:S01]  /*18370*/  LDL R8, [R1+0xe34] ;  /* 0x000e340001087983 */ /* 0x000f220000100800 */
[----:B0-----:R-:W4:Y:S01]  /*18380*/  LDL R19, [R1+0xe30] ;  /* 0x000e300001137983 */ /* 0x001f220000100800 */
[----:B------:R-:W-:-:S13]  /*18390*/  ISETP.GT.AND P0, PT, R4, 0x63, PT ;  /* 0x000000630400780c */ /* 0x000fda0003f04270 */
[----:B---3--:R-:W-:Y:S02]  /*183a0*/  @P0 IMAD.MOV.U32 R6, RZ, RZ, R11 ;  /* 0x000000ffff060224 */ /* 0x008fe400078e000b */
[----:B------:R-:W-:Y:S01]  /*183b0*/  @P0 IMAD.MOV.U32 R7, RZ, RZ, R12 ;  /* 0x000000ffff070224 */ /* 0x000fe200078e000c */
[----:B--2---:R-:W-:Y:S01]  /*183c0*/  STL [R1+0x23d4], R52 ;  /* 0x0023d43401007387 */ /* 0x004fe20000100800 */
[----:B------:R0:W-:Y:S02]  /*183d0*/  STL [R1+0x4a0], R18 ;  /* 0x0004a01201007387 */ /* 0x0001e40000100800 */
[----:B------:R-:W2:Y:S02]  /*183e0*/  LDL R9, [R1+0xe2c] ;  /* 0x000e2c0001097983 */ /* 0x000ea40000100800 */
[----:B------:R-:W3:Y:S01]  /*183f0*/  LDL R14, [R1+0xe20] ;  /* 0x000e2000010e7983 */ /* 0x000ee20000100800 */
[----:B------:R-:W3:Y:S04]  /*18400*/  LDL R10, [R1+0xe24] ;  /* 0x000e2400010a7983 */ /* 0x000ee80000100800 */
[----:B0-----:R-:W3:Y:S04]  /*18410*/  LDL R18, [R1+0xe28] ;  /* 0x000e280001127983 */ /* 0x001ee80000100800 */
[----:B------:R-:W-:Y:S01]  /*18420*/  STL [R1+0x237c], R50 ;  /* 0x00237c3201007387 */ /* 0x000fe20000100800 */
[----:B------:R-:W3:Y:S02]  /*18430*/  LDL R17, [R1+0xe18] ;  /* 0x000e180001117983 */ /* 0x000ee40000100800 */
[----:B------:R-:W3:Y:S01]  /*18440*/  LDL R15, [R1+0xe1c] ;  /* 0x000e1c00010f7983 */ /* 0x000ee20000100800 */
[----:B------:R-:W-:Y:S01]  /*18450*/  STL [R1+0x2380], R49 ;  /* 0x0023803101007387 */ /* 0x000fe20000100800 */
[----:B------:R-:W3:Y:S02]  /*18460*/  LDL R16, [R1+0xe10] ;  /* 0x000e100001107983 */ /* 0x000ee40000100800 */
[----:B------:R-:W3:Y:S02]  /*18470*/  LDL R11, [R1+0xe14] ;  /* 0x000e1400010b7983 */ /* 0x000ee40000100800 */
[----:B------:R-:W3:Y:S01]  /*18480*/  LDL R13, [R1+0xe08] ;  /* 0x000e0800010d7983 */ /* 0x000ee20000100800 */
[----:B------:R-:W3:Y:S01]  /*18490*/  LDL R12, [R1+0xe0c] ;  /* 0x000e0c00010c7983 */ /* 0x000ee20000100800 */
[----:B------:R-:W-:-:S02]  /*184a0*/  ISETP.GT.AND P1, PT, R4, 0x64, PT ;  /* 0x000000640400780c */ /* 0x000fc40003f24270 */
[----:B------:R-:W-:Y:S02]  /*184b0*/  PRMT R20, RZ, 0x7610, R20 ;  /* 0x00007610ff147816 */ /* 0x000fe40000000014 */
[----:B------:R-:W-:Y:S02]  /*184c0*/  PRMT R48, RZ, 0x7610, R48 ;  /* 0x00007610ff307816 */ /* 0x000fe40000000030 */
[----:B------:R-:W-:Y:S02]  /*184d0*/  ISETP.GT.AND P2, PT, R4, 0x65, PT ;  /* 0x000000650400780c */ /* 0x000fe40003f44270 */
[----:B------:R4:W3:Y:S01]  /*184e0*/  @P0 LDG.E.U16 R20, [R6.64] ;  /* 0x0000000406140981 */ /* 0x0008e2000c1e1500 */
[----:B------:R-:W-:-:S04]  /*184f0*/  PRMT R47, RZ, 0x7610, R47 ;  /* 0x00007610ff2f7816 */ /* 0x000fc8000000002f */
[----:B----4-:R-:W-:Y:S02]  /*18500*/  @P1 IMAD.MOV.U32 R6, RZ, RZ, R8 ;  /* 0x000000ffff061224 */ /* 0x010fe400078e0008 */
[----:B------:R-:W-:Y:S01]  /*18510*/  @P1 IMAD.MOV.U32 R7, RZ, RZ, R19 ;  /* 0x000000ffff071224 */ /* 0x000fe200078e0013 */
[----:B------:R-:W-:Y:S02]  /*18520*/  PRMT R46, RZ, 0x7610, R46 ;  /* 0x00007610ff2e7816 */ /* 0x000fe4000000002e */
[----:B------:R-:W-:Y:S02]  /*18530*/  PRMT R45, RZ, 0x7610, R45 ;  /* 0x00007610ff2d7816 */ /* 0x000fe4000000002d */
[----:B------:R-:W-:Y:S02]  /*18540*/  PRMT R44, RZ, 0x7610, R44 ;  /* 0x00007610ff2c7816 */ /* 0x000fe4000000002c */
[----:B------:R-:W-:Y:S01]  /*18550*/  PRMT R43, RZ, 0x7610, R43 ;  /* 0x00007610ff2b7816 */ /* 0x000fe2000000002b */
[----:B------:R2:W4:Y:S04]  /*18560*/  @P1 LDG.E.U16 R48, [R6.64] ;  /* 0x0000000406301981 */ /* 0x000528000c1e1500 */
[----:B------:R-:W4:Y:S01]  /*18570*/  LDL R8, [R1+0xdf4] ;  /* 0x000df40001087983 */ /* 0x000f220000100800 */
[----:B--2---:R-:W-:-:S03]  /*18580*/  @P1 IMAD.MOV.U32 R6, RZ, RZ, R9 ;  /* 0x000000ffff061224 */ /* 0x004fc600078e0009 */
[----:B------:R-:W2:Y:S01]  /*18590*/  LDL R9, [R1+0xdec] ;  /* 0x000dec0001097983 */ /* 0x000ea20000100800 */
[----:B---3--:R-:W-:-:S03]  /*185a0*/  @P1 IMAD.MOV.U32 R7, RZ, RZ, R18 ;  /* 0x000000ffff071224 */ /* 0x008fc600078e0012 */
[----:B------:R-:W3:Y:S04]  /*185b0*/  LDL R18, [R1+0xdf0] ;  /* 0x000df00001127983 */ /* 0x000ee80000100800 */
[----:B------:R0:W2:Y:S01]  /*185c0*/  @P1 LDG.E.U16 R47, [R6.64] ;  /* 0x00000004062f1981 */ /* 0x0000a2000c1e1500 */
[----:B------:R-:W-:Y:S01]  /*185d0*/  ISETP.GT.AND P1, PT, R4, 0x66, PT ;  /* 0x000000660400780c */ /* 0x000fe20003f24270 */
[----:B0-----:R-:W-:Y:S02]  /*185e0*/  @P2 IMAD.MOV.U32 R6, RZ, RZ, R10 ;  /* 0x000000ffff062224 */ /* 0x001fe400078e000a */
[----:B------:R-:W-:Y:S01]  /*185f0*/  @P2 IMAD.MOV.U32 R7, RZ, RZ, R14 ;  /* 0x000000ffff072224 */ /* 0x000fe200078e000e */
[----:B------:R-:W2:Y:S04]  /*18600*/  LDL R10, [R1+0xde4] ;  /* 0x000de400010a7983 */ /* 0x000ea80000100800 */
[----:B------:R-:W2:Y:S04]  /*18610*/  LDL R14, [R1+0xde8] ;  /* 0x000de800010e7983 */ /* 0x000ea80000100800 */
[----:B------:R0:W2:Y:S02]  /*18620*/  @P2 LDG.E.U16 R46, [R6.64] ;  /* 0x00000004062e2981 */ /* 0x0000a4000c1e1500 */
[----:B0-----:R-:W-:-:S02]  /*18630*/  @P2 IMAD.MOV.U32 R6, RZ, RZ, R15 ;  /* 0x000000ffff062224 */ /* 0x001fc400078e000f */
[----:B------:R-:W-:Y:S01]  /*18640*/  @P2 IMAD.MOV.U32 R7, RZ, RZ, R17 ;  /* 0x000000ffff072224 */ /* 0x000fe200078e0011 */
[----:B------:R-:W2:Y:S04]  /*18650*/  LDL R15, [R1+0xde0] ;  /* 0x000de000010f7983 */ /* 0x000ea80000100800 */
[----:B------:R-:W2:Y:S04]  /*18660*/  LDL R17, [R1+0xdd8] ;  /* 0x000dd80001117983 */ /* 0x000ea80000100800 */
[----:B------:R0:W2:Y:S02]  /*18670*/  @P2 LDG.E.U16 R45, [R6.64] ;  /* 0x00000004062d2981 */ /* 0x0000a4000c1e1500 */
[----:B0-----:R-:W-:-:S02]  /*18680*/  @P1 IMAD.MOV.U32 R6, RZ, RZ, R11 ;  /* 0x000000ffff061224 */ /* 0x001fc400078e000b */
[----:B------:R-:W-:Y:S01]  /*18690*/  @P1 IMAD.MOV.U32 R7, RZ, RZ, R16 ;  /* 0x000000ffff071224 */ /* 0x000fe200078e0010 */
[----:B------:R-:W2:Y:S04]  /*186a0*/  LDL R11, [R1+0xddc] ;  /* 0x000ddc00010b7983 */ /* 0x000ea80000100800 */
[----:B------:R0:W2:Y:S02]  /*186b0*/  @P1 LDG.E.U16 R44, [R6.64] ;  /* 0x00000004062c1981 */ /* 0x0000a4000c1e1500 */
[----:B0-----:R-:W-:Y:S02]  /*186c0*/  @P1 IMAD.MOV.U32 R6, RZ, RZ, R12 ;  /* 0x000000ffff061224 */ /* 0x001fe400078e000c */
[----:B------:R-:W-:-:S05]  /*186d0*/  @P1 IMAD.MOV.U32 R7, RZ, RZ, R13 ;  /* 0x000000ffff071224 */ /* 0x000fca00078e000d */
[----:B------:R3:W4:Y:S01]  /*186e0*/  @P1 LDG.E.U16 R43, [R6.64] ;  /* 0x00000004062b1981 */ /* 0x000722000c1e1500 */
[----:B------:R-:W-:-:S13]  /*186f0*/  ISETP.GT.AND P2, PT, R4, 0x68, PT ;  /* 0x000000680400780c */ /* 0x000fda0003f44270 */
[----:B---3--:R-:W-:Y:S01]  /*18700*/  @P2 IMAD.MOV.U32 R7, RZ, RZ, R18 ;  /* 0x000000ffff072224 */ /* 0x008fe200078e0012 */
[----:B--2---:R-:W-:Y:S01]  /*18710*/  STL [R1+0x2384], R44 ;  /* 0x0023842c01007387 */ /* 0x004fe20000100800 */
[----:B------:R-:W2:Y:S02]  /*18720*/  LDL R16, [R1+0xdd0] ;  /* 0x000dd00001107983 */ /* 0x000ea40000100800 */
[----:B------:R-:W3:Y:S02]  /*18730*/  LDL R12, [R1+0xdd4] ;  /* 0x000dd400010c7983 */ /* 0x000ee40000100800 */
[----:B------:R0:W-:Y:S01]  /*18740*/  STL [R1+0x49c], R20 ;  /* 0x00049c1401007387 */ /* 0x0001e20000100800 */
[----:B------:R-:W3:Y:S04]  /*18750*/  LDL R13, [R1+0xdcc] ;  /* 0x000dcc00010d7983 */ /* 0x000ee80000100800 */
[----:B----4-:R-:W-:Y:S01]  /*18760*/  STL [R1+0x2388], R43 ;  /* 0x0023882b01007387 */ /* 0x010fe20000100800 */
[----:B------:R-:W4:Y:S01]  /*18770*/  LDL R18, [R1+0xdc8] ;  /* 0x000dc80001127983 */ /* 0x000f220000100800 */
[----:B------:R-:W-:Y:S01]  /*18780*/  PRMT R42, RZ, 0x7610, R42 ;  /* 0x00007610ff2a7816 */ /* 0x000fe2000000002a */
[----:B------:R-:W-:Y:S01]  /*18790*/  @P2 IMAD.MOV.U32 R6, RZ, RZ, R8 ;  /* 0x000000ffff062224 */ /* 0x000fe200078e0008 */
[----:B------:R-:W-:Y:S01]  /*187a0*/  ISETP.GT.AND P1, PT, R4, 0x69, PT ;  /* 0x000000690400780c */ /* 0x000fe20003f24270 */
[----:B------:R-:W4:Y:S04]  /*187b0*/  LDL R8, [R1+0xdb4] ;  /* 0x000db40001087983 */ /* 0x000f280000100800 */
[----:B------:R1:W4:Y:S01]  /*187c0*/  @P2 LDG.E.U16 R42, [R6.64] ;  /* 0x00000004062a2981 */ /* 0x000322000c1e1500 */
[----:B------:R-:W-:-:S03]  /*187d0*/  PRMT R41, RZ, 0x7610, R41 ;  /* 0x00007610ff297816 */ /* 0x000fc60000000029 */
[----:B------:R-:W4:Y:S01]  /*187e0*/  LDL R19, [R1+0xda8] ;  /* 0x000da80001137983 */ /* 0x000f220000100800 */
[----:B-1----:R-:W-:-:S03]  /*187f0*/  @P2 IMAD.MOV.U32 R6, RZ, RZ, R9 ;  /* 0x000000ffff062224 */ /* 0x002fc600078e0009 */
[----:B------:R-:W4:Y:S01]  /*18800*/  LDL R9, [R1+0xdb0] ;  /* 0x000db00001097983 */ /* 0x000f220000100800 */
[----:B------:R-:W-:Y:S02]  /*18810*/  @P2 IMAD.MOV.U32 R7, RZ, RZ, R14 ;  /* 0x000000ffff072224 */ /* 0x000fe400078e000e */
[----:B------:R-:W4:Y:S01]  /*18820*/  LDL R14, [R1+0xdac] ;  /* 0x000dac00010e7983 */ /* 0x000f220000100800 */
[----:B------:R-:W-:Y:S02]  /*18830*/  PRMT R40, RZ, 0x7610, R40 ;  /* 0x00007610ff287816 */ /* 0x000fe40000000028 */
[----:B------:R1:W4:Y:S01]  /*18840*/  @P2 LDG.E.U16 R41, [R6.64] ;  /* 0x0000000406292981 */ /* 0x000322000c1e1500 */
[----:B------:R-:W-:Y:S02]  /*18850*/  ISETP.GT.AND P2, PT, R4, 0x6a, PT ;  /* 0x0000006a0400780c */ /* 0x000fe40003f44270 */
[----:B------:R-:W-:Y:S01]  /*18860*/  PRMT R39, RZ, 0x7610, R39 ;  /* 0x00007610ff277816 */ /* 0x000fe20000000027 */
[----:B-1----:R-:W-:-:S02]  /*18870*/  @P1 IMAD.MOV.U32 R6, RZ, RZ, R10 ;  /* 0x000000ffff061224 */ /* 0x002fc400078e000a */
[----:B------:R-:W-:Y:S01]  /*18880*/  @P1 IMAD.MOV.U32 R7, RZ, RZ, R15 ;  /* 0x000000ffff071224 */ /* 0x000fe200078e000f */
[----:B------:R-:W4:Y:S04]  /*18890*/  LDL R10, [R1+0xda4] ;  /* 0x000da400010a7983 */ /* 0x000f280000100800 */
[----:B------:R-:W4:Y:S04]  /*188a0*/  LDL R15, [R1+0xda0] ;  /* 0x000da000010f7983 */ /* 0x000f280000100800 */
[----:B------:R1:W4:Y:S01]  /*188b0*/  @P1 LDG.E.U16 R40, [R6.64] ;  /* 0x0000000406281981 */ /* 0x000322000c1e1500 */
[----:B------:R-:W-:Y:S01]  /*188c0*/  PRMT R38, RZ, 0x7610, R38 ;  /* 0x00007610ff267816 */ /* 0x000fe20000000026 */
[----:B-1----:R-:W-:-:S02]  /*188d0*/  @P1 IMAD.MOV.U32 R6, RZ, RZ, R11 ;  /* 0x000000ffff061224 */ /* 0x002fc400078e000b */
[----:B------:R-:W-:Y:S01]  /*188e0*/  @P1 IMAD.MOV.U32 R7, RZ, RZ, R17 ;  /* 0x000000ffff071224 */ /* 0x000fe200078e0011 */
[----:B------:R-:W4:Y:S04]  /*188f0*/  LDL R11, [R1+0xd9c] ;  /* 0x000d9c00010b7983 */ /* 0x000f280000100800 */
[----:B------:R-:W4:Y:S04]  /*18900*/  LDL R17, [R1+0xd98] ;  /* 0x000d980001117983 */ /* 0x000f280000100800 */
[----:B------:R2:W4:Y:S01]  /*18910*/  @P1 LDG.E.U16 R39, [R6.64] ;  /* 0x0000000406271981 */ /* 0x000522000c1e1500 */
[----:B------:R-:W-:Y:S01]  /*18920*/  PRMT R37, RZ, 0x7610, R37 ;  /* 0x00007610ff257816 */ /* 0x000fe20000000025 */
[----:B--2---:R-:W-:-:S02]  /*18930*/  @P2 IMAD.MOV.U32 R7, RZ, RZ, R16 ;  /* 0x000000ffff072224 */ /* 0x004fc400078e0010 */
[----:B---3--:R-:W-:Y:S01]  /*18940*/  @P2 IMAD.MOV.U32 R6, RZ, RZ, R12 ;  /* 0x000000ffff062224 */ /* 0x008fe200078e000c */
[----:B------:R-:W2:Y:S04]  /*18950*/  LDL R16, [R1+0xd90] ;  /* 0x000d900001107983 */ /* 0x000ea80000100800 */
[----:B------:R-:W3:Y:S04]  /*18960*/  LDL R12, [R1+0xd94] ;  /* 0x000d9400010c7983 */ /* 0x000ee80000100800 */
[----:B------:R1:W3:Y:S02]  /*18970*/  @P2 LDG.E.U16 R38, [R6.64] ;  /* 0x0000000406262981 */ /* 0x0002e4000c1e1500 */
[----:B-1----:R-:W-:-:S02]  /*18980*/  @P2 IMAD.MOV.U32 R6, RZ, RZ, R13 ;  /* 0x000000ffff062224 */ /* 0x002fc400078e000d */
[----:B----4-:R-:W-:-:S05]  /*18990*/  @P2 IMAD.MOV.U32 R7, RZ, RZ, R18 ;  /* 0x000000ffff072224 */ /* 0x010fca00078e0012 */
[----:B------:R1:W4:Y:S01]  /*189a0*/  @P2 LDG.E.U16 R37, [R6.64] ;  /* 0x0000000406252981 */ /* 0x000322000c1e1500 */
[C---:B------:R-:W-:Y:S02]  /*189b0*/  ISETP.GT.AND P1, PT, R4.reuse, 0x6c, PT ;  /* 0x0000006c0400780c */ /* 0x040fe40003f24270 */
[----:B------:R-:W-:Y:S02]  /*189c0*/  PRMT R36, RZ, 0x7610, R36 ;  /* 0x00007610ff247816 */ /* 0x000fe40000000024 */
[----:B------:R-:W-:Y:S02]  /*189d0*/  ISETP.GT.AND P2, PT, R4, 0x6d, PT ;  /* 0x0000006d0400780c */ /* 0x000fe40003f44270 */
[----:B------:R-:W-:-:S07]  /*189e0*/  PRMT R35, RZ, 0x7610, R35 ;  /* 0x00007610ff237816 */ /* 0x000fce0000000023 */
[----:B-1----:R-:W-:Y:S02]  /*189f0*/  @P1 IMAD.MOV.U32 R6, RZ, RZ, R8 ;  /* 0x000000ffff061224 */ /* 0x002fe400078e0008 */
[----:B------:R-:W-:-:S05]  /*18a00*/  @P1 IMAD.MOV.U32 R7, RZ, RZ, R9 ;  /* 0x000000ffff071224 */ /* 0x000fca00078e0009 */
[----:B------:R1:W4:Y:S01]  /*18a10*/  @P1 LDG.E.U16 R36, [R6.64] ;  /* 0x0000000406241981 */ /* 0x000322000c1e1500 */
[----:B------:R-:W-:Y:S01]  /*18a20*/  PRMT R34, RZ, 0x7610, R34 ;  /* 0x00007610ff227816 */ /* 0x000fe20000000022 */
[----:B-1----:R-:W-:Y:S02]  /*18a30*/  @P1 IMAD.MOV.U32 R6, RZ, RZ, R14 ;  /* 0x000000ffff061224 */ /* 0x002fe400078e000e */
[----:B------:R-:W-:-:S05]  /*18a40*/  @P1 IMAD.MOV.U32 R7, RZ, RZ, R19 ;  /* 0x000000ffff071224 */ /* 0x000fca00078e0013 */
[----:B------:R1:W4:Y:S01]  /*18a50*/  @P1 LDG.E.U16 R35, [R6.64] ;  /* 0x0000000406231981 */ /* 0x000322000c1e1500 */
[----:B------:R-:W-:Y:S02]  /*18a60*/  ISETP.GT.AND P1, PT, R4, 0x6e, PT ;  /* 0x0000006e0400780c */ /* 0x000fe40003f24270 */
[----:B------:R-:W-:Y:S01]  /*18a70*/  PRMT R33, RZ, 0x7610, R33 ;  /* 0x00007610ff217816 */ /* 0x000fe20000000021 */
[----:B-1----:R-:W-:Y:S02]  /*18a80*/  @P2 IMAD.MOV.U32 R6, RZ, RZ, R10 ;  /* 0x000000ffff062224 */ /* 0x002fe400078e000a */
[----:B------:R-:W-:-:S05]  /*18a90*/  @P2 IMAD.MOV.U32 R7, RZ, RZ, R15 ;  /* 0x000000ffff072224 */ /* 0x000fca00078e000f */
[----:B------:R1:W4:Y:S01]  /*18aa0*/  @P2 LDG.E.U16 R34, [R6.64] ;  /* 0x0000000406222981 */ /* 0x000322000c1e1500 */
[----:B------:R-:W-:Y:S01]  /*18ab0*/  PRMT R32, RZ, 0x7610, R32 ;  /* 0x00007610ff207816 */ /* 0x000fe20000000020 */
[----:B-1----:R-:W-:Y:S02]  /*18ac0*/  @P2 IMAD.MOV.U32 R6, RZ, RZ, R11 ;  /* 0x000000ffff062224 */ /* 0x002fe400078e000b */
[----:B------:R-:W-:-:S05]  /*18ad0*/  @P2 IMAD.MOV.U32 R7, RZ, RZ, R17 ;  /* 0x000000ffff072224 */ /* 0x000fca00078e0011 */
[----:B------:R2:W4:Y:S02]  /*18ae0*/  @P2 LDG.E.U16 R33, [R6.64] ;  /* 0x0000000406212981 */ /* 0x000524000c1e1500 */
[----:B--2---:R-:W-:Y:S02]  /*18af0*/  @P1 IMAD.MOV.U32 R7, RZ, RZ, R16 ;  /* 0x000000ffff071224 */ /* 0x004fe400078e0010 */
[----:B---3--:R-:W-:Y:S01]  /*18b00*/  @P1 IMAD.MOV.U32 R6, RZ, RZ, R12 ;  /* 0x000000ffff061224 */ /* 0x008fe200078e000c */
[----:B------:R-:W-:Y:S01]  /*18b10*/  STL [R1+0x238c], R38 ;  /* 0x00238c2601007387 */ /* 0x000fe20000100800 */
[----:B------:R-:W2:Y:S02]  /*18b20*/  LDL R18, [R1+0xd70] ;  /* 0x000d700001127983 */ /* 0x000ea40000100800 */
[----:B------:R-:W3:Y:S01]  /*18b30*/  LDL R13, [R1+0xd74] ;  /* 0x000d7400010d7983 */ /* 0x000ee20000100800 */
[----:B------:R2:W3:Y:S04]  /*18b40*/  @P1 LDG.E.U16 R32, [R6.64] ;  /* 0x0000000406201981 */ /* 0x0004e8000c1e1500 */
[----:B----4-:R-:W-:Y:S01]  /*18b50*/  STL [R1+0x2390], R37 ;  /* 0x0023902501007387 */ /* 0x010fe20000100800 */
[----:B------:R-:W4:Y:S02]  /*18b60*/  LDL R9, [R1+0xd68] ;  /* 0x000d680001097983 */ /* 0x000f240000100800 */
[----:B------:R-:W4:Y:S02]  /*18b70*/  LDL R8, [R1+0xd6c] ;  /* 0x000d6c0001087983 */ /* 0x000f240000100800 */
[----:B------:R-:W4:Y:S01]  /*18b80*/  LDL R14, [R1+0xd34] ;  /* 0x000d3400010e7983 */ /* 0x000f220000100800 */
[----:B------:R-:W4:Y:S01]  /*18b90*/  LDL R15, [R1+0xd30] ;  /* 0x000d3000010f7983 */ /* 0x000f220000100800 */
[----:B------:R-:W-:-:S03]  /*18ba0*/  ISETP.GT.AND P2, PT, R4, 0x70, PT ;  /* 0x000000700400780c */ /* 0x000fc60003f44270 */
[----:B------:R-:W4:Y:S04]  /*18bb0*/  LDL R10, [R1+0xd2c] ;  /* 0x000d2c00010a7983 */ /* 0x000f280000100800 */
[----:B------:R-:W4:Y:S04]  /*18bc0*/  LDL R11, [R1+0xd28] ;  /* 0x000d2800010b7983 */ /* 0x000f280000100800 */
[----:B------:R-:W4:Y:S04]  /*18bd0*/  LDL R17, [R1+0xcf0] ;  /* 0x000cf00001117983 */ /* 0x000f280000100800 */
[----:B------:R-:W4:Y:S04]  /*18be0*/  LDL R16, [R1+0xcf4] ;  /* 0x000cf40001107983 */ /* 0x000f280000100800 */
[----:B------:R-:W4:Y:S01]  /*18bf0*/  LDL R12, [R1+0xcec] ;  /* 0x000cec00010c7983 */ /* 0x000f220000100800 */
[----:B------:R-:W-:-:S02]  /*18c00*/  PRMT R5, RZ, 0x7610, R5 ;  /* 0x00007610ff057816 */ /* 0x000fc40000000005 */
[----:B------:R-:W-:Y:S01]  /*18c10*/  ISETP.GT.AND P3, PT, R4, 0x74, PT ;  /* 0x000000740400780c */ /* 0x000fe20003f64270 */
[----:B--2---:R-:W-:Y:S02]  /*18c20*/  @P2 IMAD.MOV.U32 R7, RZ, RZ, R18 ;  /* 0x000000ffff072224 */ /* 0x004fe400078e0012 */
[----:B---3--:R-:W-:Y:S01]  /*18c30*/  @P2 IMAD.MOV.U32 R6, RZ, RZ, R13 ;  /* 0x000000ffff062224 */ /* 0x008fe200078e000d */
[----:B------:R-:W-:Y:S01]  /*18c40*/  STL [R1+0x2394], R32 ;  /* 0x0023942001007387 */ /* 0x000fe20000100800 */
[----:B------:R-:W2:Y:S02]  /*18c50*/  LDL R13, [R1+0xce8] ;  /* 0x000ce800010d7983 */ /* 0x000ea40000100800 */
[----:B------:R-:W3:Y:S02]  /*18c60*/  LDL R19, [R1+0xcb0] ;  /* 0x000cb00001137983 */ /* 0x000ee40000100800 */
[----:B------:R-:W3:Y:S01]  /*18c70*/  LDL R18, [R1+0xcb4] ;  /* 0x000cb40001127983 */ /* 0x000ee20000100800 */
[----:B------:R1:W3:Y:S04]  /*18c80*/  @P2 LDG.E.U16 R5, [R6.64] ;  /* 0x0000000406052981 */ /* 0x0002e8000c1e1500 */
[----:B------:R-:W3:Y:S04]  /*18c90*/  LDL R21, [R1+0xd88] ;  /* 0x000d880001157983 */ /* 0x000ee80000100800 */
[----:B0-----:R-:W3:Y:S04]  /*18ca0*/  LDL R20, [R1+0xd8c] ;  /* 0x000d8c0001147983 */ /* 0x001ee80000100800 */
[----:B------:R-:W3:Y:S04]  /*18cb0*/  LDL R23, [R1+0xd58] ;  /* 0x000d580001177983 */ /* 0x000ee80000100800 */
[----:B------:R-:W3:Y:S04]  /*18cc0*/  LDL R22, [R1+0xd5c] ;  /* 0x000d5c0001167983 */ /* 0x000ee80000100800 */
[----:B------:R-:W3:Y:S04]  /*18cd0*/  LDL R25, [R1+0xd18] ;  /* 0x000d180001197983 */ /* 0x000ee80000100800 */
[----:B------:R-:W3:Y:S01]  /*18ce0*/  LDL R24, [R1+0xd1c] ;  /* 0x000d1c0001187983 */ /* 0x000ee20000100800 */
[----:B-1----:R-:W-:-:S06]  /*18cf0*/  PRMT R6, RZ, 0x7610, R6 ;  /* 0x00007610ff067816 */ /* 0x002fcc0000000006 */
[----:B----4-:R0:W4:Y:S02]  /*18d00*/  @P2 LDG.E.U16 R6, [R8.64] ;  /* 0x0000000408062981 */ /* 0x010124000c1e1500 */
[----:B0-----:R-:W-:Y:S02]  /*18d10*/  @P3 IMAD.MOV.U32 R8, RZ, RZ, R14 ;  /* 0x000000ffff083224 */ /* 0x001fe400078e000e */
[----:B------:R-:W-:Y:S01]  /*18d20*/  @P3 IMAD.MOV.U32 R9, RZ, RZ, R15 ;  /* 0x000000ffff093224 */ /* 0x000fe200078e000f */
[----:B------:R-:W4:Y:S04]  /*18d30*/  LDL R14, [R1+0xcac] ;  /* 0x000cac00010e7983 */ /* 0x000f280000100800 */
[----:B------:R-:W4:Y:S01]  /*18d40*/  LDL R15, [R1+0xca8] ;  /* 0x000ca800010f7983 */ /* 0x000f220000100800 */
[----:B------:R-:W-:-:S02]  /*18d50*/  PRMT R7, RZ, 0x7610, R7 ;  /* 0x00007610ff077816 */ /* 0x000fc40000000007 */
[----:B------:R-:W-:-:S04]  /*18d60*/  ISETP.GT.AND P2, PT, R4, 0x78, PT ;  /* 0x000000780400780c */ /* 0x000fc80003f44270 */
[----:B------:R0:W4:Y:S02]  /*18d70*/  @P3 LDG.E.U16 R7, [R8.64] ;  /* 0x0000000408073981 */ /* 0x000124000c1e1500 */
[----:B0-----:R-:W-:Y:S02]  /*18d80*/  PRMT R8, RZ, 0x7610, R8 ;  /* 0x00007610ff087816 */ /* 0x001fe40000000008 */
[----:B------:R-:W-:-:S04]  /*18d90*/  PRMT R9, RZ, 0x7610, R9 ;  /* 0x00007610ff097816 */ /* 0x000fc80000000009 */
[----:B------:R0:W4:Y:S01]  /*18da0*/  @P3 LDG.E.U16 R8, [R10.64] ;  /* 0x000000040a083981 */ /* 0x000122000c1e1500 */
[----:B------:R-:W-:Y:S01]  /*18db0*/  ISETP.GT.AND P3, PT, R4, 0x7c, PT ;  /* 0x0000007c0400780c */ /* 0x000fe20003f64270 */
[----:B0-----:R-:W-:Y:S02]  /*18dc0*/  @P2 IMAD.MOV.U32 R10, RZ, RZ, R16 ;  /* 0x000000ffff0a2224 */ /* 0x001fe400078e0010 */
[----:B------:R-:W-:Y:S01]  /*18dd0*/  @P2 IMAD.MOV.U32 R11, RZ, RZ, R17 ;  /* 0x000000ffff0b2224 */ /* 0x000fe200078e0011 */
[----:B------:R-:W4:Y:S04]  /*18de0*/  LDL R16, [R1+0xd64] ;  /* 0x000d640001107983 */ /* 0x000f280000100800 */
[----:B------:R-:W4:Y:S04]  /*18df0*/  LDL R17, [R1+0xd60] ;  /* 0x000d600001117983 */ /* 0x000f280000100800 */
[----:B------:R0:W4:Y:S02]  /*18e00*/  @P2 LDG.E.U16 R9, [R10.64] ;  /* 0x000000040a092981 */ /* 0x000124000c1e1500 */
[----:B0-----:R-:W-:-:S02]  /*18e10*/  PRMT R10, RZ, 0x7610, R10 ;  /* 0x00007610ff0a7816 */ /* 0x001fc4000000000a */
[----:B------:R-:W-:-:S04]  /*18e20*/  PRMT R11, RZ, 0x7610, R11 ;  /* 0x00007610ff0b7816 */ /* 0x000fc8000000000b */
[----:B--2---:R3:W2:Y:S02]  /*18e30*/  @P2 LDG.E.U16 R10, [R12.64] ;  /* 0x000000040c0a2981 */ /* 0x0046a4000c1e1500 */
[----:B---3--:R-:W-:Y:S02]  /*18e40*/  @P3 IMAD.MOV.U32 R12, RZ, RZ, R18 ;  /* 0x000000ffff0c3224 */ /* 0x008fe400078e0012 */
[----:B------:R-:W-:Y:S01]  /*18e50*/  @P3 IMAD.MOV.U32 R13, RZ, RZ, R19 ;  /* 0x000000ffff0d3224 */ /* 0x000fe200078e0013 */
[----:B------:R-:W-:Y:S01]  /*18e60*/  ISETP.GT.AND P2, PT, R4, 0x71, PT ;  /* 0x000000710400780c */ /* 0x000fe20003f44270 */
[----:B------:R-:W3:Y:S04]  /*18e70*/  LDL R18, [R1+0xd24] ;  /* 0x000d240001127983 */ /* 0x000ee80000100800 */
[----:B------:R0:W2:Y:S04]  /*18e80*/  @P3 LDG.E.U16 R11, [R12.64] ;  /* 0x000000040c0b3981 */ /* 0x0000a8000c1e1500 */
[----:B------:R-:W3:Y:S01]  /*18e90*/  LDL R19, [R1+0xd20] ;  /* 0x000d200001137983 */ /* 0x000ee20000100800 */
[----:B0-----:R-:W-:-:S02]  /*18ea0*/  PRMT R12, RZ, 0x7610, R12 ;  /* 0x00007610ff0c7816 */ /* 0x001fc4000000000c */
[----:B------:R-:W-:-:S04]  /*18eb0*/  PRMT R13, RZ, 0x7610, R13 ;  /* 0x00007610ff0d7816 */ /* 0x000fc8000000000d */
[----:B----4-:R0:W4:Y:S02]  /*18ec0*/  @P3 LDG.E.U16 R12, [R14.64] ;  /* 0x000000040e0c3981 */ /* 0x010124000c1e1500 */
[----:B0-----:R-:W-:Y:S02]  /*18ed0*/  @P1 IMAD.MOV.U32 R14, RZ, RZ, R20 ;  /* 0x000000ffff0e1224 */ /* 0x001fe400078e0014 */
[----:B------:R-:W-:Y:S01]  /*18ee0*/  @P1 IMAD.MOV.U32 R15, RZ, RZ, R21 ;  /* 0x000000ffff0f1224 */ /* 0x000fe200078e0015 */
[----:B------:R-:W2:Y:S04]  /*18ef0*/  LDL R20, [R1+0xce4] ;  /* 0x000ce40001147983 */ /* 0x000ea80000100800 */
[----:B------:R0:W2:Y:S02]  /*18f00*/  @P1 LDG.E.U16 R13, [R14.64] ;  /* 0x000000040e0d1981 */ /* 0x0000a4000c1e1500 */
[----:B0-----:R-:W-:-:S06]  /*18f10*/  PRMT R14, RZ, 0x7610, R14 ;  /* 0x00007610ff0e7816 */ /* 0x001fcc000000000e */
[----:B------:R0:W3:Y:S02]  /*18f20*/  @P2 LDG.E.U16 R14, [R16.64] ;  /* 0x00000004100e2981 */ /* 0x0000e4000c1e1500 */
[----:B0-----:R-:W-:Y:S02]  /*18f30*/  @P2 IMAD.MOV.U32 R17, RZ, RZ, R23 ;  /* 0x000000ffff112224 */ /* 0x001fe400078e0017 */
[----:B------:R-:W-:Y:S01]  /*18f40*/  @P2 IMAD.MOV.U32 R16, RZ, RZ, R22 ;  /* 0x000000ffff102224 */ /* 0x000fe200078e0016 */
[----:B--2---:R0:W-:Y:S01]  /*18f50*/  STL [R1+0x2398], R13 ;  /* 0x0023980d01007387 */ /* 0x0041e20000100800 */
[----:B------:R-:W2:Y:S02]  /*18f60*/  LDL R21, [R1+0xce0] ;  /* 0x000ce00001157983 */ /* 0x000ea40000100800 */
[----:B------:R-:W4:Y:S02]  /*18f70*/  LDL R23, [R1+0xcdc] ;  /* 0x000cdc0001177983 */ /* 0x000f240000100800 */
[----:B------:R-:W4:Y:S01]  /*18f80*/  LDL R26, [R1+0xcd8] ;  /* 0x000cd800011a7983 */ /* 0x000f220000100800 */
[----:B------:R-:W4:Y:S01]  /*18f90*/  LDL R22, [R1+0xca0] ;  /* 0x000ca00001167983 */ /* 0x000f220000100800 */
[----:B------:R-:W-:-:S02]  /*18fa0*/  ISETP.GT.AND P1, PT, R4, 0x75, PT ;  /* 0x000000750400780c */ /* 0x000fc40003f24270 */
[----:B------:R-:W-:Y:S01]  /*18fb0*/  PRMT R15, RZ, 0x7610, R15 ;  /* 0x00007610ff0f7816 */ /* 0x000fe2000000000f */
[----:B------:R-:W4:Y:S04]  /*18fc0*/  LDL R29, [R1+0xc98] ;  /* 0x000c9800011d7983 */ /* 0x000f280000100800 */
[----:B0-----:R-:W4:Y:S04]  /*18fd0*/  LDL R13, [R1+0xca4] ;  /* 0x000ca400010d7983 */ /* 0x001f280000100800 */
[----:B------:R-:W4:Y:S04]  /*18fe0*/  LDL R28, [R1+0xc9c] ;  /* 0x000c9c00011c7983 */ /* 0x000f280000100800 */
[----:B------:R0:W4:Y:S01]  /*18ff0*/  @P2 LDG.E.U16 R15, [R16.64] ;  /* 0x00000004100f2981 */ /* 0x000122000c1e1500 */
[----:B------:R-:W-:-:S02]  /*19000*/  ISETP.GT.AND P2, PT, R4, 0x79, PT ;  /* 0x000000790400780c */ /* 0x000fc40003f44270 */
[----:B------:R-:W-:Y:S01]  /*19010*/  ISETP.GT.AND P3, PT, R4, 0x7d, PT ;  /* 0x0000007d0400780c */ /* 0x000fe20003f64270 */
[----:B------:R-:W4:Y:S04]  /*19020*/  LDL R31, [R1+0xd48] ;  /* 0x000d4800011f7983 */ /* 0x000f280000100800 */
[----:B------:R-:W4:Y:S04]  /*19030*/  LDL R27, [R1+0xd4c] ;  /* 0x000d4c00011b7983 */ /* 0x000f280000100800 */
[----:B------:R-:W4:Y:S04]  /*19040*/  LDL R32, [R1+0xd08] ;  /* 0x000d080001207983 */ /* 0x000f280000100800 */
[----:B------:R-:W4:Y:S01]  /*19050*/  LDL R30, [R1+0xd0c] ;  /* 0x000d0c00011e7983 */ /* 0x000f220000100800 */
[----:B0-----:R-:W-:-:S02]  /*19060*/  PRMT R16, RZ, 0x7610, R16 ;  /* 0x00007610ff107816 */ /* 0x001fc40000000010 */
[----:B------:R-:W-:-:S04]  /*19070*/  PRMT R17, RZ, 0x7610, R17 ;  /* 0x00007610ff117816 */ /* 0x000fc80000000011 */
[----:B---3--:R0:W3:Y:S02]  /*19080*/  @P1 LDG.E.U16 R16, [R18.64] ;  /* 0x0000000412101981 */ /* 0x0080e4000c1e1500 */
[----:B0-----:R-:W-:Y:S02]  /*19090*/  @P1 IMAD.MOV.U32 R18, RZ, RZ, R24 ;  /* 0x000000ffff121224 */ /* 0x001fe400078e0018 */
[----:B------:R-:W-:Y:S01]  /*190a0*/  @P1 IMAD.MOV.U32 R19, RZ, RZ, R25 ;  /* 0x000000ffff131224 */ /* 0x000fe200078e0019 */
[----:B------:R-:W3:Y:S04]  /*190b0*/  LDL R24, [R1+0xd54] ;  /* 0x000d540001187983 */ /* 0x000ee80000100800 */
[----:B------:R-:W3:Y:S04]  /*190c0*/  LDL R25, [R1+0xd50] ;  /* 0x000d500001197983 */ /* 0x000ee80000100800 */
[----:B------:R0:W3:Y:S02]  /*190d0*/  @P1 LDG.E.U16 R17, [R18.64] ;  /* 0x0000000412111981 */ /* 0x0000e4000c1e1500 */
[----:B0-----:R-:W-:-:S06]  /*190e0*/  PRMT R18, RZ, 0x7610, R18 ;  /* 0x00007610ff127816 */ /* 0x001fcc0000000012 */
[----:B--2---:R4:W2:Y:S02]  /*190f0*/  @P2 LDG.E.U16 R18, [R20.64] ;  /* 0x0000000414122981 */ /* 0x0048a4000c1e1500 */
[----:B----4-:R-:W-:Y:S02]  /*19100*/  @P2 IMAD.MOV.U32 R20, RZ, RZ, R23 ;  /* 0x000000ffff142224 */ /* 0x010fe400078e0017 */
[----:B------:R-:W-:Y:S02]  /*19110*/  @P2 IMAD.MOV.U32 R21, RZ, RZ, R26 ;  /* 0x000000ffff152224 */ /* 0x000fe400078e001a */
[----:B------:R-:W-:Y:S02]  /*19120*/  @P3 IMAD.MOV.U32 R23, RZ, RZ, R22 ;  /* 0x000000ffff173224 */ /* 0x000fe400078e0016 */
[----:B------:R-:W-:Y:S01]  /*19130*/  @P3 IMAD.MOV.U32 R22, RZ, RZ, R13 ;  /* 0x000000ffff163224 */ /* 0x000fe200078e000d */
[----:B------:R-:W4:Y:S04]  /*19140*/  LDL R26, [R1+0xd10] ;  /* 0x000d1000011a7983 */ /* 0x000f280000100800 */
[----:B------:R-:W2:Y:S01]  /*19150*/  LDL R13, [R1+0xd14] ;  /* 0x000d1400010d7983 */ /* 0x000ea20000100800 */
[----:B------:R-:W-:-:S06]  /*19160*/  PRMT R19, RZ, 0x7610, R19 ;  /* 0x00007610ff137816 */ /* 0x000fcc0000000013 */
[----:B------:R0:W2:Y:S01]  /*19170*/  @P2 LDG.E.U16 R19, [R20.64] ;  /* 0x0000000414132981 */ /* 0x0000a2000c1e1500 */
[----:B------:R-:W-:Y:S02]  /*19180*/  ISETP.GT.AND P1, PT, R4, 0x72, PT ;  /* 0x000000720400780c */ /* 0x000fe40003f24270 */
[----:B0-----:R-:W-:Y:S02]  /*19190*/  PRMT R20, RZ, 0x7610, R20 ;  /* 0x00007610ff147816 */ /* 0x001fe40000000014 */
[----:B------:R-:W-:-:S04]  /*191a0*/  PRMT R21, RZ, 0x7610, R21 ;  /* 0x00007610ff157816 */ /* 0x000fc80000000015 */
[----:B------:R0:W2:Y:S02]  /*191b0*/  @P3 LDG.E.U16 R20, [R22.64] ;  /* 0x0000000416143981 */ /* 0x0000a4000c1e1500 */
[----:B0-----:R-:W-:Y:S02]  /*191c0*/  @P3 IMAD.MOV.U32 R22, RZ, RZ, R28 ;  /* 0x000000ffff163224 */ /* 0x001fe400078e001c */
[----:B------:R-:W-:Y:S01]  /*191d0*/  @P3 IMAD.MOV.U32 R23, RZ, RZ, R29 ;  /* 0x000000ffff173224 */ /* 0x000fe200078e001d */
[----:B------:R-:W-:Y:S01]  /*191e0*/  ISETP.GT.AND P2, PT, R4, 0x76, PT ;  /* 0x000000760400780c */ /* 0x000fe20003f44270 */
[----:B------:R-:W2:Y:S04]  /*191f0*/  LDL R29, [R1+0xcd0] ;  /* 0x000cd000011d7983 */ /* 0x000ea80000100800 */
[----:B------:R0:W2:Y:S04]  /*19200*/  @P3 LDG.E.U16 R21, [R22.64] ;  /* 0x0000000416153981 */ /* 0x0000a8000c1e1500 */
[----:B------:R-:W2:Y:S01]  /*19210*/  LDL R28, [R1+0xcd4] ;  /* 0x000cd400011c7983 */ /* 0x000ea20000100800 */
[----:B0-----:R-:W-:-:S02]  /*19220*/  PRMT R22, RZ, 0x7610, R22 ;  /* 0x00007610ff167816 */ /* 0x001fc40000000016 */
[----:B------:R-:W-:-:S04]  /*19230*/  PRMT R23, RZ, 0x7610, R23 ;  /* 0x00007610ff177816 */ /* 0x000fc80000000017 */
[----:B---3--:R0:W3:Y:S02]  /*19240*/  @P1 LDG.E.U16 R22, [R24.64] ;  /* 0x0000000418161981 */ /* 0x0080e4000c1e1500 */
[----:B0-----:R-:W-:Y:S02]  /*19250*/  @P1 IMAD.MOV.U32 R24, RZ, RZ, R27 ;  /* 0x000000ffff181224 */ /* 0x001fe400078e001b */
[----:B------:R-:W-:-:S05]  /*19260*/  @P1 IMAD.MOV.U32 R25, RZ, RZ, R31 ;  /* 0x000000ffff191224 */ /* 0x000fca00078e001f */
[----:B------:R0:W3:Y:S02]  /*19270*/  @P1 LDG.E.U16 R23, [R24.64] ;  /* 0x0000000418171981 */ /* 0x0000e4000c1e1500 */
[----:B0-----:R-:W-:Y:S01]  /*19280*/  PRMT R24, RZ, 0x7610, R24 ;  /* 0x00007610ff187816 */ /* 0x001fe20000000018 */
[----:B----4-:R-:W-:Y:S02]  /*19290*/  @P2 IMAD.MOV.U32 R27, RZ, RZ, R26 ;  /* 0x000000ffff1b2224 */ /* 0x010fe400078e001a */
[----:B--2---:R-:W-:-:S05]  /*192a0*/  @P2 IMAD.MOV.U32 R26, RZ, RZ, R13 ;  /* 0x000000ffff1a2224 */ /* 0x004fca00078e000d */
[----:B------:R0:W2:Y:S01]  /*192b0*/  @P2 LDG.E.U16 R24, [R26.64] ;  /* 0x000000041a182981 */ /* 0x0000a2000c1e1500 */
[----:B------:R-:W-:Y:S02]  /*192c0*/  ISETP.GT.AND P1, PT, R4, 0x7a, PT ;  /* 0x0000007a0400780c */ /* 0x000fe40003f24270 */
[----:B------:R-:W-:Y:S01]  /*192d0*/  PRMT R25, RZ, 0x7610, R25 ;  /* 0x00007610ff197816 */ /* 0x000fe20000000019 */
[----:B0-----:R-:W-:Y:S02]  /*192e0*/  @P2 IMAD.MOV.U32 R26, RZ, RZ, R30 ;  /* 0x000000ffff1a2224 */ /* 0x001fe400078e001e */
[----:B------:R-:W-:-:S05]  /*192f0*/  @P2 IMAD.MOV.U32 R27, RZ, RZ, R32 ;  /* 0x000000ffff1b2224 */ /* 0x000fca00078e0020 */
[----:B------:R0:W4:Y:S02]  /*19300*/  @P2 LDG.E.U16 R25, [R26.64] ;  /* 0x000000041a192981 */ /* 0x000124000c1e1500 */
[----:B0-----:R-:W-:-:S06]  /*19310*/  PRMT R26, RZ, 0x7610, R26 ;  /* 0x00007610ff1a7816 */ /* 0x001fcc000000001a */
[----:B------:R-:W4:Y:S04]  /*19320*/  @P1 LDG.E.U16 R26, [R28.64] ;  /* 0x000000041c1a1981 */ /* 0x000f28000c1e1500 */
[----:B---3--:R-:W-:Y:S04]  /*19330*/  STL [R1+0x239c], R22 ;  /* 0x00239c1601007387 */ /* 0x008fe80000100800 */
[----:B------:R-:W-:Y:S01]  /*19340*/  STL [R1+0x23a0], R23 ;  /* 0x0023a01701007387 */ /* 0x000fe20000100800 */
[----:B------:R-:W3:Y:S02]  /*19350*/  LDL R31, [R1+0xcc8] ;  /* 0x000cc800011f7983 */ /* 0x000ee40000100800 */
[----:B------:R-:W3:Y:S01]  /*19360*/  LDL R13, [R1+0xccc] ;  /* 0x000ccc00010d7983 */ /* 0x000ee20000100800 */
[----:B--2---:R0:W-:Y:S01]  /*19370*/  STL [R1+0x23a4], R24 ;  /* 0x0023a41801007387 */ /* 0x0041e20000100800 */
[----:B------:R-:W2:Y:S01]  /*19380*/  LDL R30, [R1+0xc94] ;  /* 0x000c9400011e7983 */ /* 0x000ea20000100800 */
[----:B------:R-:W-:-:S02]  /*19390*/  ISETP.GT.AND P2, PT, R4, 0x7e, PT ;  /* 0x0000007e0400780c */ /* 0x000fc40003f44270 */
[----:B------:R-:W-:Y:S01]  /*193a0*/  PRMT R27, RZ, 0x7610, R27 ;  /* 0x00007610ff1b7816 */ /* 0x000fe2000000001b */
[----:B----4-:R1:W-:Y:S01]  /*193b0*/  STL [R1+0x23a8], R25 ;  /* 0x0023a81901007387 */ /* 0x0103e20000100800 */
[----:B0-----:R-:W4:Y:S03]  /*193c0*/  LDL R24, [R1+0xc8c] ;  /* 0x000c8c0001187983 */ /* 0x001f260000100800 */
[----:B-1----:R-:W4:Y:S04]  /*193d0*/  LDL R25, [R1+0xc88] ;  /* 0x000c880001197983 */ /* 0x002f280000100800 */
[----:B------:R-:W-:Y:S01]  /*193e0*/  STL [R1+0x23ac], R26 ;  /* 0x0023ac1a01007387 */ /* 0x000fe20000100800 */
[----:B------:R-:W4:Y:S02]  /*193f0*/  LDL R57, [R1+0xe38] ;  /* 0x000e380001397983 */ /* 0x000f240000100800 */
[----:B------:R-:W4:Y:S01]  /*19400*/  LDL R53, [R1+0xe3c] ;  /* 0x000e3c0001357983 */ /* 0x000f220000100800 */
[----:B------:R-:W-:Y:S01]  /*19410*/  PRMT R50, RZ, 0x7610, R50 ;  /* 0x00007610ff327816 */ /* 0x000fe20000000032 */
[----:B------:R-:W4:Y:S01]  /*19420*/  LDL R43, [R1+0xe00] ;  /* 0x000e0000012b7983 */ /* 0x000f220000100800 */
[----:B---3--:R-:W-:-:S02]  /*19430*/  @P1 IMAD.MOV.U32 R29, RZ, RZ, R31 ;  /* 0x000000ffff1d1224 */ /* 0x008fc400078e001f */
[----:B------:R-:W-:Y:S02]  /*19440*/  @P1 IMAD.MOV.U32 R28, RZ, RZ, R13 ;  /* 0x000000ffff1c1224 */ /* 0x000fe400078e000d */
[----:B------:R-:W-:Y:S01]  /*19450*/  @P2 IMAD.MOV.U32 R31, RZ, RZ, R2 ;  /* 0x000000ffff1f2224 */ /* 0x000fe200078e0002 */
[----:B------:R-:W3:Y:S04]  /*19460*/  LDL R13, [R1+0xe04] ;  /* 0x000e0400010d7983 */ /* 0x000ee80000100800 */
[----:B------:R0:W3:Y:S02]  /*19470*/  @P1 LDG.E.U16 R27, [R28.64] ;  /* 0x000000041c1b1981 */ /* 0x0000e4000c1e1500 */
[----:B0-----:R-:W-:-:S06]  /*19480*/  PRMT R28, RZ, 0x7610, R28 ;  /* 0x00007610ff1c7816 */ /* 0x001fcc000000001c */
[----:B--2---:R4:W2:Y:S01]  /*19490*/  @P2 LDG.E.U16 R28, [R30.64] ;  /* 0x000000041e1c2981 */ /* 0x0048a2000c1e1500 */
[----:B------:R-:W-:Y:S01]  /*194a0*/  PRMT R29, RZ, 0x7610, R29 ;  /* 0x00007610ff1d7816 */ /* 0x000fe2000000001d */
[----:B----4-:R-:W-:Y:S02]  /*194b0*/  @P2 IMAD.MOV.U32 R30, RZ, RZ, R24 ;  /* 0x000000ffff1e2224 */ /* 0x010fe400078e0018 */
[----:B------:R-:W-:-:S05]  /*194c0*/  @P2 IMAD.MOV.U32 R31, RZ, RZ, R25 ;  /* 0x000000ffff1f2224 */ /* 0x000fca00078e0019 */
[----:B------:R0:W4:Y:S02]  /*194d0*/  @P2 LDG.E.U16 R29, [R30.64] ;  /* 0x000000041e1d2981 */ /* 0x000124000c1e1500 */
[----:B0-----:R-:W-:Y:S02]  /*194e0*/  @P0 IMAD.MOV.U32 R30, RZ, RZ, R53 ;  /* 0x000000ffff1e0224 */ /* 0x001fe400078e0035 */
[----:B------:R-:W-:-:S05]  /*194f0*/  @P0 IMAD.MOV.U32 R31, RZ, RZ, R57 ;  /* 0x000000ffff1f0224 */ /* 0x000fca00078e0039 */
[----:B------:R0:W4:Y:S04]  /*19500*/  @P0 LDG.E.U16 R50, [R30.64] ;  /* 0x000000041e320981 */ /* 0x000128000c1e1500 */
[----:B---3--:R-:W-:Y:S01]  /*19510*/  STL [R1+0x23b0], R27 ;  /* 0x0023b01b01007387 */ /* 0x008fe20000100800 */
[----:B------:R-:W-:Y:S03]  /*19520*/  STL [R1+0x16c0], R2 ;  /* 0x0016c00201007387 */ /* 0x000fe60000100800 */
[----:B--2---:R1:W-:Y:S01]  /*19530*/  STL [R1+0x23b4], R28 ;  /* 0x0023b41c01007387 */ /* 0x0043e20000100800 */
[----:B------:R-:W2:Y:S01]  /*19540*/  LDL R32, [R1+0xdf8] ;  /* 0x000df80001207983 */ /* 0x000ea20000100800 */
[----:B------:R-:W-:Y:S01]  /*19550*/  ISETP.GT.AND P1, PT, R4, 0x67, PT ;  /* 0x000000670400780c */ /* 0x000fe20003f24270 */
[----:B------:R-:W3:Y:S01]  /*19560*/  LDL R25, [R1+0xdc0] ;  /* 0x000dc00001197983 */ /* 0x000ee20000100800 */
[----:B------:R-:W3:Y:S04]  /*19570*/  LDL R24, [R1+0xdc4] ;  /* 0x000dc40001187983 */ /* 0x000ee80000100800 */
[----:B-1----:R-:W3:Y:S01]  /*19580*/  LDL R28, [R1+0xdfc] ;  /* 0x000dfc00011c7983 */ /* 0x002ee20000100800 */
[----:B------:R-:W3:Y:S01]  /*19590*/  LDL.LU R2, [R1+0xc84] ;  /* 0x000c840001027983 */ /* 0x000ee20000300800 */
[----:B------:R-:W-:-:S05]  /*195a0*/  PRMT R56, RZ, 0x7610, R56 ;  /* 0x00007610ff387816 */ /* 0x000fca0000000038 */
[----:B0-----:R-:W-:Y:S02]  /*195b0*/  @P1 IMAD.MOV.U32 R30, RZ, RZ, R13 ;  /* 0x000000ffff1e1224 */ /* 0x001fe400078e000d */
[----:B------:R-:W-:-:S05]  /*195c0*/  @P1 IMAD.MOV.U32 R31, RZ, RZ, R43 ;  /* 0x000000ffff1f1224 */ /* 0x000fca00078e002b */
[----:B------:R2:W3:Y:S04]  /*195d0*/  @P1 LDG.E.U16 R56, [R30.64] ;  /* 0x000000041e381981 */ /* 0x0004e8000c1e1500 */
[----:B----4-:R-:W-:Y:S01]  /*195e0*/  STL [R1+0x23b8], R29 ;  /* 0x0023b81d01007387 */ /* 0x010fe20000100800 */
[----:B------:R-:W4:Y:S03]  /*195f0*/  LDL R53, [R1+0xdb8] ;  /* 0x000db80001357983 */ /* 0x000f260000100800 */
[----:B------:R0:W-:Y:S01]  /*19600*/  STL [R1+0x438], R50 ;  /* 0x0004383201007387 */ /* 0x0001e20000100800 */
[----:B------:R-:W4:Y:S02]  /*19610*/  LDL R43, [R1+0xd80] ;  /* 0x000d8000012b7983 */ /* 0x000f240000100800 */
[----:B------:R-:W4:Y:S01]  /*19620*/  LDL R13, [R1+0xd84] ;  /* 0x000d8400010d7983 */ /* 0x000f220000100800 */
[----:B0-----:R-:W4:Y:S01]  /*19630*/  LDL R50, [R1+0xdbc] ;  /* 0x000dbc0001327983 */ /* 0x001f220000100800 */
[----:B--2---:R-:W-:-:S03]  /*19640*/  @P1 IMAD.MOV.U32 R31, RZ, RZ, R32 ;  /* 0x000000ffff1f1224 */ /* 0x004fc600078e0020 */
[----:B------:R-:W2:Y:S01]  /*19650*/  LDL R32, [R1+0xd78] ;  /* 0x000d780001207983 */ /* 0x000ea20000100800 */
[----:B---3--:R-:W-:-:S03]  /*19660*/  @P1 IMAD.MOV.U32 R30, RZ, RZ, R28 ;  /* 0x000000ffff1e1224 */ /* 0x008fc600078e001c */
[----:B------:R-:W3:Y:S01]  /*19670*/  LDL R28, [R1+0xd7c] ;  /* 0x000d7c00011c7983 */ /* 0x000ee20000100800 */
[----:B------:R-:W-:Y:S02]  /*19680*/  ISETP.GT.AND P0, PT, R4, 0x6b, PT ;  /* 0x0000006b0400780c */ /* 0x000fe40003f04270 */
[----:B------:R-:W-:Y:S02]  /*19690*/  PRMT R55, RZ, 0x7610, R55 ;  /* 0x00007610ff377816 */ /* 0x000fe40000000037 */
[----:B------:R-:W-:-:S04]  /*196a0*/  PRMT R54, RZ, 0x7610, R54 ;  /* 0x00007610ff367816 */ /* 0x000fc80000000036 */
[----:B------:R0:W3:Y:S01]  /*196b0*/  @P1 LDG.E.U16 R55, [R30.64] ;  /* 0x000000041e371981 */ /* 0x0000e2000c1e1500 */
[----:B------:R-:W-:Y:S02]  /*196c0*/  ISETP.GT.AND P1, PT, R4, 0x6f, PT ;  /* 0x0000006f0400780c */ /* 0x000fe40003f24270 */
[----:B------:R-:W-:Y:S02]  /*196d0*/  PRMT R44, RZ, 0x7610, R44 ;  /* 0x00007610ff2c7816 */ /* 0x000fe4000000002c */
[----:B0-----:R-:W-:Y:S02]  /*196e0*/  @P0 IMAD.MOV.U32 R30, RZ, RZ, R24 ;  /* 0x000000ffff1e0224 */ /* 0x001fe400078e0018 */
[----:B------:R-:W-:Y:S01]  /*196f0*/  @P0 IMAD.MOV.U32 R31, RZ, RZ, R25 ;  /* 0x000000ffff1f0224 */ /* 0x000fe200078e0019 */
[----:B------:R-:W-:Y:S02]  /*19700*/  PRMT R37, RZ, 0x7610, R37 ;  /* 0x00007610ff257816 */ /* 0x000fe40000000025 */
[----:B------:R-:W-:Y:S01]  /*19710*/  PRMT R27, RZ, 0x7610, R27 ;  /* 0x00007610ff1b7816 */ /* 0x000fe2000000001b */
[----:B------:R-:W3:Y:S04]  /*19720*/  LDL R25, [R1+0xd40] ;  /* 0x000d400001197983 */ /* 0x000ee80000100800 */
[----:B------:R4:W3:Y:S04]  /*19730*/  @P0 LDG.E.U16 R54, [R30.64] ;  /* 0x000000041e360981 */ /* 0x0008e8000c1e1500 */
[----:B------:R-:W3:Y:S01]  /*19740*/  LDL R24, [R1+0xd44] ;  /* 0x000d440001187983 */ /* 0x000ee20000100800 */
[----:B----4-:R-:W-:-:S02]  /*19750*/  @P0 IMAD.MOV.U32 R31, RZ, RZ, R53 ;  /* 0x000000ffff1f0224 */ /* 0x010fc400078e0035 */
[----:B------:R-:W-:Y:S02]  /*19760*/  @P0 IMAD.MOV.U32 R30, RZ, RZ, R50 ;  /* 0x000000ffff1e0224 */ /* 0x000fe400078e0032 */
[----:B------:R-:W4:Y:S04]  /*19770*/  LDL R50, [R1+0xd38] ;  /* 0x000d380001327983 */ /* 0x000f280000100800 */
[----:B------:R0:W4:Y:S02]  /*19780*/  @P0 LDG.E.U16 R44, [R30.64] ;  /* 0x000000041e2c0981 */ /* 0x000124000c1e1500 */
[----:B0-----:R-:W-:Y:S02]  /*19790*/  @P1 IMAD.MOV.U32 R30, RZ, RZ, R13 ;  /* 0x000000ffff1e1224 */ /* 0x001fe400078e000d */
[----:B------:R-:W-:Y:S01]  /*197a0*/  @P1 IMAD.MOV.U32 R31, RZ, RZ, R43 ;  /* 0x000000ffff1f1224 */ /* 0x000fe200078e002b */
[----:B------:R-:W4:Y:S04]  /*197b0*/  LDL R13, [R1+0xd3c] ;  /* 0x000d3c00010d7983 */ /* 0x000f280000100800 */
[----:B------:R2:W4:Y:S02]  /*197c0*/  @P1 LDG.E.U16 R37, [R30.64] ;  /* 0x000000041e251981 */ /* 0x000524000c1e1500 */
[----:B--2---:R-:W-:-:S02]  /*197d0*/  @P1 IMAD.MOV.U32 R31, RZ, RZ, R32 ;  /* 0x000000ffff1f1224 */ /* 0x004fc400078e0020 */
[----:B---3--:R-:W-:-:S05]  /*197e0*/  @P1 IMAD.MOV.U32 R30, RZ, RZ, R28 ;  /* 0x000000ffff1e1224 */ /* 0x008fca00078e001c */
[----:B------:R0:W2:Y:S01]  /*197f0*/  @P1 LDG.E.U16 R27, [R30.64] ;  /* 0x000000041e1b1981 */ /* 0x0000a2000c1e1500 */
[----:B------:R-:W-:-:S13]  /*19800*/  ISETP.GT.AND P0, PT, R4, 0x73, PT ;  /* 0x000000730400780c */ /* 0x000fda0003f04270 */
[----:B0-----:R-:W-:Y:S02]  /*19810*/  @P0 IMAD.MOV.U32 R31, RZ, RZ, R25 ;  /* 0x000000ffff1f0224 */ /* 0x001fe400078e0019 */
[----:B------:R-:W-:Y:S01]  /*19820*/  @P0 IMAD.MOV.U32 R30, RZ, RZ, R24 ;  /* 0x000000ffff1e0224 */ /* 0x000fe200078e0018 */
[----:B----4-:R0:W-:Y:S01]  /*19830*/  STL [R1+0x418], R44 ;  /* 0x0004182c01007387 */ /* 0x0101e20000100800 */
[----:B------:R-:W3:Y:S03]  /*19840*/  LDL R43, [R1+0xd04] ;  /* 0x000d0400012b7983 */ /* 0x000ee60000100800 */
[----:B0-----:R-:W4:Y:S04]  /*19850*/  LDL R44, [R1+0xd00] ;  /* 0x000d0000012c7983 */ /* 0x001f280000100800 */
[----:B------:R0:W-:Y:S01]  /*19860*/  STL [R1+0x410], R37 ;  /* 0x0004102501007387 */ /* 0x0001e20000100800 */
[----:B------:R-:W4:Y:S03]  /*19870*/  LDL R32, [R1+0xcfc] ;  /* 0x000cfc0001207983 */ /* 0x000f260000100800 */
[----:B0-----:R-:W4:Y:S01]  /*19880*/  LDL R37, [R1+0xcf8] ;  /* 0x000cf80001257983 */ /* 0x001f220000100800 */
[----:B------:R-:W-:Y:S02]  /*19890*/  STL [R1+0x430], R56 ;  /* 0x0004303801007387 */ /* 0x000fe40000100800 */
[----:B------:R-:W4:Y:S01]  /*198a0*/  LDL R28, [R1+0xcc0] ;  /* 0x000cc000011c7983 */ /* 0x000f220000100800 */
[----:B--2---:R0:W-:Y:S01]  /*198b0*/  STL [R1+0x408], R27 ;  /* 0x0004081b01007387 */ /* 0x0041e20000100800 */
[----:B------:R-:W2:Y:S02]  /*198c0*/  LDL R25, [R1+0xcb8] ;  /* 0x000cb80001197983 */ /* 0x000ea40000100800 */
[----:B------:R-:W2:Y:S01]  /*198d0*/  LDL R24, [R1+0xcbc] ;  /* 0x000cbc0001187983 */ /* 0x000ea20000100800 */
[----:B0-----:R-:W2:Y:S01]  /*198e0*/  LDL R27, [R1+0xcc4] ;  /* 0x000cc400011b7983 */ /* 0x001ea20000100800 */
[----:B------:R-:W-:-:S02]  /*198f0*/  PRMT R52, RZ, 0x7610, R52 ;  /* 0x00007610ff347816 */ /* 0x000fc40000000034 */
[----:B------:R-:W-:Y:S02]  /*19900*/  ISETP.GT.AND P1, PT, R4, 0x77, PT ;  /* 0x000000770400780c */ /* 0x000fe40003f24270 */
[----:B------:R-:W-:Y:S02]  /*19910*/  PRMT R49, RZ, 0x7610, R49 ;  /* 0x00007610ff317816 */ /* 0x000fe40000000031 */
[----:B------:R0:W2:Y:S01]  /*19920*/  @P0 LDG.E.U16 R52, [R30.64] ;  /* 0x000000041e340981 */ /* 0x0000a2000c1e1500 */
[----:B------:R-:W-:Y:S01]  /*19930*/  PRMT R38, RZ, 0x7610, R38 ;  /* 0x00007610ff267816 */ /* 0x000fe20000000026 */
[----:B0-----:R-:W-:Y:S02]  /*19940*/  @P0 IMAD.MOV.U32 R30, RZ, RZ, R13 ;  /* 0x000000ffff1e0224 */ /* 0x001fe400078e000d */
[----:B------:R-:W-:-:S05]  /*19950*/  @P0 IMAD.MOV.U32 R31, RZ, RZ, R50 ;  /* 0x000000ffff1f0224 */ /* 0x000fca00078e0032 */
[----:B------:R3:W2:Y:S01]  /*19960*/  @P0 LDG.E.U16 R49, [R30.64] ;  /* 0x000000041e310981 */ /* 0x0006a2000c1e1500 */
[----:B------:R-:W-:Y:S02]  /*19970*/  ISETP.GT.AND P0, PT, R4, 0x7b, PT ;  /* 0x0000007b0400780c */ /* 0x000fe40003f04270 */
[----:B------:R-:W-:Y:S01]  /*19980*/  PRMT R29, RZ, 0x7610, R29 ;  /* 0x00007610ff1d7816 */ /* 0x000fe2000000001d */
[----:B---3--:R-:W-:Y:S02]  /*19990*/  @P1 IMAD.MOV.U32 R30, RZ, RZ, R43 ;  /* 0x000000ffff1e1224 */ /* 0x008fe400078e002b */
[----:B----4-:R-:W-:-:S05]  /*199a0*/  @P1 IMAD.MOV.U32 R31, RZ, RZ, R44 ;  /* 0x000000ffff1f1224 */ /* 0x010fca00078e002c */
[----:B------:R0:W3:Y:S01]  /*199b0*/  @P1 LDG.E.U16 R38, [R30.64] ;  /* 0x000000041e261981 */ /* 0x0000e2000c1e1500 */
[----:B------:R-:W-:Y:S01]  /*199c0*/  PRMT R26, RZ, 0x7610, R26 ;  /* 0x00007610ff1a7816 */ /* 0x000fe2000000001a */
[----:B0-----:R-:W-:Y:S02]  /*199d0*/  @P1 IMAD.MOV.U32 R30, RZ, RZ, R32 ;  /* 0x000000ffff1e1224 */ /* 0x001fe400078e0020 */
[----:B------:R-:W-:-:S05]  /*199e0*/  @P1 IMAD.MOV.U32 R31, RZ, RZ, R37 ;  /* 0x000000ffff1f1224 */ /* 0x000fca00078e0025 */
[----:B------:R0:W4:Y:S01]  /*199f0*/  @P1 LDG.E.U16 R29, [R30.64] ;  /* 0x000000041e1d1981 */ /* 0x000122000c1e1500 */
[----:B------:R-:W-:Y:S01]  /*19a00*/  PRMT R22, RZ, 0x7610, R22 ;  /* 0x00007610ff167816 */ /* 0x000fe20000000016 */
[----:B0-----:R-:W-:Y:S02]  /*19a10*/  @P0 IMAD.MOV.U32 R31, RZ, RZ, R28 ;  /* 0x000000ffff1f0224 */ /* 0x001fe400078e001c */
[----:B------:R-:W-:Y:S01]  /*19a20*/  STL [R1+0x428], R55 ;  /* 0x0004283701007387 */ /* 0x000fe20000100800 */
[----:B------:R-:W3:Y:S02]  /*19a30*/  LDL R13, [R1+0xc80] ;  /* 0x000c8000010d7983 */ /* 0x000ee40000100800 */
[----:B--2---:R-:W-:-:S05]  /*19a40*/  @P0 IMAD.MOV.U32 R30, RZ, RZ, R27 ;  /* 0x000000ffff1e0224 */ /* 0x004fca00078e001b */
[----:B------:R0:W2:Y:S02]  /*19a50*/  @P0 LDG.E.U16 R26, [R30.64] ;  /* 0x000000041e1a0981 */ /* 0x0000a4000c1e1500 */
[----:B0-----:R-:W-:Y:S02]  /*19a60*/  @P0 IMAD.MOV.U32 R30, RZ, RZ, R24 ;  /* 0x000000ffff1e0224 */ /* 0x001fe400078e0018 */
[----:B------:R-:W-:-:S05]  /*19a70*/  @P0 IMAD.MOV.U32 R31, RZ, RZ, R25 ;  /* 0x000000ffff1f0224 */ /* 0x000fca00078e0019 */
[----:B------:R3:W2:Y:S01]  /*19a80*/  @P0 LDG.E.U16 R22, [R30.64] ;  /* 0x000000041e160981 */ /* 0x0006a2000c1e1500 */
[----:B------:R-:W-:-:S03]  /*19a90*/  ISETP.GT.AND P1, PT, R4, 0x7f, PT ;  /* 0x0000007f0400780c */ /* 0x000fc60003f24270 */
[----:B------:R-:W-:Y:S10]  /*19aa0*/  STL [R1+0x420], R54 ;  /* 0x0004203601007387 */ /* 0x000ff40000100800 */
[----:B---3--:R-:W-:Y:S01]  /*19ab0*/  @P1 IMAD.MOV.U32 R31, RZ, RZ, R13 ;  /* 0x000000ffff1f1224 */ /* 0x008fe200078e000d */
[----:B--2---:R0:W-:Y:S01]  /*19ac0*/  STL [R1+0x3d8], R22 ;  /* 0x0003d81601007387 */ /* 0x0041e20000100800 */
[----:B------:R-:W2:Y:S03]  /*19ad0*/  LDL R13, [R1+0xc7c] ;  /* 0x000c7c00010d7983 */ /* 0x000ea60000100800 */
[----:B0-----:R-:W3:Y:S01]  /*19ae0*/  LDL R22, [R1+0xc78] ;  /* 0x000c780001167983 */ /* 0x001ee20000100800 */
[----:B------:R-:W-:Y:S01]  /*19af0*/  PRMT R23, RZ, 0x7610, R23 ;  /* 0x00007610ff177816 */ /* 0x000fe20000000017 */
[----:B------:R-:W-:Y:S01]  /*19b00*/  @P1 IMAD.MOV.U32 R30, RZ, RZ, R2 ;  /* 0x000000ffff1e1224 */ /* 0x000fe200078e0002 */
[----:B------:R-:W-:-:S04]  /*19b10*/  PRMT R0, RZ, 0x7610, R0 ;  /* 0x00007610ff007816 */ /* 0x000fc80000000000 */
[----:B------:R2:W3:Y:S04]  /*19b20*/  @P1 LDG.E.U16 R23, [R30.64] ;  /* 0x000000041e171981 */ /* 0x0004e8000c1e1500 */
[----:B------:R-:W-:Y:S01]  /*19b30*/  STL [R1+0x16c4], R2 ;  /* 0x0016c40201007387 */ /* 0x000fe20000100800 */
[----:B------:R-:W-:Y:S02]  /*19b40*/  STL [R1+0x21f4], R2 ;  /* 0x0021f40201007387 */ /* 0x000fe40000100800 */
[----:B------:R-:W-:Y:S02]  /*19b50*/  STL [R1+0x21fc], R2 ;  /* 0x0021fc0201007387 */ /* 0x000fe40000100800 */
[----:B------:R-:W-:Y:S01]  /*19b60*/  STL [R1+0x2204], R2 ;  /* 0x0022040201007387 */ /* 0x000fe20000100800 */
        /* <DEDUP_REMOVED lines=9> */
[----:B------:R0:W-:Y:S02]  /*19c00*/  STL [R1+0x3f8], R49 ;  /* 0x0003f83101007387 */ /* 0x0001e40000100800 */
[----:B------:R-:W-:Y:S02]  /*19c10*/  STL [R1+0x2248], R2 ;  /* 0x0022480201007387 */ /* 0x000fe40000100800 */
[----:B------:R-:W-:Y:S01]  /*19c20*/  STL [R1+0x2250], R2 ;  /* 0x0022500201007387 */ /* 0x000fe20000100800 */
[----:B------:R-:W-:Y:S01]  /*19c30*/  STL [R1+0x2258], R2 ;  /* 0x0022580201007387 */ /* 0x000fe20000100800 */
[----:B------:R1:W-:Y:S02]  /*19c40*/  STL [R1+0x3f0], R38 ;  /* 0x0003f02601007387 */ /* 0x0003e40000100800 */
[----:B------:R-:W-:Y:S02]  /*19c50*/  STL [R1+0x2260], R2 ;  /* 0x0022600201007387 */ /* 0x000fe40000100800 */
[----:B------:R-:W-:Y:S01]  /*19c60*/  STL [R1+0x2268], R2 ;  /* 0x0022680201007387 */ /* 0x000fe20000100800 */
[----:B------:R-:W-:Y:S01]  /*19c70*/  STL [R1+0x2270], R2 ;  /* 0x0022700201007387 */ /* 0x000fe20000100800 */
[----:B------:R-:W-:Y:S02]  /*19c80*/  STL [R1+0x2278], R2 ;  /* 0x0022780201007387 */ /* 0x000fe40000100800 */
[----:B----4-:R-:W-:Y:S02]  /*19c90*/  STL [R1+0x3e8], R29 ;  /* 0x0003e81d01007387 */ /* 0x010fe40000100800 */
        /* <DEDUP_REMOVED lines=16> */
[----:B--2---:R-:W-:-:S02]  /*19da0*/  @P1 IMAD.MOV.U32 R30, RZ, RZ, R13 ;  /* 0x000000ffff1e1224 */ /* 0x004fc400078e000d */
[----:B---3--:R-:W-:-:S05]  /*19db0*/  @P1 IMAD.MOV.U32 R31, RZ, RZ, R22 ;  /* 0x000000ffff1f1224 */ /* 0x008fca00078e0016 */
[----:B------:R-:W2:Y:S04]  /*19dc0*/  @P1 LDG.E.U16 R0, [R30.64] ;  /* 0x000000041e001981 */ /* 0x000ea8000c1e1500 */
        /* <DEDUP_REMOVED lines=11> */
[----:B------:R-:W3:Y:S01]  /*19e80*/  LDL.LU R43, [R1+0x498] ;  /* 0x00049800012b7983 */ /* 0x000ee20000300800 */
[----:B------:R-:W4:Y:S01]  /*19e90*/  LDL.LU R44, [R1+0x494] ;  /* 0x00049400012c7983 */ /* 0x000f220000300800 */
[----:B0-----:R-:W3:Y:S02]  /*19ea0*/  LDL.LU R49, [R1+0x478] ;  /* 0x0004780001317983 */ /* 0x001ee40000300800 */
[----:B------:R-:W3:Y:S02]  /*19eb0*/  LDL.LU R50, [R1+0x474] ;  /* 0x0004740001327983 */ /* 0x000ee40000300800 */
[----:B------:R-:W3:Y:S01]  /*19ec0*/  LDL.LU R52, [R1+0x458] ;  /* 0x0004580001347983 */ /* 0x000ee20000300800 */
[----:B------:R-:W3:Y:S01]  /*19ed0*/  LDL.LU R53, [R1+0x454] ;  /* 0x0004540001357983 */ /* 0x000ee20000300800 */
[----:B------:R-:W3:Y:S02]  /*19ee0*/  LDL.LU R54, [R1+0x434] ;  /* 0x0004340001367983 */ /* 0x000ee40000300800 */
[----:B------:R-:W3:Y:S02]  /*19ef0*/  LDL.LU R55, [R1+0x42c] ;  /* 0x00042c0001377983 */ /* 0x000ee40000300800 */
[----:B------:R-:W3:Y:S01]  /*19f00*/  LDL.LU R56, [R1+0x3f4] ;  /* 0x0003f40001387983 */ /* 0x000ee20000300800 */
[----:B------:R-:W3:Y:S01]  /*19f10*/  LDL.LU R57, [R1+0x3ec] ;  /* 0x0003ec0001397983 */ /* 0x000ee20000300800 */
[----:B------:R-:W3:Y:S02]  /*19f20*/  LDL.LU R58, [R1+0x1a8] ;  /* 0x0001a800013a7983 */ /* 0x000ee40000300800 */
[----:B------:R-:W3:Y:S02]  /*19f30*/  LDL.LU R59, [R1+0x1a4] ;  /* 0x0001a400013b7983 */ /* 0x000ee40000300800 */
[----:B------:R-:W3:Y:S01]  /*19f40*/  LDL.LU R60, [R1+0x190] ;  /* 0x00019000013c7983 */ /* 0x000ee20000300800 */
[----:B------:R-:W3:Y:S04]  /*19f50*/  LDL.LU R61, [R1+0x18c] ;  /* 0x00018c00013d7983 */ /* 0x000ee80000300800 */
[----:B------:R-:W0:Y:S04]  /*19f60*/  S2R R3, SR_TID.X ;  /* 0x0000000000037919 */ /* 0x000e280000002100 */
[----:B------:R-:W-:Y:S06]  /*19f70*/  BAR.SYNC.DEFER_BLOCKING 0x0 ;  /* 0x0000000000007b1d */ /* 0x000fec0000010000 */
[----:B-1----:R-:W1:Y:S01]  /*19f80*/  S2R R38, SR_TID.X ;  /* 0x0000000000267919 */ /* 0x002e620000002100 */
[----:B0-----:R-:W-:-:S03]  /*19f90*/  LOP3.LUT R3, R3, 0x1f, RZ, 0xc0, !PT ;  /* 0x0000001f03037812 */ /* 0x001fc600078ec0ff */
[----:B--2---:R0:W-:Y:S04]  /*19fa0*/  STL [R1+0x1ac], R0 ;  /* 0x0001ac0001007387 */ /* 0x0041e80000100800 */
[----:B0-----:R-:W2:Y:S01]  /*19fb0*/  LDL.LU R0, [R1+0x178] ;  /* 0x0001780001007983 */ /* 0x001ea20000300800 */
        /* <DEDUP_REMOVED lines=37> */
[----:B------:R-:W-:-:S02]  /*1a210*/  IMAD.SHL.U32 R3, R3, 0x2, RZ ;  /* 0x0000000203037824 */ /* 0x000fc400078e00ff */
[----:B------:R-:W-:Y:S01]  /*1a220*/  STL [R1+0x233c], R31 ;  /* 0x00233c1f01007387 */ /* 0x000fe20000100800 */
[----:B------:R-:W-:Y:S01]  /*1a230*/  STL [R1+0x2344], R31 ;  /* 0x0023441f01007387 */ /* 0x000fe20000100800 */
[----:B------:R-:W-:Y:S02]  /*1a240*/  STL [R1+0x2350], R31 ;  /* 0x0023501f01007387 */ /* 0x000fe40000100800 */
[----:B------:R-:W-:Y:S02]  /*1a250*/  STL [R1+0x2208], R30 ;  /* 0x0022081e01007387 */ /* 0x000fe40000100800 */
[----:B------:R-:W-:Y:S01]  /*1a260*/  STL [R1+0x2210], R30 ;  /* 0x0022101e01007387 */ /* 0x000fe20000100800 */
[----:B------:R-:W-:Y:S04]  /*1a270*/  STL [R1+0x234c], R30 ;  /* 0x00234c1e01007387 */ /* 0x000fe80000100800 */
[----:B---3--:R0:W-:Y:S04]  /*1a280*/  STS.U16 [R3+0x400], R52 ;  /* 0x0004003403007388 */ /* 0x0081e80000000400 */
[----:B------:R3:W-:Y:S04]  /*1a290*/  STS.U16 [R3+0x440], R53 ;  /* 0x0004403503007388 */ /* 0x0007e80000000400 */
[----:B------:R1:W-:Y:S04]  /*1a2a0*/  STS.U16 [R3+0x640], R54 ;  /* 0x0006403603007388 */ /* 0x0003e80000000400 */
[----:B------:R4:W-:Y:S04]  /*1a2b0*/  STS.U16 [R3+0x840], R57 ;  /* 0x0008403903007388 */ /* 0x0009e80000000400 */
[----:B------:R4:W-:Y:S04]  /*1a2c0*/  STS.U16 [R3+0xa40], R58 ;  /* 0x000a403a03007388 */ /* 0x0009e80000000400 */
[----:B------:R4:W-:Y:S04]  /*1a2d0*/  STS.U16 [R3+0xa00], R59 ;  /* 0x000a003b03007388 */ /* 0x0009e80000000400 */
[----:B0-----:R-:W2:Y:S01]  /*1a2e0*/  LDL.LU R52, [R1+0x174] ;  /* 0x0001740001347983 */ /* 0x001ea20000300800 */
[----:B---3--:R-:W3:Y:S02]  /*1a2f0*/  LDL.LU R53, [R1+0x160] ;  /* 0x0001600001357983 */ /* 0x008ee40000300800 */
[----:B-1----:R-:W3:Y:S02]  /*1a300*/  LDL.LU R54, [R1+0x15c] ;  /* 0x00015c0001367983 */ /* 0x002ee40000300800 */
[----:B----4-:R-:W4:Y:S01]  /*1a310*/  LDL.LU R57, [R1+0x148] ;  /* 0x0001480001397983 */ /* 0x010f220000300800 */
[----:B------:R-:W4:Y:S04]  /*1a320*/  LDL.LU R58, [R1+0x144] ;  /* 0x00014400013a7983 */ /* 0x000f280000300800 */
[----:B------:R0:W-:Y:S01]  /*1a330*/  STS.U16 [R3+0xc00], R60 ;  /* 0x000c003c03007388 */ /* 0x0001e20000000400 */
[----:B------:R-:W4:Y:S01]  /*1a340*/  LDL.LU R59, [R1+0x130] ;  /* 0x00013000013b7983 */ /* 0x000f220000300800 */
[C---:B------:R-:W-:Y:S01]  /*1a350*/  LOP3.LUT R37, R38.reuse, 0x1f, RZ, 0xc0, !PT ;  /* 0x0000001f26257812 */ /* 0x040fe200078ec0ff */
[----:B------:R-:W-:Y:S01]  /*1a360*/  LOP3.LUT R38, R38, 0x1f, RZ, 0xc0, !PT ;  /* 0x0000001f26267812 */ /* 0x000fe200078ec0ff */
[----:B0-----:R-:W4:Y:S02]  /*1a370*/  LDL.LU R60, [R1+0x12c] ;  /* 0x00012c00013c7983 */ /* 0x001f240000300800 */
[----:B------:R-:W-:-:S02]  /*1a380*/  LOP3.LUT R22, R37, 0x60, RZ, 0xfc, !PT ;  /* 0x0000006025167812 */ /* 0x000fc400078efcff */
[C---:B------:R-:W-:Y:S02]  /*1a390*/  LOP3.LUT R13, R38.reuse, 0x20, RZ, 0xfc, !PT ;  /* 0x00000020260d7812 */ /* 0x040fe400078efcff */
[C---:B------:R-:W-:Y:S02]  /*1a3a0*/  LOP3.LUT R2, R38.reuse, 0x40, RZ, 0xfc, !PT ;  /* 0x0000004026027812 */ /* 0x040fe400078efcff */
[-C--:B------:R-:W-:Y:S02]  /*1a3b0*/  ISETP.GE.AND P0, PT, R38, R4.reuse, PT ;  /* 0x000000042600720c */ /* 0x080fe40003f06270 */
[-C--:B------:R-:W-:Y:S02]  /*1a3c0*/  ISETP.GE.AND P3, PT, R22, R4.reuse, PT ;  /* 0x000000041600720c */ /* 0x080fe40003f66270 */
[-C--:B------:R-:W-:Y:S02]  /*1a3d0*/  ISETP.GE.AND P1, PT, R13, R4.reuse, PT ;  /* 0x000000040d00720c */ /* 0x080fe40003f26270 */
[----:B------:R-:W-:-:S02]  /*1a3e0*/  ISETP.GE.AND P2, PT, R2, R4, PT ;  /* 0x000000040200720c */ /* 0x000fc40003f46270 */
[----:B------:R-:W4:Y:S01]  /*1a3f0*/  LDL.LU R4, [R1+0x118] ;  /* 0x0001180001047983 */ /* 0x000f220000300800 */
[----:B------:R-:W4:Y:S02]  /*1a400*/  LDL.LU R30, [R1+0x114] ;  /* 0x00011400011e7983 */ /* 0x000f240000300800 */
[----:B------:R-:W4:Y:S02]  /*1a410*/  LDL.LU R31, [R1+0x100] ;  /* 0x00010000011f7983 */ /* 0x000f240000300800 */
[----:B------:R-:W4:Y:S01]  /*1a420*/  LDL.LU R2, [R1+0xfc] ;  /* 0x0000fc0001027983 */ /* 0x000f220000300800 */
        /* <DEDUP_REMOVED lines=10> */
[----:B------:R-:W4:Y:S01]  /*1a4d0*/  LDL.LU R37, [R1+0x70] ;  /* 0x0000700001257983 */ /* 0x000f220000300800 */
[----:B------:R0:W-:Y:S01]  /*1a4e0*/  STS.U16 [R3], R43 ;  /* 0x0000002b03007388 */ /* 0x0001e20000000400 */
[----:B------:R-:W4:Y:S03]  /*1a4f0*/  LDL.LU R38, [R1+0x6c] ;  /* 0x00006c0001267983 */ /* 0x000f260000300800 */
[----:B------:R1:W-:Y:S04]  /*1a500*/  STS.U16 [R3+0x40], R44 ;  /* 0x0000402c03007388 */ /* 0x0003e80000000400 */
[----:B------:R1:W-:Y:S04]  /*1a510*/  STS.U16 [R3+0x240], R49 ;  /* 0x0002403103007388 */ /* 0x0003e80000000400 */
[----:B------:R1:W-:Y:S04]  /*1a520*/  STS.U16 [R3+0x200], R50 ;  /* 0x0002003203007388 */ /* 0x0003e80000000400 */
[----:B------:R1:W-:Y:S04]  /*1a530*/  STS.U16 [R3+0x600], R55 ;  /* 0x0006003703007388 */ /* 0x0003e80000000400 */
[----:B------:R1:W-:Y:S04]  /*1a540*/  STS.U16 [R3+0x800], R56 ;  /* 0x0008003803007388 */ /* 0x0003e80000000400 */
[----:B0-----:R-:W4:Y:S01]  /*1a550*/  LDL.LU R43, [R1+0x58] ;  /* 0x00005800012b7983 */ /* 0x001f220000300800 */
[----:B-1----:R-:W4:Y:S02]  /*1a560*/  LDL.LU R44, [R1+0x54] ;  /* 0x00005400012c7983 */ /* 0x002f240000300800 */
[----:B------:R-:W4:Y:S01]  /*1a570*/  LDL.LU R49, [R1+0x40] ;  /* 0x0000400001317983 */ /* 0x000f220000300800 */
[----:B------:R-:W4:Y:S01]  /*1a580*/  LDL.LU R50, [R1+0x3c] ;  /* 0x00003c0001327983 */ /* 0x000f220000300800 */
[----:B------:R-:W4:Y:S03]  /*1a590*/  LDL.LU R55, [R1+0x28] ;  /* 0x0000280001377983 */ /* 0x000f260000300800 */
[----:B------:R0:W-:Y:S01]  /*1a5a0*/  STS.U16 [R3+0xc40], R61 ;  /* 0x000c403d03007388 */ /* 0x0001e20000000400 */
[----:B------:R-:W4:Y:S03]  /*1a5b0*/  LDL.LU R56, [R1+0x24] ;  /* 0x0000240001387983 */ /* 0x000f260000300800 */
[----:B0-----:R-:W4:Y:S04]  /*1a5c0*/  LDL.LU R61, [R1+0x10] ;  /* 0x00001000013d7983 */ /* 0x001f280000300800 */
[----:B--2---:R0:W-:Y:S04]  /*1a5d0*/  STS.U16 [R3+0xe40], R0 ;  /* 0x000e400003007388 */ /* 0x0041e80000000400 */
[----:B0-----:R-:W2:Y:S04]  /*1a5e0*/  LDL.LU R0, [R1+0xc] ;  /* 0x00000c0001007983 */ /* 0x001ea80000300800 */
[----:B------:R0:W-:Y:S04]  /*1a5f0*/  STS.U16 [R3+0xe00], R52 ;  /* 0x000e003403007388 */ /* 0x0001e80000000400 */
[----:B---3--:R1:W-:Y:S04]  /*1a600*/  STS.U16 [R3+0x1000], R53 ;  /* 0x0010003503007388 */ /* 0x0083e80000000400 */
[----:B------:R3:W-:Y:S04]  /*1a610*/  STS.U16 [R3+0x1040], R54 ;  /* 0x0010403603007388 */ /* 0x0007e80000000400 */
[----:B----4-:R4:W-:Y:S04]  /*1a620*/  STS.U16 [R3+0x1240], R57 ;  /* 0x0012403903007388 */ /* 0x0109e80000000400 */
[----:B------:R4:W-:Y:S04]  /*1a630*/  STS.U16 [R3+0x1200], R58 ;  /* 0x0012003a03007388 */ /* 0x0009e80000000400 */
[----:B------:R4:W-:Y:S04]  /*1a640*/  STS.U16 [R3+0x1400], R59 ;  /* 0x0014003b03007388 */ /* 0x0009e80000000400 */
[----:B0-----:R-:W2:Y:S01]  /*1a650*/  LDL.LU R52, [R1+0x23d4] ;  /* 0x0023d40001347983 */ /* 0x001ea20000300800 */
[----:B-1----:R-:W2:Y:S02]  /*1a660*/  LDL.LU R53, [R1+0x23d0] ;  /* 0x0023d00001357983 */ /* 0x002ea40000300800 */
[----:B---3--:R-:W3:Y:S01]  /*1a670*/  LDL.LU R54, [R1+0x23cc] ;  /* 0x0023cc0001367983 */ /* 0x008ee20000300800 */
[----:B----4-:R-:W4:Y:S04]  /*1a680*/  LDL.LU R57, [R1+0x23c8] ;  /* 0x0023c80001397983 */ /* 0x010f280000300800 */
[----:B------:R-:W4:Y:S01]  /*1a690*/  LDL.LU R58, [R1+0x23c4] ;  /* 0x0023c400013a7983 */ /* 0x000f220000300800 */
[----:B------:R-:W4:Y:S03]  /*1a6a0*/  LDL.LU R59, [R1+0x23c0] ;  /* 0x0023c000013b7983 */ /* 0x000f260000300800 */
[----:B------:R0:W-:Y:S04]  /*1a6b0*/  STS.U16 [R3+0x1440], R60 ;  /* 0x0014403c03007388 */ /* 0x0001e80000000400 */
[----:B0-----:R-:W4:Y:S04]  /*1a6c0*/  LDL.LU R60, [R1+0x23bc] ;  /* 0x0023bc00013c7983 */ /* 0x001f280000300800 */
[----:B------:R0:W-:Y:S04]  /*1a6d0*/  STS.U16 [R3+0x1e00], R24 ;  /* 0x001e001803007388 */ /* 0x0001e80000000400 */
[----:B------:R1:W-:Y:S04]  /*1a6e0*/  STS.U16 [R3+0x2000], R23 ;  /* 0x0020001703007388 */ /* 0x0003e80000000400 */
[----:B------:R1:W-:Y:S04]  /*1a6f0*/  STS.U16 [R3+0x2040], R22 ;  /* 0x0020401603007388 */ /* 0x0003e80000000400 */
[----:B------:R1:W-:Y:S04]  /*1a700*/  STS.U16 [R3+0x2240], R13 ;  /* 0x0022400d03007388 */ /* 0x0003e80000000400 */
[----:B------:R1:W-:Y:S04]  /*1a710*/  STS.U16 [R3+0x2200], R32 ;  /* 0x0022002003007388 */ /* 0x0003e80000000400 */
[----:B------:R1:W-:Y:S04]  /*1a720*/  STS.U16 [R3+0x2400], R37 ;  /* 0x0024002503007388 */ /* 0x0003e80000000400 */
[----:B0-----:R-:W4:Y:S01]  /*1a730*/  LDL.LU R24, [R1+0x490] ;  /* 0x0004900001187983 */ /* 0x001f220000300800 */
[----:B-1----:R-:W4:Y:S02]  /*1a740*/  LDL.LU R23, [R1+0x48c] ;  /* 0x00048c0001177983 */ /* 0x002f240000300800 */
[----:B------:R-:W4:Y:S02]  /*1a750*/  LDL.LU R22, [R1+0x470] ;  /* 0x0004700001167983 */ /* 0x000f240000300800 */
[----:B------:R-:W4:Y:S01]  /*1a760*/  LDL.LU R13, [R1+0x46c] ;  /* 0x00046c00010d7983 */ /* 0x000f220000300800 */
[----:B------:R-:W4:Y:S04]  /*1a770*/  LDL.LU R32, [R1+0x450] ;  /* 0x0004500001207983 */ /* 0x000f280000300800 */
[----:B------:R0:W-:Y:S01]  /*1a780*/  STS.U16 [R3+0x2440], R38 ;  /* 0x0024402603007388 */ /* 0x0001e20000000400 */
        /* <DEDUP_REMOVED lines=13> */
[----:B------:R1:W-:Y:S04]  /*1a860*/  STS.U16 [R3+0x2c00], R61 ;  /* 0x002c003d03007388 */ /* 0x0003e80000000400 */
[----:B0-----:R-:W4:Y:S01]  /*1a870*/  LDL.LU R56, [R1+0x188] ;  /* 0x0001880001387983 */ /* 0x001f220000300800 */
[----:B-1----:R-:W4:Y:S03]  /*1a880*/  LDL.LU R61, [R1+0x184] ;  /* 0x00018400013d7983 */ /* 0x002f260000300800 */
[----:B--2---:R0:W-:Y:S04]  /*1a890*/  STS.U16 [R3+0x2c40], R0 ;  /* 0x002c400003007388 */ /* 0x0041e80000000400 */
[----:B0-----:R-:W2:Y:S04]  /*1a8a0*/  LDL.LU R0, [R1+0x170] ;  /* 0x0001700001007983 */ /* 0x001ea80000300800 */
[----:B------:R0:W-:Y:S04]  /*1a8b0*/  STS.U16 [R3+0x1840], R2 ;  /* 0x0018400203007388 */ /* 0x0001e80000000400 */
[----:B------:R-:W-:Y:S04]  /*1a8c0*/  STS.U16 [R3+0x1640], R4 ;  /* 0x0016400403007388 */ /* 0x000fe80000000400 */
        /* <DEDUP_REMOVED lines=17> */
[----:B------:R-:W-:Y:S01]  /*1a9e0*/  STS.U16 [R3+0x3c00], R9 ;  /* 0x003c000903007388 */ /* 0x000fe20000000400 */
[----:B0-----:R-:W-:-:S03]  /*1a9f0*/  LOP3.LUT R2, R3, 0x10, RZ, 0x3c, !PT ;  /* 0x0000001003027812 */ /* 0x001fc600078e3cff */
[----:B------:R-:W-:Y:S04]  /*1aa00*/  STS.U16 [R3+0x3c40], R10 ;  /* 0x003c400a03007388 */ /* 0x000fe80000000400 */
[----:B------:R-:W-:Y:S04]  /*1aa10*/  STS.U16 [R3+0x3e40], R11 ;  /* 0x003e400b03007388 */ /* 0x000fe80000000400 */
[----:B------:R-:W-:Y:S04]  /*1aa20*/  STS.U16 [R3+0x3e00], R12 ;  /* 0x003e000c03007388 */ /* 0x000fe80000000400 */
[----:B------:R-:W-:Y:S04]  /*1aa30*/  STS.U16 [R3+0x3040], R53 ;  /* 0x0030403503007388 */ /* 0x000fe80000000400 */
[----:B---3--:R-:W-:Y:S04]  /*1aa40*/  STS.U16 [R3+0x3000], R54 ;  /* 0x0030003603007388 */ /* 0x008fe80000000400 */
[----:B----4-:R-:W-:Y:S04]  /*1aa50*/  STS.U16 [R3+0x2e00], R59 ;  /* 0x002e003b03007388 */ /* 0x010fe80000000400 */
[----:B------:R-:W-:Y:S01]  /*1aa60*/  STL [R1+0x2354], R60 ;  /* 0x0023543c01007387 */ /* 0x000fe20000100800 */
[----:B------:R-:W-:Y:S02]  /*1aa70*/  STL [R1+0x2358], R59 ;  /* 0x0023583b01007387 */ /* 0x000fe40000100800 */
[----:B------:R-:W-:Y:S02]  /*1aa80*/  STL [R1+0x21f8], R54 ;  /* 0x0021f83601007387 */ /* 0x000fe40000100800 */
[----:B------:R-:W-:Y:S01]  /*1aa90*/  STL [R1+0x2200], R54 ;  /* 0x0022003601007387 */ /* 0x000fe20000100800 */
[----:B------:R-:W-:Y:S01]  /*1aaa0*/  STL [R1+0x235c], R54 ;  /* 0x00235c3601007387 */ /* 0x000fe20000100800 */
[----:B------:R-:W-:Y:S02]  /*1aab0*/  STL [R1+0x2360], R53 ;  /* 0x0023603501007387 */ /* 0x000fe40000100800 */
[----:B------:R-:W-:Y:S01]  /*1aac0*/  STL [R1+0x2364], R48 ;  /* 0x0023643001007387 */ /* 0x000fe20000100800 */
[----:B------:R0:W-:Y:S01]  /*1aad0*/  STS.U16 [R3+0x2e40], R60 ;  /* 0x002e403c03007388 */ /* 0x0001e20000000400 */
[----:B------:R1:W-:Y:S03]  /*1aae0*/  STL [R1+0x2368], R47 ;  /* 0x0023682f01007387 */ /* 0x0003e60000100800 */
[----:B0-----:R-:W3:Y:S01]  /*1aaf0*/  LDL.LU R3, [R1+0x16c] ;  /* 0x00016c0001037983 */ /* 0x001ee20000300800 */
[----:B------:R-:W4:Y:S02]  /*1ab00*/  LDL.LU R5, [R1+0x158] ;  /* 0x0001580001057983 */ /* 0x000f240000300800 */
[----:B-1----:R-:W4:Y:S02]  /*1ab10*/  LDL.LU R47, [R1+0x154] ;  /* 0x00015400012f7983 */ /* 0x002f240000300800 */
        /* <DEDUP_REMOVED lines=12> */
[----:B------:R0:W-:Y:S01]  /*1abe0*/  STS.U16 [R2+0x80], R24 ;  /* 0x0000801802007388 */ /* 0x0001e20000000400 */
[----:B------:R-:W4:Y:S02]  /*1abf0*/  LDL.LU R25, [R1+0xb0] ;  /* 0x0000b00001197983 */ /* 0x000f240000300800 */
[----:B------:R1:W-:Y:S02]  /*1ac00*/  STS.U16 [R2+0xc0], R23 ;  /* 0x0000c01702007388 */ /* 0x0003e40000000400 */
[----:B------:R1:W-:Y:S01]  /*1ac10*/  STS.U16 [R2+0x2c0], R22 ;  /* 0x0002c01602007388 */ /* 0x0003e20000000400 */
[----:B------:R1:W-:Y:S01]  /*1ac20*/  STS.U16 [R2+0x280], R13 ;  /* 0x0002800d02007388 */ /* 0x0003e20000000400 */
[----:B------:R1:W-:Y:S02]  /*1ac30*/  STS.U16 [R2+0x480], R32 ;  /* 0x0004802002007388 */ /* 0x0003e40000000400 */
[----:B------:R1:W-:Y:S01]  /*1ac40*/  STS.U16 [R2+0x4c0], R37 ;  /* 0x0004c02502007388 */ /* 0x0003e20000000400 */
[----:B0-----:R-:W4:Y:S01]  /*1ac50*/  LDL.LU R24, [R1+0xac] ;  /* 0x0000ac0001187983 */ /* 0x001f220000300800 */
[----:B-1----:R-:W4:Y:S03]  /*1ac60*/  LDL.LU R23, [R1+0x98] ;  /* 0x0000980001177983 */ /* 0x002f260000300800 */
[----:B------:R-:W4:Y:S04]  /*1ac70*/  LDL.LU R22, [R1+0x94] ;  /* 0x0000940001167983 */ /* 0x000f280000300800 */
[----:B------:R-:W4:Y:S01]  /*1ac80*/  LDL.LU R13, [R1+0x80] ;  /* 0x00008000010d7983 */ /* 0x000f220000300800 */
[----:B------:R-:W4:Y:S02]  /*1ac90*/  LDL.LU R32, [R1+0x7c] ;  /* 0x00007c0001207983 */ /* 0x000f240000300800 */
[----:B------:R0:W-:Y:S02]  /*1aca0*/  STS.U16 [R2+0x6c0], R38 ;  /* 0x0006c02602007388 */ /* 0x0001e40000000400 */
[----:B------:R-:W4:Y:S01]  /*1acb0*/  LDL.LU R37, [R1+0x68] ;  /* 0x0000680001257983 */ /* 0x000f220000300800 */
[----:B------:R1:W-:Y:S01]  /*1acc0*/  STS.U16 [R2+0x680], R43 ;  /* 0x0006802b02007388 */ /* 0x0003e20000000400 */
[----:B------:R1:W-:Y:S02]  /*1acd0*/  STS.U16 [R2+0x880], R44 ;  /* 0x0008802c02007388 */ /* 0x0003e40000000400 */
[----:B------:R1:W-:Y:S02]  /*1ace0*/  STS.U16 [R2+0x8c0], R49 ;  /* 0x0008c03102007388 */ /* 0x0003e40000000400 */
[----:B------:R1:W-:Y:S01]  /*1acf0*/  STS.U16 [R2+0xac0], R50 ;  /* 0x000ac03202007388 */ /* 0x0003e20000000400 */
[----:B------:R1:W-:Y:S04]  /*1ad00*/  STS.U16 [R2+0xa80], R55 ;  /* 0x000a803702007388 */ /* 0x0003e80000000400 */
[----:B0-----:R-:W4:Y:S01]  /*1ad10*/  LDL.LU R38, [R1+0x64] ;  /* 0x0000640001267983 */ /* 0x001f220000300800 */
[----:B-1----:R-:W4:Y:S03]  /*1ad20*/  LDL.LU R43, [R1+0x50] ;  /* 0x00005000012b7983 */ /* 0x002f260000300800 */
[----:B------:R-:W4:Y:S04]  /*1ad30*/  LDL.LU R44, [R1+0x4c] ;  /* 0x00004c00012c7983 */ /* 0x000f280000300800 */
[----:B------:R-:W4:Y:S01]  /*1ad40*/  LDL.LU R49, [R1+0x38] ;  /* 0x0000380001317983 */ /* 0x000f220000300800 */
[----:B------:R-:W4:Y:S02]  /*1ad50*/  LDL.LU R50, [R1+0x34] ;  /* 0x0000340001327983 */ /* 0x000f240000300800 */
[----:B------:R0:W-:Y:S02]  /*1ad60*/  STS.U16 [R2+0xc80], R56 ;  /* 0x000c803802007388 */ /* 0x0001e40000000400 */
[----:B------:R-:W4:Y:S01]  /*1ad70*/  LDL.LU R55, [R1+0x20] ;  /* 0x0000200001377983 */ /* 0x000f220000300800 */
[----:B------:R1:W-:Y:S04]  /*1ad80*/  STS.U16 [R2+0xcc0], R61 ;  /* 0x000cc03d02007388 */ /* 0x0003e80000000400 */
[----:B0-----:R-:W4:Y:S01]  /*1ad90*/  LDL.LU R56, [R1+0x1c] ;  /* 0x00001c0001387983 */ /* 0x001f220000300800 */
[----:B-1----:R-:W4:Y:S03]  /*1ada0*/  LDL.LU R61, [R1+0x8] ;  /* 0x00000800013d7983 */ /* 0x002f260000300800 */
[----:B--2---:R0:W-:Y:S04]  /*1adb0*/  STS.U16 [R2+0xec0], R0 ;  /* 0x000ec00002007388 */ /* 0x0041e80000000400 */
[----:B0-----:R-:W2:Y:S04]  /*1adc0*/  LDL.LU R0, [R1+0x4] ;  /* 0x0000040001007983 */ /* 0x001ea80000300800 */
[----:B---3--:R-:W-:Y:S01]  /*1add0*/  STS.U16 [R2+0xe80], R3 ;  /* 0x000e800302007388 */ /* 0x008fe20000000400 */
[----:B----4-:R-:W-:Y:S03]  /*1ade0*/  STS.U16 [R2+0x1080], R5 ;  /* 0x0010800502007388 */ /* 0x010fe60000000400 */
[----:B------:R-:W-:Y:S01]  /*1adf0*/  STS.U16 [R2+0x10c0], R47 ;  /* 0x0010c02f02007388 */ /* 0x000fe20000000400 */
[----:B------:R-:W-:Y:S03]  /*1ae00*/  STS.U16 [R2+0x12c0], R48 ;  /* 0x0012c03002007388 */ /* 0x000fe60000000400 */
[----:B------:R-:W-:Y:S01]  /*1ae10*/  STS.U16 [R2+0x1280], R53 ;  /* 0x0012803502007388 */ /* 0x000fe20000000400 */
[----:B------:R-:W-:Y:S02]  /*1ae20*/  STS.U16 [R2+0x1480], R54 ;  /* 0x0014803602007388 */ /* 0x000fe40000000400 */
[----:B------:R-:W-:Y:S02]  /*1ae30*/  STS.U16 [R2+0x14c0], R59 ;  /* 0x0014c03b02007388 */ /* 0x000fe40000000400 */
[----:B------:R-:W-:Y:S01]  /*1ae40*/  STS.U16 [R2+0x16c0], R60 ;  /* 0x0016c03c02007388 */ /* 0x000fe20000000400 */
[----:B------:R-:W-:Y:S01]  /*1ae50*/  STS.U16 [R2+0x1680], R4 ;  /* 0x0016800402007388 */ /* 0x000fe20000000400 */
[----:B------:R-:W-:Y:S02]  /*1ae60*/  STS.U16 [R2+0x1880], R30 ;  /* 0x0018801e02007388 */ /* 0x000fe40000000400 */
[----:B------:R-:W-:Y:S02]  /*1ae70*/  STS.U16 [R2+0x18c0], R31 ;  /* 0x0018c01f02007388 */ /* 0x000fe40000000400 */
[----:B------:R-:W-:Y:S01]  /*1ae80*/  STS.U16 [R2+0x1ac0], R29 ;  /* 0x001ac01d02007388 */ /* 0x000fe20000000400 */
[----:B------:R-:W-:Y:S01]  /*1ae90*/  STS.U16 [R2+0x1a80], R28 ;  /* 0x001a801c02007388 */ /* 0x000fe20000000400 */
[----:B------:R-:W-:Y:S02]  /*1aea0*/  STS.U16 [R2+0x1c80], R27 ;  /* 0x001c801b02007388 */ /* 0x000fe40000000400 */
[----:B------:R-:W-:Y:S01]  /*1aeb0*/  STS.U16 [R2+0x1cc0], R26 ;  /* 0x001cc01a02007388 */ /* 0x000fe20000000400 */
[----:B------:R-:W-:Y:S04]  /*1aec0*/  STS.U16 [R2+0x1ec0], R25 ;  /* 0x001ec01902007388 */ /* 0x000fe80000000400 */
[----:B------:R-:W-:Y:S01]  /*1aed0*/  STS.U16 [R2+0x1e80], R24 ;  /* 0x001e801802007388 */ /* 0x000fe20000000400 */
[----:B------:R-:W-:Y:S02]  /*1aee0*/  STS.U16 [R2+0x2080], R23 ;  /* 0x0020801702007388 */ /* 0x000fe40000000400 */
[----:B------:R0:W-:Y:S01]  /*1aef0*/  STS.U16 [R2+0x20c0], R22 ;  /* 0x0020c01602007388 */ /* 0x0001e20000000400 */
[----:B------:R1:W-:Y:S01]  /*1af00*/  STS.U16 [R2+0x22c0], R13 ;  /* 0x0022c00d02007388 */ /* 0x0003e20000000400 */
[----:B------:R3:W-:Y:S02]  /*1af10*/  STS.U16 [R2+0x2280], R32 ;  /* 0x0022802002007388 */ /* 0x0007e40000000400 */
[----:B------:R4:W-:Y:S01]  /*1af20*/  STS.U16 [R2+0x2480], R37 ;  /* 0x0024802502007388 */ /* 0x0009e20000000400 */
[----:B0-----:R-:W2:Y:S01]  /*1af30*/  LDL.LU R22, [R1+0x488] ;  /* 0x0004880001167983 */ /* 0x001ea20000300800 */
[----:B-1----:R-:W2:Y:S02]  /*1af40*/  LDL.LU R13, [R1+0x484] ;  /* 0x00048400010d7983 */ /* 0x002ea40000300800 */
[----:B---3--:R-:W3:Y:S01]  /*1af50*/  LDL.LU R32, [R1+0x468] ;  /* 0x0004680001207983 */ /* 0x008ee20000300800 */
[----:B------:R0:W-:Y:S04]  /*1af60*/  STS.U16 [R2+0x24c0], R38 ;  /* 0x0024c02602007388 */ /* 0x0001e80000000400 */
[----:B----4-:R-:W4:Y:S01]  /*1af70*/  LDL.LU R37, [R1+0x464] ;  /* 0x0004640001257983 */ /* 0x010f220000300800 */
[----:B------:R1:W-:Y:S02]  /*1af80*/  STS.U16 [R2+0x26c0], R43 ;  /* 0x0026c02b02007388 */ /* 0x0003e40000000400 */
[----:B------:R1:W-:Y:S02]  /*1af90*/  STS.U16 [R2+0x2680], R44 ;  /* 0x0026802c02007388 */ /* 0x0003e40000000400 */
[----:B------:R1:W-:Y:S01]  /*1afa0*/  STS.U16 [R2+0x2880], R49 ;  /* 0x0028803102007388 */ /* 0x0003e20000000400 */
[----:B------:R1:W-:Y:S01]  /*1afb0*/  STS.U16 [R2+0x28c0], R50 ;  /* 0x0028c03202007388 */ /* 0x0003e20000000400 */
[----:B------:R1:W-:Y:S03]  /*1afc0*/  STS.U16 [R2+0x2ac0], R55 ;  /* 0x002ac03702007388 */ /* 0x0003e60000000400 */
[----:B0-----:R-:W4:Y:S01]  /*1afd0*/  LDL.LU R38, [R1+0x448] ;  /* 0x0004480001267983 */ /* 0x001f220000300800 */
[----:B-1----:R-:W4:Y:S03]  /*1afe0*/  LDL.LU R43, [R1+0x444] ;  /* 0x00044400012b7983 */ /* 0x002f260000300800 */
[----:B------:R-:W4:Y:S04]  /*1aff0*/  LDL.LU R44, [R1+0x414] ;  /* 0x00041400012c7983 */ /* 0x000f280000300800 */
[----:B------:R-:W4:Y:S01]  /*1b000*/  LDL.LU R49, [R1+0x40c] ;  /* 0x00040c0001317983 */ /* 0x000f220000300800 */
[----:B------:R-:W4:Y:S03]  /*1b010*/  LDL.LU R50, [R1+0x3d4] ;  /* 0x0003d40001327983 */ /* 0x000f260000300800 */
[----:B------:R0:W-:Y:S01]  /*1b020*/  STS.U16 [R2+0x2a80], R56 ;  /* 0x002a803802007388 */ /* 0x0001e20000000400 */
[----:B------:R-:W4:Y:S02]  /*1b030*/  LDL.LU R55, [R1+0x31c] ;  /* 0x00031c0001377983 */ /* 0x000f240000300800 */
[----:B------:R1:W-:Y:S01]  /*1b040*/  STS.U16 [R2+0x2c80], R61 ;  /* 0x002c803d02007388 */ /* 0x0003e20000000400 */
[----:B0-----:R-:W4:Y:S01]  /*1b050*/  LDL.LU R56, [R1+0x198] ;  /* 0x0001980001387983 */ /* 0x001f220000300800 */
[----:B-1----:R-:W4:Y:S03]  /*1b060*/  LDL.LU R61, [R1+0x194] ;  /* 0x00019400013d7983 */ /* 0x002f260000300800 */
[----:B--2---:R0:W-:Y:S04]  /*1b070*/  STS.U16 [R2+0x2cc0], R0 ;  /* 0x002cc00002007388 */ /* 0x0041e80000000400 */
[----:B0-----:R-:W2:Y:S04]  /*1b080*/  LDL.LU R0, [R1+0x180] ;  /* 0x0001800001007983 */ /* 0x001ea80000300800 */
[----:B------:R-:W0:Y:S01]  /*1b090*/  S2R R3, SR_TID.X ;  /* 0x0000000000037919 */ /* 0x000e220000002100 */
        /* <DEDUP_REMOVED lines=12> */
[----:B------:R-:W-:Y:S03]  /*1b160*/  STS.U16 [R2+0x3ac0], R16 ;  /* 0x003ac01002007388 */ /* 0x000fe60000000400 */
[----:B------:R-:W2:Y:S01]  /*1b170*/  LDL.LU R29, [R1+0x17c] ;  /* 0x00017c00011d7983 */ /* 0x000ea20000300800 */
[----:B0-----:R-:W-:-:S03]  /*1b180*/  LOP3.LUT R3, R3, 0x1f, RZ, 0xc0, !PT ;  /* 0x0000001f03037812 */ /* 0x001fc600078ec0ff */
[----:B------:R-:W-:Y:S04]  /*1b190*/  STS.U16 [R2+0x3a80], R17 ;  /* 0x003a801102007388 */ /* 0x000fe80000000400 */
[----:B------:R-:W2:Y:S01]  /*1b1a0*/  LDL.LU R28, [R1+0x168] ;  /* 0x00016800011c7983 */ /* 0x000ea20000300800 */
[----:B------:R-:W-:-:S03]  /*1b1b0*/  IMAD.SHL.U32 R3, R3, 0x2, RZ ;  /* 0x0000000203037824 */ /* 0x000fc600078e00ff */
[----:B------:R-:W-:Y:S04]  /*1b1c0*/  STS.U16 [R2+0x3c80], R18 ;  /* 0x003c801202007388 */ /* 0x000fe80000000400 */
[----:B------:R-:W2:Y:S01]  /*1b1d0*/  LDL.LU R27, [R1+0x164] ;  /* 0x00016400011b7983 */ /* 0x000ea20000300800 */
[----:B------:R-:W-:Y:S02]  /*1b1e0*/  STS.U16 [R2+0x3cc0], R19 ;  /* 0x003cc01302007388 */ /* 0x000fe40000000400 */
[----:B------:R-:W2:Y:S01]  /*1b1f0*/  LDL.LU R26, [R1+0x150] ;  /* 0x00015000011a7983 */ /* 0x000ea20000300800 */
[----:B------:R-:W-:Y:S01]  /*1b200*/  LOP3.LUT R47, R3, 0x20, RZ, 0x3c, !PT ;  /* 0x00000020032f7812 */ /* 0x000fe200078e3cff */
[----:B------:R-:W-:Y:S04]  /*1b210*/  STS.U16 [R2+0x3ec0], R20 ;  /* 0x003ec01402007388 */ /* 0x000fe80000000400 */
[----:B------:R-:W2:Y:S01]  /*1b220*/  LDL.LU R25, [R1+0x14c] ;  /* 0x00014c0001197983 */ /* 0x000ea20000300800 */
[----:B------:R-:W-:Y:S02]  /*1b230*/  STS.U16 [R2+0x3e80], R21 ;  /* 0x003e801502007388 */ /* 0x000fe40000000400 */
[----:B------:R-:W2:Y:S02]  /*1b240*/  LDL.LU R24, [R1+0x138] ;  /* 0x0001380001187983 */ /* 0x000ea40000300800 */
[----:B------:R-:W2:Y:S01]  /*1b250*/  LDL.LU R23, [R1+0x134] ;  /* 0x0001340001177983 */ /* 0x000ea20000300800 */
[----:B------:R0:W-:Y:S01]  /*1b260*/  STS.U16 [R47+0x100], R22 ;  /* 0x000100162f007388 */ /* 0x0001e20000000400 */
[----:B------:R1:W-:Y:S02]  /*1b270*/  STS.U16 [R47+0x140], R13 ;  /* 0x0001400d2f007388 */ /* 0x0003e40000000400 */
[----:B---3--:R3:W-:Y:S01]  /*1b280*/  STS.U16 [R47+0x340], R32 ;  /* 0x000340202f007388 */ /* 0x0087e20000000400 */
[----:B----4-:R4:W-:Y:S04]  /*1b290*/  STS.U16 [R47+0x300], R37 ;  /* 0x000300252f007388 */ /* 0x0109e80000000400 */
        /* <DEDUP_REMOVED lines=21> */
[----:B0-----:R-:W2:Y:S01]  /*1b3f0*/  LDL.LU R0, [R1+0x90] ;  /* 0x0000900001007983 */ /* 0x001ea20000300800 */
[----:B------:R-:W2:Y:S02]  /*1b400*/  LDL.LU R3, [R1+0x8c] ;  /* 0x00008c0001037983 */ /* 0x000ea40000300800 */
[----:B------:R-:W2:Y:S02]  /*1b410*/  LDL.LU R5, [R1+0x78] ;  /* 0x0000780001057983 */ /* 0x000ea40000300800 */
[----:B------:R-:W2:Y:S01]  /*1b420*/  LDL.LU R48, [R1+0x74] ;  /* 0x0000740001307983 */ /* 0x000ea20000300800 */
[----:B------:R-:W2:Y:S01]  /*1b430*/  LDL.LU R53, [R1+0x60] ;  /* 0x0000600001357983 */ /* 0x000ea20000300800 */
[----:B------:R-:W2:Y:S02]  /*1b440*/  LDL.LU R54, [R1+0x5c] ;  /* 0x00005c0001367983 */ /* 0x000ea40000300800 */
[----:B------:R-:W2:Y:S02]  /*1b450*/  LDL.LU R59, [R1+0x48] ;  /* 0x00004800013b7983 */ /* 0x000ea40000300800 */
[----:B------:R-:W2:Y:S01]  /*1b460*/  LDL.LU R60, [R1+0x44] ;  /* 0x00004400013c7983 */ /* 0x000ea20000300800 */
[----:B------:R-:W2:Y:S01]  /*1b470*/  LDL.LU R4, [R1+0x30] ;  /* 0x0000300001047983 */ /* 0x000ea20000300800 */
[----:B------:R-:W2:Y:S02]  /*1b480*/  LDL.LU R30, [R1+0x2c] ;  /* 0x00002c00011e7983 */ /* 0x000ea40000300800 */
[----:B------:R-:W2:Y:S02]  /*1b490*/  LDL.LU R31, [R1+0x18] ;  /* 0x00001800011f7983 */ /* 0x000ea40000300800 */
[----:B------:R-:W2:Y:S01]  /*1b4a0*/  LDL.LU R2, [R1+0x14] ;  /* 0x0000140001027983 */ /* 0x000ea20000300800 */
[----:B------:R0:W-:Y:S04]  /*1b4b0*/  STS.U16 [R47+0xd40], R29 ;  /* 0x000d401d2f007388 */ /* 0x0001e80000000400 */
[----:B------:R1:W-:Y:S04]  /*1b4c0*/  STS.U16 [R47+0xf40], R28 ;  /* 0x000f401c2f007388 */ /* 0x0003e80000000400 */
[----:B0-----:R-:W2:Y:S04]  /*1b4d0*/  LDL.LU R29, [R1+0x23b8] ;  /* 0x0023b800011d7983 */ /* 0x001ea80000300800 */
[----:B------:R0:W-:Y:S01]  /*1b4e0*/  STS.U16 [R47+0xf00], R27 ;  /* 0x000f001b2f007388 */ /* 0x0001e20000000400 */
[----:B------:R0:W-:Y:S03]  /*1b4f0*/  STS.U16 [R47+0x1100], R26 ;  /* 0x0011001a2f007388 */ /* 0x0001e60000000400 */
[----:B-1----:R-:W2:Y:S04]  /*1b500*/  LDL.LU R28, [R1+0x23b4] ;  /* 0x0023b400011c7983 */ /* 0x002ea80000300800 */
[----:B------:R1:W-:Y:S01]  /*1b510*/  STS.U16 [R47+0x1140], R25 ;  /* 0x001140192f007388 */ /* 0x0003e20000000400 */
[----:B------:R1:W-:Y:S02]  /*1b520*/  STS.U16 [R47+0x1340], R24 ;  /* 0x001340182f007388 */ /* 0x0003e40000000400 */
[----:B------:R1:W-:Y:S01]  /*1b530*/  STS.U16 [R47+0x1300], R23 ;  /* 0x001300172f007388 */ /* 0x0003e20000000400 */
[----:B0-----:R-:W2:Y:S01]  /*1b540*/  LDL.LU R27, [R1+0x23b0] ;  /* 0x0023b000011b7983 */ /* 0x001ea20000300800 */
[----:B------:R-:W2:Y:S03]  /*1b550*/  LDL.LU R26, [R1+0x23ac] ;  /* 0x0023ac00011a7983 */ /* 0x000ea60000300800 */
[----:B-1----:R-:W2:Y:S01]  /*1b560*/  LDL.LU R25, [R1+0x23a8] ;  /* 0x0023a80001197983 */ /* 0x002ea20000300800 */
        /* <DEDUP_REMOVED lines=16> */
[----:B0-----:R-:W3:Y:S01]  /*1b670*/  LDL.LU R38, [R1+0x238c] ;  /* 0x00238c0001267983 */ /* 0x001ee20000300800 */
[----:B-1----:R-:W3:Y:S03]  /*1b680*/  LDL.LU R43, [R1+0x2388] ;  /* 0x00238800012b7983 */ /* 0x002ee60000300800 */
[----:B------:R-:W3:Y:S04]  /*1b690*/  LDL.LU R44, [R1+0x2384] ;  /* 0x00238400012c7983 */ /* 0x000ee80000300800 */
[----:B------:R-:W3:Y:S01]  /*1b6a0*/  LDL.LU R49, [R1+0x2380] ;  /* 0x0023800001317983 */ /* 0x000ee20000300800 */
[----:B------:R-:W3:Y:S02]  /*1b6b0*/  LDL.LU R50, [R1+0x237c] ;  /* 0x00237c0001327983 */ /* 0x000ee40000300800 */
[----:B------:R-:W3:Y:S01]  /*1b6c0*/  LDL.LU R55, [R1+0x2378] ;  /* 0x0023780001377983 */ /* 0x000ee20000300800 */
[----:B------:R0:W-:Y:S01]  /*1b6d0*/  STS.U16 [R47+0x1f40], R56 ;  /* 0x001f40382f007388 */ /* 0x0001e20000000400 */
[----:B------:R1:W-:Y:S03]  /*1b6e0*/  STS.U16 [R47+0x1f00], R61 ;  /* 0x001f003d2f007388 */ /* 0x0003e60000000400 */
[----:B0-----:R-:W3:Y:S01]  /*1b6f0*/  LDL.LU R56, [R1+0x2374] ;  /* 0x0023740001387983 */ /* 0x001ee20000300800 */
[----:B-1----:R-:W3:Y:S03]  /*1b700*/  LDL.LU R61, [R1+0x2370] ;  /* 0x00237000013d7983 */ /* 0x002ee60000300800 */
[----:B--2---:R0:W-:Y:S04]  /*1b710*/  STS.U16 [R47+0x2100], R0 ;  /* 0x002100002f007388 */ /* 0x0041e80000000400 */
[----:B0-----:R-:W2:Y:S01]  /*1b720*/  LDL.LU R0, [R1+0x236c] ;  /* 0x00236c0001007983 */ /* 0x001ea20000300800 */
[----:B------:R-:W-:Y:S02]  /*1b730*/  STS.U16 [R47+0x2140], R3 ;  /* 0x002140032f007388 */ /* 0x000fe40000000400 */
[----:B------:R-:W-:Y:S02]  /*1b740*/  STS.U16 [R47+0x2340], R5 ;  /* 0x002340052f007388 */ /* 0x000fe40000000400 */
[----:B------:R0:W-:Y:S01]  /*1b750*/  STS.U16 [R47+0x2300], R48 ;  /* 0x002300302f007388 */ /* 0x0001e20000000400 */
[----:B------:R1:W-:Y:S01]  /*1b760*/  STS.U16 [R47+0x2500], R53 ;  /* 0x002500352f007388 */ /* 0x0003e20000000400 */
[----:B------:R1:W-:Y:S02]  /*1b770*/  STS.U16 [R47+0x2540], R54 ;  /* 0x002540362f007388 */ /* 0x0003e40000000400 */
[----:B------:R1:W-:Y:S02]  /*1b780*/  STS.U16 [R47+0x2740], R59 ;  /* 0x0027403b2f007388 */ /* 0x0003e40000000400 */
[----:B------:R1:W-:Y:S01]  /*1b790*/  STS.U16 [R47+0x2700], R60 ;  /* 0x0027003c2f007388 */ /* 0x0003e20000000400 */
[----:B------:R-:W-:Y:S01]  /*1b7a0*/  STS.U16 [R47+0x2900], R4 ;  /* 0x002900042f007388 */ /* 0x000fe20000000400 */
[----:B------:R-:W-:Y:S03]  /*1b7b0*/  STS.U16 [R47+0x2940], R30 ;  /* 0x0029401e2f007388 */ /* 0x000fe60000000400 */
[----:B0-----:R-:W4:Y:S01]  /*1b7c0*/  LDL.LU R48, [R1+0x480] ;  /* 0x0004800001307983 */ /* 0x001f220000300800 */
[----:B-1----:R-:W4:Y:S02]  /*1b7d0*/  LDL.LU R53, [R1+0x47c] ;  /* 0x00047c0001357983 */ /* 0x002f240000300800 */
[----:B------:R-:W4:Y:S02]  /*1b7e0*/  LDL.LU R54, [R1+0x460] ;  /* 0x0004600001367983 */ /* 0x000f240000300800 */
[----:B------:R-:W4:Y:S01]  /*1b7f0*/  LDL.LU R59, [R1+0x45c] ;  /* 0x00045c00013b7983 */ /* 0x000f220000300800 */
[----:B------:R0:W-:Y:S04]  /*1b800*/  STS.U16 [R47+0x2b40], R31 ;  /* 0x002b401f2f007388 */ /* 0x0001e80000000400 */
[----:B------:R-:W4:Y:S04]  /*1b810*/  LDL.LU R60, [R1+0x440] ;  /* 0x00044000013c7983 */ /* 0x000f280000300800 */
[----:B0-----:R-:W4:Y:S04]  /*1b820*/  LDL.LU R31, [R1+0x43c] ;  /* 0x00043c00011f7983 */ /* 0x001f280000300800 */
[----:B------:R-:W0:Y:S01]  /*1b830*/  S2R R3, SR_TID.X ;  /* 0x0000000000037919 */ /* 0x000e220000002100 */
[----:B------:R1:W-:Y:S02]  /*1b840*/  STS.U16 [R47+0x2b00], R2 ;  /* 0x002b00022f007388 */ /* 0x0003e40000000400 */
[----:B------:R-:W4:Y:S01]  /*1b850*/  LDL.LU R30, [R1+0x404] ;  /* 0x00040400011e7983 */ /* 0x000f220000300800 */
[----:B-1----:R-:W4:Y:S01]  /*1b860*/  LDL.LU R2, [R1+0x3fc] ;  /* 0x0003fc0001027983 */ /* 0x002f220000300800 */
[----:B------:R-:W4:Y:S02]  /*1b870*/  LDL R5, [R1+0xc70] ;  /* 0x000c700001057983 */ /* 0x000f240000100800 */
[----:B------:R-:W4:Y:S01]  /*1b880*/  LDL R4, [R1+0xc74] ;  /* 0x000c740001047983 */ /* 0x000f220000100800 */
[----:B0-----:R-:W-:-:S05]  /*1b890*/  LOP3.LUT R3, R3, 0x1f, RZ, 0xc0, !PT ;  /* 0x0000001f03037812 */ /* 0x001fca00078ec0ff */
[----:B------:R-:W-:Y:S01]  /*1b8a0*/  IMAD.SHL.U32 R3, R3, 0x2, RZ ;  /* 0x0000000203037824 */ /* 0x000fe200078e00ff */
[----:B--2---:R0:W-:Y:S01]  /*1b8b0*/  STS.U16 [R47+0x2d00], R0 ;  /* 0x002d00002f007388 */ /* 0x0041e20000000400 */
[----:B---3--:R-:W-:Y:S02]  /*1b8c0*/  STS.U16 [R47+0x2d40], R61 ;  /* 0x002d403d2f007388 */ /* 0x008fe40000000400 */
[----:B------:R-:W-:Y:S02]  /*1b8d0*/  STS.U16 [R47+0x2f40], R56 ;  /* 0x002f40382f007388 */ /* 0x000fe40000000400 */
[----:B------:R-:W-:Y:S01]  /*1b8e0*/  STS.U16 [R47+0x2f00], R55 ;  /* 0x002f00372f007388 */ /* 0x000fe20000000400 */
[----:B------:R-:W-:Y:S01]  /*1b8f0*/  STS.U16 [R47+0x3100], R50 ;  /* 0x003100322f007388 */ /* 0x000fe20000000400 */
[----:B------:R-:W-:Y:S02]  /*1b900*/  STS.U16 [R47+0x3140], R49 ;  /* 0x003140312f007388 */ /* 0x000fe40000000400 */
[----:B------:R-:W-:Y:S02]  /*1b910*/  STS.U16 [R47+0x3340], R44 ;  /* 0x0033402c2f007388 */ /* 0x000fe40000000400 */
[----:B------:R-:W-:Y:S01]  /*1b920*/  STS.U16 [R47+0x3300], R43 ;  /* 0x0033002b2f007388 */ /* 0x000fe20000000400 */
[----:B------:R-:W-:Y:S01]  /*1b930*/  STS.U16 [R47+0x3500], R38 ;  /* 0x003500262f007388 */ /* 0x000fe20000000400 */
[----:B----4-:R-:W-:Y:S03]  /*1b940*/  STS.U16 [R47+0x3540], R37 ;  /* 0x003540252f007388 */ /* 0x010fe60000000400 */
[----:B------:R-:W-:Y:S01]  /*1b950*/  STS.U16 [R47+0x3740], R32 ;  /* 0x003740202f007388 */ /* 0x000fe20000000400 */
[----:B------:R-:W-:Y:S03]  /*1b960*/  STS.U16 [R47+0x3700], R13 ;  /* 0x0037000d2f007388 */ /* 0x000fe60000000400 */
[----:B------:R-:W-:Y:S01]  /*1b970*/  STS.U16 [R47+0x3900], R22 ;  /* 0x003900162f007388 */ /* 0x000fe20000000400 */
[----:B------:R-:W-:Y:S02]  /*1b980*/  STS.U16 [R47+0x3940], R23 ;  /* 0x003940172f007388 */ /* 0x000fe40000000400 */
[----:B------:R-:W-:Y:S02]  /*1b990*/  STS.U16 [R47+0x3b40], R24 ;  /* 0x003b40182f007388 */ /* 0x000fe40000000400 */
[----:B------:R-:W-:Y:S01]  /*1b9a0*/  STS.U16 [R47+0x3b00], R25 ;  /* 0x003b00192f007388 */ /* 0x000fe20000000400 */
[----:B0-----:R-:W-:Y:S01]  /*1b9b0*/  LOP3.LUT R0, R3, 0x30, RZ, 0x3c, !PT ;  /* 0x0000003003007812 */ /* 0x001fe200078e3cff */
[----:B------:R-:W-:Y:S01]  /*1b9c0*/  STS.U16 [R47+0x3d00], R26 ;  /* 0x003d001a2f007388 */ /* 0x000fe20000000400 */
[----:B------:R-:W-:Y:S02]  /*1b9d0*/  STS.U16 [R47+0x3d40], R27 ;  /* 0x003d401b2f007388 */ /* 0x000fe40000000400 */
[----:B------:R-:W-:Y:S02]  /*1b9e0*/  STS.U16 [R47+0x3f40], R28 ;  /* 0x003f401c2f007388 */ /* 0x000fe40000000400 */
[----:B------:R0:W-:Y:S01]  /*1b9f0*/  STS.U16 [R47+0x3f00], R29 ;  /* 0x003f001d2f007388 */ /* 0x0001e20000000400 */
[----:B------:R1:W-:Y:S01]  /*1ba00*/  STS.U16 [R0+0x180], R48 ;  /* 0x0001803000007388 */ /* 0x0003e20000000400 */
[----:B------:R2:W-:Y:S02]  /*1ba10*/  STS.U16 [R0+0x1c0], R53 ;  /* 0x0001c03500007388 */ /* 0x0005e40000000400 */
[----:B------:R3:W-:Y:S02]  /*1ba20*/  STS.U16 [R0+0x3c0], R54 ;  /* 0x0003c03600007388 */ /* 0x0007e40000000400 */
[----:B------:R3:W-:Y:S01]  /*1ba30*/  STS.U16 [R0+0x380], R59 ;  /* 0x0003803b00007388 */ /* 0x0007e20000000400 */
[----:B------:R3:W-:Y:S04]  /*1ba40*/  STS.U16 [R0+0x580], R60 ;  /* 0x0005803c00007388 */ /* 0x0007e80000000400 */
[----:B0-----:R-:W4:Y:S01]  /*1ba50*/  LDL.LU R47, [R1+0x2368] ;  /* 0x00236800012f7983 */ /* 0x001f220000300800 */
[----:B-1----:R-:W4:Y:S02]  /*1ba60*/  LDL.LU R48, [R1+0x2364] ;  /* 0x0023640001307983 */ /* 0x002f240000300800 */
[----:B--2---:R-:W2:Y:S02]  /*1ba70*/  LDL.LU R53, [R1+0x2360] ;  /* 0x0023600001357983 */ /* 0x004ea40000300800 */
[----:B---3--:R-:W3:Y:S01]  /*1ba80*/  LDL.LU R54, [R1+0x235c] ;  /* 0x00235c0001367983 */ /* 0x008ee20000300800 */
[----:B------:R-:W2:Y:S01]  /*1ba90*/  LDL.LU R59, [R1+0x2358] ;  /* 0x00235800013b7983 */ /* 0x000ea20000300800 */
[----:B------:R-:W2:Y:S03]  /*1baa0*/  LDL.LU R60, [R1+0x2354] ;  /* 0x00235400013c7983 */ /* 0x000ea60000300800 */
[----:B------:R0:W-:Y:S04]  /*1bab0*/  STS.U16 [R0+0x5c0], R31 ;  /* 0x0005c01f00007388 */ /* 0x0001e80000000400 */
[----:B0-----:R-:W2:Y:S02]  /*1bac0*/  LDL.LU R31, [R1+0x2350] ;  /* 0x00235000011f7983 */ /* 0x001ea40000300800 */
[----:B--2---:R-:W-:-:S06]  /*1bad0*/  PRMT R31, RZ, 0x7610, R31 ;  /* 0x00007610ff1f7816 */ /* 0x004fcc000000001f */
[----:B------:R-:W2:Y:S04]  /*1bae0*/  @!P0 LDG.E.U16 R31, [R4.64] ;  /* 0x00000004041f8981 */ /* 0x000ea8000c1e1500 */
[----:B------:R0:W-:Y:S01]  /*1baf0*/  STS.U16 [R0+0x7c0], R30 ;  /* 0x0007c01e00007388 */ /* 0x0001e20000000400 */
[----:B------:R1:W-:Y:S03]  /*1bb00*/  STS.U16 [R0+0x780], R2 ;  /* 0x0007800200007388 */ /* 0x0003e60000000400 */
[----:B0-----:R-:W3:Y:S01]  /*1bb10*/  LDL.LU R30, [R1+0x234c] ;  /* 0x00234c00011e7983 */ /* 0x001ee20000300800 */
[----:B-1----:R-:W3:Y:S03]  /*1bb20*/  LDL.LU R2, [R1+0x2348] ;  /* 0x0023480001027983 */ /* 0x002ee60000300800 */
[----:B--2---:R0:W-:Y:S04]  /*1bb30*/  STL [R1+0x15c], R31 ;  /* 0x00015c1f01007387 */ /* 0x0041e80000100800 */
[----:B0-----:R-:W2:Y:S01]  /*1bb40*/  LDL.LU R31, [R1+0x2344] ;  /* 0x00234400011f7983 */ /* 0x001ea20000300800 */
[----:B------:R-:W2:Y:S02]  /*1bb50*/  LDL R4, [R1+0xc68] ;  /* 0x000c680001047983 */ /* 0x000ea40000100800 */
[----:B------:R-:W2:Y:S01]  /*1bb60*/  LDL R5, [R1+0xc6c] ;  /* 0x000c6c0001057983 */ /* 0x000ea20000100800 */
[----:B---3--:R-:W-:-:S02]  /*1bb70*/  PRMT R2, RZ, 0x7610, R2 ;  /* 0x00007610ff027816 */ /* 0x008fc40000000002 */
[----:B--2---:R-:W-:-:S04]  /*1bb80*/  @!P1 LOP3.LUT R5, R5, R4, RZ, 0x3c, !PT ;  /* 0x0000000405059212 */ /* 0x004fc800078e3cff */
[----:B------:R-:W-:-:S04]  /*1bb90*/  @!P1 LOP3.LUT R4, R5, R4, RZ, 0x3c, !PT ;  /* 0x0000000405049212 */ /* 0x000fc800078e3cff */
[----:B------:R-:W-:-:S05]  /*1bba0*/  @!P1 LOP3.LUT R5, R5, R4, RZ, 0x3c, !PT ;  /* 0x0000000405059212 */ /* 0x000fca00078e3cff */
[----:B------:R-:W2:Y:S04]  /*1bbb0*/  @!P1 LDG.E.U16 R2, [R4.64] ;  /* 0x0000000404029981 */ /* 0x000ea8000c1e1500 */
[----:B--2---:R0:W-:Y:S04]  /*1bbc0*/  STL [R1+0x158], R2 ;  /* 0x0001580201007387 */ /* 0x0041e80000100800 */
[----:B0-----:R-:W2:Y:S01]  /*1bbd0*/  LDL.LU R2, [R1+0x2340] ;  /* 0x0023400001027983 */ /* 0x001ea20000300800 */
[----:B------:R-:W3:Y:S02]  /*1bbe0*/  LDL R4, [R1+0xc60] ;  /* 0x000c600001047983 */ /* 0x000ee40000100800 */
[----:B------:R-:W3:Y:S01]  /*1bbf0*/  LDL R5, [R1+0xc64] ;  /* 0x000c640001057983 */ /* 0x000ee20000100800 */
[----:B------:R-:W-:-:S02]  /*1bc00*/  PRMT R31, RZ, 0x7610, R31 ;  /* 0x00007610ff1f7816 */ /* 0x000fc4000000001f */
[----:B---3--:R-:W-:-:S04]  /*1bc10*/  @!P2 LOP3.LUT R5, R5, R4, RZ, 0x3c, !PT ;  /* 0x000000040505a212 */ /* 0x008fc800078e3cff */
[----:B------:R-:W-:-:S04]  /*1bc20*/  @!P2 LOP3.LUT R4, R5, R4, RZ, 0x3c, !PT ;  /* 0x000000040504a212 */ /* 0x000fc800078e3cff */
[----:B------:R-:W-:-:S05]  /*1bc30*/  @!P2 LOP3.LUT R5, R5, R4, RZ, 0x3c, !PT ;  /* 0x000000040505a212 */ /* 0x000fca00078e3cff */
[----:B------:R-:W3:Y:S04]  /*1bc40*/  @!P2 LDG.E.U16 R31, [R4.64] ;  /* 0x00000004041fa981 */ /* 0x000ee8000c1e1500 */
[----:B---3--:R0:W-:Y:S04]  /*1bc50*/  STL [R1+0x154], R31 ;  /* 0x0001541f01007387 */ /* 0x0081e80000100800 */
[----:B0-----:R-:W3:Y:S01]  /*1bc60*/  LDL.LU R31, [R1+0x233c] ;  /* 0x00233c00011f7983 */ /* 0x001ee20000300800 */
[----:B------:R-:W3:Y:S02]  /*1bc70*/  LDL R4, [R1+0xc58] ;  /* 0x000c580001047983 */ /* 0x000ee40000100800 */
[----:B------:R-:W3:Y:S01]  /*1bc80*/  LDL R5, [R1+0xc5c] ;  /* 0x000c5c0001057983 */ /* 0x000ee20000100800 */
[----:B--2---:R-:W-:-:S02]  /*1bc90*/  PRMT R2, RZ, 0x7610, R2 ;  /* 0x00007610ff027816 */ /* 0x004fc40000000002 */
[----:B---3--:R-:W-:-:S04]  /*1bca0*/  @!P3 LOP3.LUT R5, R5, R4, RZ, 0x3c, !PT ;  /* 0x000000040505b212 */ /* 0x008fc800078e3cff */
        /* <DEDUP_REMOVED lines=371> */
[----:B------:R0:W3:Y:S04]  /*1d3e0*/  @!P0 LDG.E.U16 R61, [R4.64] ;  /* 0x00000004043d8981 */ /* 0x0000e8000c1e1500 */
[----:B0-----:R-:W2:Y:S04]  /*1d3f0*/  LDL R4, [R1+0x6e8] ;  /* 0x0006e80001047983 */ /* 0x001ea80000100800 */
[----:B------:R-:W2:Y:S01]  /*1d400*/  LDL R5, [R1+0x6ec] ;  /* 0x0006ec0001057983 */ /* 0x000ea20000100800 */
[----:B------:R-:W-:Y:S02]  /*1d410*/  PRMT R60, RZ, 0x7610, R60 ;  /* 0x00007610ff3c7816 */ /* 0x000fe4000000003c */
[----:B--2---:R-:W-:-:S04]  /*1d420*/  @!P1 LOP3.LUT R5, R5, R4, RZ, 0x3c, !PT ;  /* 0x0000000405059212 */ /* 0x004fc800078e3cff */
[----:B------:R-:W-:-:S04]  /*1d430*/  @!P1 LOP3.LUT R4, R5, R4, RZ, 0x3c, !PT ;  /* 0x0000000405049212 */ /* 0x000fc800078e3cff */
[----:B------:R-:W-:-:S05]  /*1d440*/  @!P1 LOP3.LUT R5, R5, R4, RZ, 0x3c, !PT ;  /* 0x0000000405059212 */ /* 0x000fca00078e3cff */
[----:B------:R0:W2:Y:S04]  /*1d450*/  @!P1 LDG.E.U16 R60, [R4.64] ;  /* 0x00000004043c9981 */ /* 0x0000a8000c1e1500 */
        /* <DEDUP_REMOVED lines=16> */
[----:B----4-:R-:W-:Y:S02]  /*1d560*/  PRMT R48, RZ, 0x7610, R48 ;  /* 0x00007610ff307816 */ /* 0x010fe40000000030 */
[----:B--2---:R-:W-:-:S04]  /*1d570*/  @!P0 LOP3.LUT R5, R5, R4, RZ, 0x3c, !PT ;  /* 0x0000000405058212 */ /* 0x004fc800078e3cff */
[----:B------:R-:W-:-:S04]  /*1d580*/  @!P0 LOP3.LUT R4, R5, R4, RZ, 0x3c, !PT ;  /* 0x0000000405048212 */ /* 0x000fc800078e3cff */
[----:B------:R-:W-:-:S05]  /*1d590*/  @!P0 LOP3.LUT R5, R5, R4, RZ, 0x3c, !PT ;  /* 0x0000000405058212 */ /* 0x000fca00078e3cff */
[----:B------:R0:W2:Y:S04]  /*1d5a0*/  @!P0 LDG.E.U16 R48, [R4.64] ;  /* 0x0000000404308981 */ /* 0x0000a8000c1e1500 */
[----:B0-----:R-:W4:Y:S04]  /*1d5b0*/  LDL R4, [R1+0x668] ;  /* 0x0006680001047983 */ /* 0x001f280000100800 */
[----:B------:R-:W4:Y:S01]  /*1d5c0*/  LDL R5, [R1+0x66c] ;  /* 0x00066c0001057983 */ /* 0x000f220000100800 */
[----:B------:R-:W-:Y:S02]  /*1d5d0*/  PRMT R46, RZ, 0x7610, R46 ;  /* 0x00007610ff2e7816 */ /* 0x000fe4000000002e */
[----:B----4-:R-:W-:-:S04]  /*1d5e0*/  @!P1 LOP3.LUT R5, R5, R4, RZ, 0x3c, !PT ;  /* 0x0000000405059212 */ /* 0x010fc800078e3cff */
[----:B------:R-:W-:-:S04]  /*1d5f0*/  @!P1 LOP3.LUT R4, R5, R4, RZ, 0x3c, !PT ;  /* 0x0000000405049212 */ /* 0x000fc800078e3cff */
[----:B------:R-:W-:-:S05]  /*1d600*/  @!P1 LOP3.LUT R5, R5, R4, RZ, 0x3c, !PT ;  /* 0x0000000405059212 */ /* 0x000fca00078e3cff */
[----:B------:R0:W4:Y:S04]  /*1d610*/  @!P1 LDG.E.U16 R46, [R4.64] ;  /* 0x00000004042e9981 */ /* 0x000128000c1e1500 */
        /* <DEDUP_REMOVED lines=104> */
[----:B------:R-:W2:Y:S04]  /*1dca0*/  @!P0 LDG.E.U16 R31, [R4.64] ;  /* 0x00000004041f8981 */ /* 0x000ea8000c1e1500 */
[----:B--2---:R0:W-:Y:S04]  /*1dcb0*/  STL [R1+0xb4], R31 ;  /* 0x0000b41f01007387 */ /* 0x0041e80000100800 */
[----:B0-----:R-:W2:Y:S01]  /*1dcc0*/  LDL.LU R31, [R1+0x2294] ;  /* 0x00229400011f7983 */ /* 0x001ea20000300800 */
[----:B------:R-:W2:Y:S02]  /*1dcd0*/  LDL R4, [R1+0xc48] ;  /* 0x000c480001047983 */ /* 0x000ea40000100800 */
[----:B------:R-:W2:Y:S01]  /*1dce0*/  LDL R5, [R1+0xc4c] ;  /* 0x000c4c0001057983 */ /* 0x000ea20000100800 */
[----:B------:R-:W-:-:S02]  /*1dcf0*/  PRMT R2, RZ, 0x7610, R2 ;  /* 0x00007610ff027816 */ /* 0x000fc40000000002 */
        /* <DEDUP_REMOVED lines=290> */
[----:B------:R0:W-:Y:S04]  /*1ef20*/  STL [R1+0x34], R31 ;  /* 0x0000341f01007387 */ /* 0x0001e80000100800 */
[----:B0-----:R-:W3:Y:S04]  /*1ef30*/  LDL R31, [R1+0x7c4] ;  /* 0x0007c400011f7983 */ /* 0x001ee80000100800 */
        /* <DEDUP_REMOVED lines=35> */
[----:B------:R-:W2:Y:S01]  /*1f170*/  @!P1 LDG.E.U16 R2, [R4.64] ;  /* 0x0000000404029981 */ /* 0x000ea2000c1e1500 */
[----:B------:R-:W-:-:S03]  /*1f180*/  PRMT R30, RZ, 0x7610, R30 ;  /* 0x00007610ff1e7816 */ /* 0x000fc6000000001e */
[----:B--2---:R0:W-:Y:S04]  /*1f190*/  STL [R1+0x20], R2 ;  /* 0x0000200201007387 */ /* 0x0041e80000100800 */
[----:B0-----:R-:W2:Y:S01]  /*1f1a0*/  LDL.LU R2, [R1+0x2204] ;  /* 0x0022040001027983 */ /* 0x001ea20000300800 */
[----:B------:R-:W2:Y:S02]  /*1f1b0*/  LDL R5, [R1+0x7c0] ;  /* 0x0007c00001057983 */ /* 0x000ea40000100800 */
[----:B---3--:R-:W-:Y:S01]  /*1f1c0*/  @!P2 IMAD.MOV.U32 R4, RZ, RZ, R31 ;  /* 0x000000ffff04a224 */ /* 0x008fe200078e001f */
[----:B------:R-:W-:Y:S01]  /*1f1d0*/  PRMT R54, RZ, 0x7610, R54 ;  /* 0x00007610ff367816 */ /* 0x000fe20000000036 */
[----:B------:R-:W3:Y:S04]  /*1f1e0*/  LDL R31, [R1+0x6d0] ;  /* 0x0006d000011f7983 */ /* 0x000ee80000100800 */
[----:B--2---:R0:W2:Y:S04]  /*1f1f0*/  @!P2 LDG.E.U16 R30, [R4.64] ;  /* 0x00000004041ea981 */ /* 0x0040a8000c1e1500 */
[----:B0-----:R-:W2:Y:S04]  /*1f200*/  LDL R4, [R1+0x7b8] ;  /* 0x0007b80001047983 */ /* 0x001ea80000100800 */
[----:B------:R-:W2:Y:S02]  /*1f210*/  LDL R5, [R1+0x7bc] ;  /* 0x0007bc0001057983 */ /* 0x000ea40000100800 */
        /* <DEDUP_REMOVED lines=41> */
[----:B------:R3:W2:Y:S01]  /*1f4b0*/  @!P3 LDG.E.U16 R3, [R4.64] ;  /* 0x000000040403b981 */ /* 0x0006a2000c1e1500 */
[----:B------:R-:W-:Y:S01]  /*1f4c0*/  PRMT R56, RZ, 0x7610, R56 ;  /* 0x00007610ff387816 */ /* 0x000fe20000000038 */
[----:B---3--:R-:W-:Y:S02]  /*1f4d0*/  @!P0 IMAD.MOV.U32 R4, RZ, RZ, R30 ;  /* 0x000000ffff048224 */ /* 0x008fe400078e001e */
[----:B------:R-:W-:-:S05]  /*1f4e0*/  @!P0 IMAD.MOV.U32 R5, RZ, RZ, R31 ;  /* 0x000000ffff058224 */ /* 0x000fca00078e001f */
[----:B------:R0:W3:Y:S04]  /*1f4f0*/  @!P0 LDG.E.U16 R56, [R4.64] ;  /* 0x0000000404388981 */ /* 0x0000e8000c1e1500 */
[----:B--2---:R-:W-:Y:S01]  /*1f500*/  STL [R1], R3 ;  /* 0x0000000301007387 */ /* 0x004fe20000100800 */
[----:B0-----:R-:W2:Y:S02]  /*1f510*/  LDL R4, [R1+0x6c8] ;  /* 0x0006c80001047983 */ /* 0x001ea40000100800 */
[----:B------:R-:W2:Y:S01]  /*1f520*/  LDL R5, [R1+0x6cc] ;  /* 0x0006cc0001057983 */ /* 0x000ea20000100800 */
[----:B------:R-:W-:Y:S01]  /*1f530*/  PRMT R54, RZ, 0x7610, R54 ;  /* 0x00007610ff367816 */ /* 0x000fe20000000036 */
[----:B------:R-:W4:Y:S04]  /*1f540*/  LDL R31, [R1+0x650] ;  /* 0x00065000011f7983 */ /* 0x000f280000100800 */
[----:B------:R-:W4:Y:S04]  /*1f550*/  LDL R30, [R1+0x654] ;  /* 0x00065400011e7983 */ /* 0x000f280000100800 */
[----:B---3--:R0:W-:Y:S04]  /*1f560*/  STL [R1+0x217c], R56 ;  /* 0x00217c3801007387 */ /* 0x0081e80000100800 */
[----:B0-----:R-:W3:Y:S01]  /*1f570*/  LDL R56, [R1+0x6c4] ;  /* 0x0006c40001387983 */ /* 0x001ee20000100800 */
[----:B--2---:R-:W-:-:S04]  /*1f580*/  @!P1 LOP3.LUT R5, R5, R4, RZ, 0x3c, !PT ;  /* 0x0000000405059212 */ /* 0x004fc800078e3cff */
[----:B------:R-:W-:-:S04]  /*1f590*/  @!P1 LOP3.LUT R4, R5, R4, RZ, 0x3c, !PT ;  /* 0x0000000405049212 */ /* 0x000fc800078e3cff */
[----:B------:R-:W-:-:S05]  /*1f5a0*/  @!P1 LOP3.LUT R5, R5, R4, RZ, 0x3c, !PT ;  /* 0x0000000405059212 */ /* 0x000fca00078e3cff */
[----:B------:R0:W2:Y:S04]  /*1f5b0*/  @!P1 LDG.E.U16 R54, [R4.64] ;  /* 0x0000000404369981 */ /* 0x0000a8000c1e1500 */
[----:B0-----:R-:W4:Y:S01]  /*1f5c0*/  LDL R5, [R1+0x6c0] ;  /* 0x0006c00001057983 */ /* 0x001f220000100800 */
[----:B------:R-:W-:Y:S01]  /*1f5d0*/  PRMT R52, RZ, 0x7610, R52 ;  /* 0x00007610ff347816 */ /* 0x000fe20000000034 */
[----:B---3--:R-:W-:Y:S02]  /*1f5e0*/  @!P2 IMAD.MOV.U32 R4, RZ, RZ, R56 ;  /* 0x000000ffff04a224 */ /* 0x008fe400078e0038 */
[----:B--2---:R0:W-:Y:S01]  /*1f5f0*/  STL [R1+0x2180], R54 ;  /* 0x0021803601007387 */ /* 0x0041e20000100800 */
[----:B------:R-:W-:Y:S02]  /*1f600*/  PRMT R50, RZ, 0x7610, R50 ;  /* 0x00007610ff327816 */ /* 0x000fe40000000032 */
[----:B------:R-:W-:Y:S01]  /*1f610*/  PRMT R40, RZ, 0x7610, R40 ;  /* 0x00007610ff287816 */ /* 0x000fe20000000028 */
[----:B------:R-:W2:Y:S01]  /*1f620*/  LDL R56, [R1+0x640] ;  /* 0x0006400001387983 */ /* 0x000ea20000100800 */
[----:B----4-:R1:W3:Y:S04]  /*1f630*/  @!P2 LDG.E.U16 R52, [R4.64] ;  /* 0x000000040434a981 */ /* 0x0102e8000c1e1500 */
[----:B0-----:R-:W4:Y:S04]  /*1f640*/  LDL R54, [R1+0x644] ;  /* 0x0006440001367983 */ /* 0x001f280000100800 */
[----:B-1----:R-:W2:Y:S04]  /*1f650*/  LDL R4, [R1+0x6b8] ;  /* 0x0006b80001047983 */ /* 0x002ea80000100800 */
[----:B------:R-:W2:Y:S02]  /*1f660*/  LDL R5, [R1+0x6bc] ;  /* 0x0006bc0001057983 */ /* 0x000ea40000100800 */
[----:B--2---:R-:W-:-:S04]  /*1f670*/  @!P3 LOP3.LUT R5, R5, R4, RZ, 0x3c, !PT ;  /* 0x000000040505b212 */ /* 0x004fc800078e3cff */
[----:B------:R-:W-:-:S04]  /*1f680*/  @!P3 LOP3.LUT R4, R5, R4, RZ, 0x3c, !PT ;  /* 0x000000040504b212 */ /* 0x000fc800078e3cff */
[----:B------:R-:W-:-:S05]  /*1f690*/  @!P3 LOP3.LUT R5, R5, R4, RZ, 0x3c, !PT ;  /* 0x000000040505b212 */ /* 0x000fca00078e3cff */
[----:B------:R0:W2:Y:S04]  /*1f6a0*/  @!P3 LDG.E.U16 R50, [R4.64] ;  /* 0x000000040432b981 */ /* 0x0000a8000c1e1500 */
[----:B---3--:R1:W-:Y:S01]  /*1f6b0*/  STL [R1+0x2184], R52 ;  /* 0x0021843401007387 */ /* 0x0083e20000100800 */
[----:B0-----:R-:W-:Y:S02]  /*1f6c0*/  @!P0 IMAD.MOV.U32 R4, RZ, RZ, R30 ;  /* 0x000000ffff048224 */ /* 0x001fe400078e001e */
[----:B------:R-:W-:Y:S01]  /*1f6d0*/  @!P0 IMAD.MOV.U32 R5, RZ, RZ, R31 ;  /* 0x000000ffff058224 */ /* 0x000fe200078e001f */
[----:B-1----:R-:W3:Y:S04]  /*1f6e0*/  LDL R52, [R1+0x63c] ;  /* 0x00063c0001347983 */ /* 0x002ee80000100800 */
[----:B------:R0:W3:Y:S04]  /*1f6f0*/  @!P0 LDG.E.U16 R40, [R4.64] ;  /* 0x0000000404288981 */ /* 0x0000e8000c1e1500 */
[----:B--2---:R1:W-:Y:S01]  /*1f700*/  STL [R1+0x2188], R50 ;  /* 0x0021883201007387 */ /* 0x0043e20000100800 */
[----:B0-----:R-:W2:Y:S02]  /*1f710*/  LDL R4, [R1+0x648] ;  /* 0x0006480001047983 */ /* 0x001ea40000100800 */
[----:B------:R-:W2:Y:S01]  /*1f720*/  LDL R5, [R1+0x64c] ;  /* 0x00064c0001057983 */ /* 0x000ea20000100800 */
[----:B------:R-:W-:Y:S01]  /*1f730*/  PRMT R38, RZ, 0x7610, R38 ;  /* 0x00007610ff267816 */ /* 0x000fe20000000026 */
[----:B------:R-:W3:Y:S04]  /*1f740*/  LDL R31, [R1+0x5d0] ;  /* 0x0005d000011f7983 */ /* 0x000ee80000100800 */
[----:B------:R-:W3:Y:S04]  /*1f750*/  LDL R30, [R1+0x5d4] ;  /* 0x0005d400011e7983 */ /* 0x000ee80000100800 */
[----:B-1----:R-:W3:Y:S01]  /*1f760*/  LDL R50, [R1+0x638] ;  /* 0x0006380001327983 */ /* 0x002ee20000100800 */
[----:B--2---:R-:W-:-:S04]  /*1f770*/  @!P1 LOP3.LUT R5, R5, R4, RZ, 0x3c, !PT ;  /* 0x0000000405059212 */ /* 0x004fc800078e3cff */
[----:B------:R-:W-:-:S04]  /*1f780*/  @!P1 LOP3.LUT R4, R5, R4, RZ, 0x3c, !PT ;  /* 0x0000000405049212 */ /* 0x000fc800078e3cff */
[----:B------:R-:W-:-:S05]  /*1f790*/  @!P1 LOP3.LUT R5, R5, R4, RZ, 0x3c, !PT ;  /* 0x0000000405059212 */ /* 0x000fca00078e3cff */
[----:B------:R4:W2:Y:S01]  /*1f7a0*/  @!P1 LDG.E.U16 R38, [R4.64] ;  /* 0x0000000404269981 */ /* 0x0008a2000c1e1500 */
[----:B------:R-:W-:-:S03]  /*1f7b0*/  PRMT R17, RZ, 0x7610, R17 ;  /* 0x00007610ff117816 */ /* 0x000fc60000000011 */
[----:B---3--:R0:W-:Y:S01]  /*1f7c0*/  STL [R1+0x218c], R40 ;  /* 0x00218c2801007387 */ /* 0x0081e20000100800 */
[----:B------:R-:W-:Y:S01]  /*1f7d0*/  PRMT R16, RZ, 0x7610, R16 ;  /* 0x00007610ff107816 */ /* 0x000fe20000000010 */
[----:B----4-:R-:W-:Y:S02]  /*1f7e0*/  @!P2 IMAD.MOV.U32 R4, RZ, RZ, R54 ;  /* 0x000000ffff04a224 */ /* 0x010fe400078e0036 */
[----:B------:R-:W-:-:S05]  /*1f7f0*/  @!P2 IMAD.MOV.U32 R5, RZ, RZ, R56 ;  /* 0x000000ffff05a224 */ /* 0x000fca00078e0038 */
[----:B------:R1:W3:Y:S02]  /*1f800*/  @!P2 LDG.E.U16 R17, [R4.64] ;  /* 0x000000040411a981 */ /* 0x0002e4000c1e1500 */
[----:B-1----:R-:W-:Y:S02]  /*1f810*/  @!P3 IMAD.MOV.U32 R4, RZ, RZ, R52 ;  /* 0x000000ffff04b224 */ /* 0x002fe400078e0034 */
[----:B------:R-:W-:-:S05]  /*1f820*/  @!P3 IMAD.MOV.U32 R5, RZ, RZ, R50 ;  /* 0x000000ffff05b224 */ /* 0x000fca00078e0032 */
[----:B------:R1:W4:Y:S04]  /*1f830*/  @!P3 LDG.E.U16 R16, [R4.64] ;  /* 0x000000040410b981 */ /* 0x000328000c1e1500 */
[----:B--2---:R3:W-:Y:S01]  /*1f840*/  STL [R1+0x2190], R38 ;  /* 0x0021902601007387 */ /* 0x0047e20000100800 */
[----:B------:R-:W2:Y:S02]  /*1f850*/  LDL R56, [R1+0x5c8] ;  /* 0x0005c80001387983 */ /* 0x000ea40000100800 */
[----:B------:R-:W2:Y:S01]  /*1f860*/  LDL R54, [R1+0x5cc] ;  /* 0x0005cc0001367983 */ /* 0x000ea20000100800 */
[----:B------:R-:W-:Y:S01]  /*1f870*/  PRMT R15, RZ, 0x7610, R15 ;  /* 0x00007610ff0f7816 */ /* 0x000fe2000000000f */
[----:B-1----:R-:W-:Y:S02]  /*1f880*/  @!P0 IMAD.MOV.U32 R4, RZ, RZ, R30 ;  /* 0x000000ffff048224 */ /* 0x002fe400078e001e */
[----:B------:R-:W-:-:S05]  /*1f890*/  @!P0 IMAD.MOV.U32 R5, RZ, RZ, R31 ;  /* 0x000000ffff058224 */ /* 0x000fca00078e001f */
[----:B------:R2:W2:Y:S01]  /*1f8a0*/  @!P0 LDG.E.U16 R15, [R4.64] ;  /* 0x00000004040f8981 */ /* 0x0004a2000c1e1500 */
[----:B------:R-:W-:-:S03]  /*1f8b0*/  PRMT R14, RZ, 0x7610, R14 ;  /* 0x00007610ff0e7816 */ /* 0x000fc6000000000e */
[----:B---3--:R1:W-:Y:S01]  /*1f8c0*/  STL [R1+0x2194], R17 ;  /* 0x0021941101007387 */ /* 0x0083e20000100800 */
[----:B------:R-:W3:Y:S02]  /*1f8d0*/  LDL R52, [R1+0x5c0] ;  /* 0x0005c00001347983 */ /* 0x000ee40000100800 */
[----:B------:R-:W3:Y:S01]  /*1f8e0*/  LDL R50, [R1+0x5c4] ;  /* 0x0005c40001327983 */ /* 0x000ee20000100800 */
[----:B----4-:R4:W-:Y:S01]  /*1f8f0*/  STL [R1+0x2198], R16 ;  /* 0x0021981001007387 */ /* 0x0109e20000100800 */
[----:B0-----:R-:W3:Y:S02]  /*1f900*/  LDL R40, [R1+0x5b8] ;  /* 0x0005b80001287983 */ /* 0x001ee40000100800 */
[----:B------:R-:W3:Y:S02]  /*1f910*/  LDL R38, [R1+0x5bc] ;  /* 0x0005bc0001267983 */ /* 0x000ee40000100800 */
[----:B------:R-:W3:Y:S01]  /*1f920*/  LDL R31, [R1+0x1478] ;  /* 0x00147800011f7983 */ /* 0x000ee20000100800 */
[----:B------:R-:W3:Y:S01]  /*1f930*/  LDL R30, [R1+0x1484] ;  /* 0x00148400011e7983 */ /* 0x000ee20000100800 */
[----:B--2---:R-:W-:-:S02]  /*1f940*/  @!P1 IMAD.MOV.U32 R5, RZ, RZ, R56 ;  /* 0x000000ffff059224 */ /* 0x004fc400078e0038 */
[----:B------:R-:W-:-:S05]  /*1f950*/  @!P1 IMAD.MOV.U32 R4, RZ, RZ, R54 ;  /* 0x000000ffff049224 */ /* 0x000fca00078e0036 */
[----:B------:R3:W2:Y:S04]  /*1f960*/  @!P1 LDG.E.U16 R14, [R4.64] ;  /* 0x00000004040e9981 */ /* 0x0006a8000c1e1500 */
[----:B------:R0:W-:Y:S01]  /*1f970*/  STL [R1+0x219c], R15 ;  /* 0x00219c0f01007387 */ /* 0x0001e20000100800 */
[----:B-1----:R-:W2:Y:S02]  /*1f980*/  LDL R17, [R1+0x1480] ;  /* 0x0014800001117983 */ /* 0x002ea40000100800 */
[----:B----4-:R-:W4:Y:S01]  /*1f990*/  LDL R16, [R1+0x148c] ;  /* 0x00148c0001107983 */ /* 0x010f220000100800 */
[----:B------:R-:W-:Y:S02]  /*1f9a0*/  PRMT R13, RZ, 0x7610, R13 ;  /* 0x00007610ff0d7816 */ /* 0x000fe4000000000d */
[----:B------:R-:W-:Y:S01]  /*1f9b0*/  PRMT R12, RZ, 0x7610, R12 ;  /* 0x00007610ff0c7816 */ /* 0x000fe2000000000c */
[----:B---3--:R-:W-:-:S02]  /*1f9c0*/  @!P2 IMAD.MOV.U32 R5, RZ, RZ, R52 ;  /* 0x000000ffff05a224 */ /* 0x008fc400078e0034 */
[----:B------:R-:W-:-:S05]  /*1f9d0*/  @!P2 IMAD.MOV.U32 R4, RZ, RZ, R50 ;  /* 0x000000ffff04a224 */ /* 0x000fca00078e0032 */
[----:B------:R1:W3:Y:S02]  /*1f9e0*/  @!P2 LDG.E.U16 R13, [R4.64] ;  /* 0x00000004040da981 */ /* 0x0002e4000c1e1500 */
[----:B-1----:R-:W-:Y:S02]  /*1f9f0*/  @!P3 IMAD.MOV.U32 R5, RZ, RZ, R40 ;  /* 0x000000ffff05b224 */ /* 0x002fe400078e0028 */
[----:B------:R-:W-:-:S05]  /*1fa00*/  @!P3 IMAD.MOV.U32 R4, RZ, RZ, R38 ;  /* 0x000000ffff04b224 */ /* 0x000fca00078e0026 */
[----:B------:R1:W3:Y:S01]  /*1fa10*/  @!P3 LDG.E.U16 R12, [R4.64] ;  /* 0x00000004040cb981 */ /* 0x0002e2000c1e1500 */
[----:B------:R-:W-:Y:S01]  /*1fa20*/  PRMT R11, RZ, 0x7610, R11 ;  /* 0x00007610ff0b7816 */ /* 0x000fe2000000000b */
[----:B-1----:R-:W-:Y:S02]  /*1fa30*/  @!P0 IMAD.MOV.U32 R4, RZ, RZ, R30 ;  /* 0x000000ffff048224 */ /* 0x002fe400078e001e */
[----:B------:R-:W-:-:S05]  /*1fa40*/  @!P0 IMAD.MOV.U32 R5, RZ, RZ, R31 ;  /* 0x000000ffff058224 */ /* 0x000fca00078e001f */
[----:B------:R4:W3:Y:S04]  /*1fa50*/  @!P0 LDG.E.U16 R11, [R4.64] ;  /* 0x00000004040b8981 */ /* 0x0008e8000c1e1500 */
[----:B--2---:R1:W-:Y:S01]  /*1fa60*/  STL [R1+0x21a0], R14 ;  /* 0x0021a00e01007387 */ /* 0x0043e20000100800 */
[----:B0-----:R-:W2:Y:S03]  /*1fa70*/  LDL R15, [R1+0x1488] ;  /* 0x00148800010f7983 */ /* 0x001ea60000100800 */
[----:B-1----:R-:W2:Y:S01]  /*1fa80*/  LDL R14, [R1+0x1494] ;  /* 0x00149400010e7983 */ /* 0x002ea20000100800 */
[----:B------:R-:W-:Y:S01]  /*1fa90*/  PRMT R10, RZ, 0x7610, R10 ;  /* 0x00007610ff0a7816 */ /* 0x000fe2000000000a */
[----:B----4-:R-:W-:-:S02]  /*1faa0*/  @!P1 IMAD.MOV.U32 R4, RZ, RZ, R16 ;  /* 0x000000ffff049224 */ /* 0x010fc400078e0010 */
[----:B------:R-:W-:-:S05]  /*1fab0*/  @!P1 IMAD.MOV.U32 R5, RZ, RZ, R17 ;  /* 0x000000ffff059224 */ /* 0x000fca00078e0011 */
[----:B------:R2:W4:Y:S01]  /*1fac0*/  @!P1 LDG.E.U16 R10, [R4.64] ;  /* 0x00000004040a9981 */ /* 0x000522000c1e1500 */
[----:B------:R-:W-:-:S03]  /*1fad0*/  PRMT R9, RZ, 0x7610, R9 ;  /* 0x00007610ff097816 */ /* 0x000fc60000000009 */
[----:B---3--:R-:W-:Y:S04]  /*1fae0*/  STL [R1+0x21a4], R13 ;  /* 0x0021a40d01007387 */ /* 0x008fe80000100800 */
[----:B------:R0:W-:Y:S01]  /*1faf0*/  STL [R1+0x21a8], R12 ;  /* 0x0021a80c01007387 */ /* 0x0001e20000100800 */
[----:B------:R-:W3:Y:S03]  /*1fb00*/  LDL R30, [R1+0x1490] ;  /* 0x00149000011e7983 */ /* 0x000ee60000100800 */
[----:B0-----:R-:W3:Y:S04]  /*1fb10*/  LDL R12, [R1+0x149c] ;  /* 0x00149c00010c7983 */ /* 0x001ee80000100800 */
[----:B------:R-:W-:Y:S01]  /*1fb20*/  STL [R1+0x21ac], R11 ;  /* 0x0021ac0b01007387 */ /* 0x000fe20000100800 */
[----:B------:R-:W3:Y:S02]  /*1fb30*/  LDL R17, [R1+0x14f8] ;  /* 0x0014f80001117983 */ /* 0x000ee40000100800 */
[----:B------:R-:W3:Y:S02]  /*1fb40*/  LDL R16, [R1+0x1504] ;  /* 0x0015040001107983 */ /* 0x000ee40000100800 */
[----:B--2---:R-:W-:-:S02]  /*1fb50*/  @!P2 IMAD.MOV.U32 R5, RZ, RZ, R15 ;  /* 0x000000ffff05a224 */ /* 0x004fc400078e000f */
[----:B------:R-:W-:-:S05]  /*1fb60*/  @!P2 IMAD.MOV.U32 R4, RZ, RZ, R14 ;  /* 0x000000ffff04a224 */ /* 0x000fca00078e000e */
[----:B------:R3:W2:Y:S04]  /*1fb70*/  @!P2 LDG.E.U16 R9, [R4.64] ;  /* 0x000000040409a981 */ /* 0x0006a8000c1e1500 */
[----:B----4-:R0:W-:Y:S01]  /*1fb80*/  STL [R1+0x21b0], R10 ;  /* 0x0021b00a01007387 */ /* 0x0101e20000100800 */
[----:B------:R-:W4:Y:S02]  /*1fb90*/  LDL R15, [R1+0x1500] ;  /* 0x00150000010f7983 */ /* 0x000f240000100800 */
[----:B------:R-:W4:Y:S02]  /*1fba0*/  LDL R14, [R1+0x1508] ;  /* 0x00150800010e7983 */ /* 0x000f240000100800 */
[----:B------:R-:W4:Y:S01]  /*1fbb0*/  LDL R13, [R1+0x1514] ;  /* 0x00151400010d7983 */ /* 0x000f220000100800 */
[----:B0-----:R-:W4:Y:S01]  /*1fbc0*/  LDL R10, [R1+0x150c] ;  /* 0x00150c00010a7983 */ /* 0x001f220000100800 */
[----:B---3--:R-:W-:Y:S01]  /*1fbd0*/  @!P3 IMAD.MOV.U32 R4, RZ, RZ, R12 ;  /* 0x000000ffff04b224 */ /* 0x008fe200078e000c */
[----:B------:R-:W-:Y:S01]  /*1fbe0*/  PRMT R8, RZ, 0x7610, R8 ;  /* 0x00007610ff087816 */ /* 0x000fe20000000008 */
[----:B------:R-:W-:Y:S01]  /*1fbf0*/  @!P3 IMAD.MOV.U32 R5, RZ, RZ, R30 ;  /* 0x000000ffff05b224 */ /* 0x000fe200078e001e */
[----:B------:R-:W-:-:S04]  /*1fc00*/  PRMT R7, RZ, 0x7610, R7 ;  /* 0x00007610ff077816 */ /* 0x000fc80000000007 */
[----:B------:R0:W3:Y:S02]  /*1fc10*/  @!P3 LDG.E.U16 R8, [R4.64] ;  /* 0x000000040408b981 */ /* 0x0000e4000c1e1500 */
[----:B0-----:R-:W-:Y:S02]  /*1fc20*/  @!P0 IMAD.MOV.U32 R4, RZ, RZ, R16 ;  /* 0x000000ffff048224 */ /* 0x001fe400078e0010 */
[----:B------:R-:W-:-:S05]  /*1fc30*/  @!P0 IMAD.MOV.U32 R5, RZ, RZ, R17 ;  /* 0x000000ffff058224 */ /* 0x000fca00078e0011 */
[----:B------:R4:W3:Y:S04]  /*1fc40*/  @!P0 LDG.E.U16 R7, [R4.64] ;  /* 0x0000000404078981 */ /* 0x0008e8000c1e1500 */
[----:B--2---:R0:W-:Y:S01]  /*1fc50*/  STL [R1+0x21b4], R9 ;  /* 0x0021b40901007387 */ /* 0x0041e20000100800 */
[----:B------:R-:W2:Y:S02]  /*1fc60*/  LDL R12, [R1+0x1510] ;  /* 0x00151000010c7983 */ /* 0x000ea40000100800 */
[----:B------:R-:W2:Y:S01]  /*1fc70*/  LDL R11, [R1+0x151c] ;  /* 0x00151c00010b7983 */ /* 0x000ea20000100800 */
[----:B------:R-:W-:Y:S01]  /*1fc80*/  PRMT R6, RZ, 0x7610, R6 ;  /* 0x00007610ff067816 */ /* 0x000fe20000000006 */
[----:B----4-:R-:W-:Y:S02]  /*1fc90*/  @!P1 IMAD.MOV.U32 R5, RZ, RZ, R15 ;  /* 0x000000ffff059224 */ /* 0x010fe400078e000f */
[----:B------:R-:W-:-:S02]  /*1fca0*/  @!P1 IMAD.MOV.U32 R4, RZ, RZ, R10 ;  /* 0x000000ffff049224 */ /* 0x000fc400078e000a */
[----:B------:R-:W-:Y:S02]  /*1fcb0*/  @!P2 IMAD.MOV.U32 R30, RZ, RZ, R13 ;  /* 0x000000ffff1ea224 */ /* 0x000fe400078e000d */
[----:B------:R-:W-:Y:S01]  /*1fcc0*/  @!P2 IMAD.MOV.U32 R31, RZ, RZ, R14 ;  /* 0x000000ffff1fa224 */ /* 0x000fe200078e000e */
[----:B------:R1:W4:Y:S02]  /*1fcd0*/  @!P1 LDG.E.U16 R6, [R4.64] ;  /* 0x0000000404069981 */ /* 0x000324000c1e1500 */
[----:B-1----:R-:W-:-:S06]  /*1fce0*/  PRMT R5, RZ, 0x7610, R5 ;  /* 0x00007610ff057816 */ /* 0x002fcc0000000005 */
[----:B------:R2:W4:Y:S01]  /*1fcf0*/  @!P2 LDG.E.U16 R5, [R30.64] ;  /* 0x000000041e05a981 */ /* 0x000522000c1e1500 */
[----:B------:R-:W-:-:S03]  /*1fd00*/  PRMT R4, RZ, 0x7610, R4 ;  /* 0x00007610ff047816 */ /* 0x000fc60000000004 */
[----:B---3--:R1:W-:Y:S01]  /*1fd10*/  STL [R1+0x21b8], R8 ;  /* 0x0021b80801007387 */ /* 0x0083e20000100800 */
[----:B0-----:R-:W3:Y:S03]  /*1fd20*/  LDL R9, [R1+0xc34] ;  /* 0x000c340001097983 */ /* 0x001ee60000100800 */
[----:B------:R0:W-:Y:S01]  /*1fd30*/  STL [R1+0x21bc], R7 ;  /* 0x0021bc0701007387 */ /* 0x0001e20000100800 */
[----:B------:R-:W3:Y:S02]  /*1fd40*/  LDL R10, [R1+0xc30] ;  /* 0x000c3000010a7983 */ /* 0x000ee40000100800 */
[----:B--2---:R-:W-:Y:S02]  /*1fd50*/  @!P3 IMAD.MOV.U32 R31, RZ, RZ, R12 ;  /* 0x000000ffff1fb224 */ /* 0x004fe400078e000c */
[----:B------:R-:W-:-:S05]  /*1fd60*/  @!P3 IMAD.MOV.U32 R30, RZ, RZ, R11 ;  /* 0x000000ffff1eb224 */ /* 0x000fca00078e000b */
[----:B------:R3:W2:Y:S04]  /*1fd70*/  @!P3 LDG.E.U16 R4, [R30.64] ;  /* 0x000000041e04b981 */ /* 0x0006a8000c1e1500 */
[----:B----4-:R-:W-:Y:S01]  /*1fd80*/  STL [R1+0x21c0], R6 ;  /* 0x0021c00601007387 */ /* 0x010fe20000100800 */
[----:B-1----:R-:W4:Y:S02]  /*1fd90*/  LDL R8, [R1+0xc28] ;  /* 0x000c280001087983 */ /* 0x002f240000100800 */
[----:B0-----:R-:W4:Y:S01]  /*1fda0*/  LDL R7, [R1+0xc2c] ;  /* 0x000c2c0001077983 */ /* 0x001f220000100800 */
[----:B------:R0:W-:Y:S01]  /*1fdb0*/  STL [R1+0x21c4], R5 ;  /* 0x0021c40501007387 */ /* 0x0001e20000100800 */
[----:B------:R-:W4:Y:S02]  /*1fdc0*/  LDL R13, [R1+0xc20] ;  /* 0x000c2000010d7983 */ /* 0x000f240000100800 */
[----:B------:R-:W4:Y:S01]  /*1fdd0*/  LDL R11, [R1+0xc1c] ;  /* 0x000c1c00010b7983 */ /* 0x000f220000100800 */
[----:B0-----:R-:W4:Y:S01]  /*1fde0*/  LDL R5, [R1+0xc24] ;  /* 0x000c240001057983 */ /* 0x001f220000100800 */
[----:B------:R-:W-:Y:S01]  /*1fdf0*/  PRMT R36, RZ, 0x7610, R36 ;  /* 0x00007610ff247816 */ /* 0x000fe20000000024 */
[----:B---3--:R-:W-:-:S02]  /*1fe00*/  @!P0 IMAD.MOV.U32 R30, RZ, RZ, R9 ;  /* 0x000000ffff1e8224 */ /* 0x008fc400078e0009 */
[----:B------:R-:W-:-:S05]  /*1fe10*/  @!P0 IMAD.MOV.U32 R31, RZ, RZ, R10 ;  /* 0x000000ffff1f8224 */ /* 0x000fca00078e000a */
[----:B------:R4:W3:Y:S04]  /*1fe20*/  @!P0 LDG.E.U16 R36, [R30.64] ;  /* 0x000000041e248981 */ /* 0x0008e8000c1e1500 */
[----:B--2---:R0:W-:Y:S01]  /*1fe30*/  STL [R1+0x21c8], R4 ;  /* 0x0021c80401007387 */ /* 0x0041e20000100800 */
[----:B------:R-:W2:Y:S02]  /*1fe40*/  LDL R12, [R1+0xc18] ;  /* 0x000c1800010c7983 */ /* 0x000ea40000100800 */
[----:B------:R-:W2:Y:S02]  /*1fe50*/  LDL R10, [R1+0xbb0] ;  /* 0x000bb000010a7983 */ /* 0x000ea40000100800 */
[----:B------:R-:W2:Y:S01]  /*1fe60*/  LDL R9, [R1+0xbb4] ;  /* 0x000bb40001097983 */ /* 0x000ea20000100800 */
[----:B------:R-:W-:-:S02]  /*1fe70*/  PRMT R34, RZ, 0x7610, R34 ;  /* 0x00007610ff227816 */ /* 0x000fc40000000022 */
[----:B------:R-:W-:Y:S01]  /*1fe80*/  PRMT R32, RZ, 0x7610, R32 ;  /* 0x00007610ff207816 */ /* 0x000fe20000000020 */
[----:B----4-:R-:W-:Y:S02]  /*1fe90*/  @!P1 IMAD.MOV.U32 R31, RZ, RZ, R8 ;  /* 0x000000ffff1f9224 */ /* 0x010fe400078e0008 */
[----:B------:R-:W-:-:S05]  /*1fea0*/  @!P1 IMAD.MOV.U32 R30, RZ, RZ, R7 ;  /* 0x000000ffff1e9224 */ /* 0x000fca00078e0007 */
[----:B------:R1:W4:Y:S02]  /*1feb0*/  @!P1 LDG.E.U16 R34, [R30.64] ;  /* 0x000000041e229981 */ /* 0x000324000c1e1500 */
[----:B-1----:R-:W-:Y:S02]  /*1fec0*/  @!P2 IMAD.MOV.U32 R31, RZ, RZ, R13 ;  /* 0x000000ffff1fa224 */ /* 0x002fe400078e000d */
[----:B------:R-:W-:-:S05]  /*1fed0*/  @!P2 IMAD.MOV.U32 R30, RZ, RZ, R5 ;  /* 0x000000ffff1ea224 */ /* 0x000fca00078e0005 */
[----:B------:R1:W4:Y:S01]  /*1fee0*/  @!P2 LDG.E.U16 R32, [R30.64] ;  /* 0x000000041e20a981 */ /* 0x000322000c1e1500 */
[----:B------:R-:W-:Y:S01]  /*1fef0*/  PRMT R33, RZ, 0x7610, R33 ;  /* 0x00007610ff217816 */ /* 0x000fe20000000021 */
[----:B-1----:R-:W-:Y:S01]  /*1ff00*/  @!P3 IMAD.MOV.U32 R30, RZ, RZ, R11 ;  /* 0x000000ffff1eb224 */ /* 0x002fe200078e000b */
[----:B------:R-:W-:Y:S01]  /*1ff10*/  PRMT R35, RZ, 0x7610, R35 ;  /* 0x00007610ff237816 */ /* 0x000fe20000000023 */
[----:B---3--:R-:W-:Y:S01]  /*1ff20*/  STL [R1+0x21cc], R36 ;  /* 0x0021cc2401007387 */ /* 0x008fe20000100800 */
[----:B------:R-:W3:Y:S02]  /*1ff30*/  LDL R8, [R1+0xba8] ;  /* 0x000ba80001087983 */ /* 0x000ee40000100800 */
[----:B------:R-:W3:Y:S02]  /*1ff40*/  LDL R7, [R1+0xbac] ;  /* 0x000bac0001077983 */ /* 0x000ee40000100800 */
[----:B--2---:R-:W-:-:S05]  /*1ff50*/  @!P3 IMAD.MOV.U32 R31, RZ, RZ, R12 ;  /* 0x000000ffff1fb224 */ /* 0x004fca00078e000c */
[----:B------:R1:W2:Y:S02]  /*1ff60*/  @!P3 LDG.E.U16 R33, [R30.64] ;  /* 0x000000041e21b981 */ /* 0x0002a4000c1e1500 */
[----:B-1----:R-:W-:Y:S02]  /*1ff70*/  @!P0 IMAD.MOV.U32 R30, RZ, RZ, R9 ;  /* 0x000000ffff1e8224 */ /* 0x002fe400078e0009 */
[----:B------:R-:W-:-:S05]  /*1ff80*/  @!P0 IMAD.MOV.U32 R31, RZ, RZ, R10 ;  /* 0x000000ffff1f8224 */ /* 0x000fca00078e000a */
[----:B------:R3:W2:Y:S04]  /*1ff90*/  @!P0 LDG.E.U16 R35, [R30.64] ;  /* 0x000000041e238981 */ /* 0x0006a8000c1e1500 */
[----:B----4-:R-:W-:Y:S01]  /*1ffa0*/  STL [R1+0x21d0], R34 ;  /* 0x0021d02201007387 */ /* 0x010fe20000100800 */
[----:B------:R-:W4:Y:S02]  /*1ffb0*/  LDL R5, [R1+0xba0] ;  /* 0x000ba00001057983 */ /* 0x000f240000100800 */
[----:B0-----:R-:W4:Y:S01]  /*1ffc0*/  LDL R4, [R1+0xba4] ;  /* 0x000ba40001047983 */ /* 0x001f220000100800 */
[----:B------:R0:W-:Y:S01]  /*1ffd0*/  STL [R1+0x21d4], R32 ;  /* 0x0021d42001007387 */ /* 0x0001e20000100800 */
[----:B------:R-:W4:Y:S02]  /*1ffe0*/  LDL R12, [R1+0xb98] ;  /* 0x000b9800010c7983 */ /* 0x000f240000100800 */
[----:B------:R-:W4:Y:S01]  /*1fff0*/  LDL R11, [R1+0xb9c] ;  /* 0x000b9c00010b7983 */ /* 0x000f220000100800 */
[----:B------:R-:W-:Y:S01]  /*20000*/  PRMT R37, RZ, 0x7610, R37 ;  /* 0x00007610ff257816 */ /* 0x000fe20000000025 */
[----:B---3--:R-:W-:-:S02]  /*20010*/  @!P1 IMAD.MOV.U32 R31, RZ, RZ, R8 ;  /* 0x000000ffff1f9224 */ /* 0x008fc400078e0008 */
[----:B------:R-:W-:-:S05]  /*20020*/  @!P1 IMAD.MOV.U32 R30, RZ, RZ, R7 ;  /* 0x000000ffff1e9224 */ /* 0x000fca00078e0007 */
[----:B------:R4:W3:Y:S04]  /*20030*/  @!P1 LDG.E.U16 R37, [R30.64] ;  /* 0x000000041e259981 */ /* 0x0008e8000c1e1500 */
[----:B--2---:R-:W-:Y:S01]  /*20040*/  STL [R1+0x21d8], R33 ;  /* 0x0021d82101007387 */ /* 0x004fe20000100800 */
[----:B------:R-:W2:Y:S02]  /*20050*/  LDL R10, [R1+0xb30] ;  /* 0x000b3000010a7983 */ /* 0x000ea40000100800 */
[----:B------:R-:W2:Y:S01]  /*20060*/  LDL R9, [R1+0xb34] ;  /* 0x000b340001097983 */ /* 0x000ea20000100800 */
[----:B------:R-:W-:Y:S01]  /*20070*/  STL [R1+0x21dc], R35 ;  /* 0x0021dc2301007387 */ /* 0x000fe20000100800 */
[----:B------:R-:W2:Y:S02]  /*20080*/  LDL R8, [R1+0xb28] ;  /* 0x000b280001087983 */ /* 0x000ea40000100800 */
[----:B------:R-:W2:Y:S01]  /*20090*/  LDL R7, [R1+0xb2c] ;  /* 0x000b2c0001077983 */ /* 0x000ea20000100800 */
[----:B------:R-:W-:Y:S01]  /*200a0*/  PRMT R39, RZ, 0x7610, R39 ;  /* 0x00007610ff277816 */ /* 0x000fe20000000027 */
[----:B----4-:R-:W-:-:S02]  /*200b0*/  @!P2 IMAD.MOV.U32 R30, RZ, RZ, R4 ;  /* 0x000000ffff1ea224 */ /* 0x010fc400078e0004 */
[----:B------:R-:W-:Y:S01]  /*200c0*/  @!P2 IMAD.MOV.U32 R31, RZ, RZ, R5 ;  /* 0x000000ffff1fa224 */ /* 0x000fe200078e0005 */
[----:B------:R-:W-:-:S04]  /*200d0*/  PRMT R41, RZ, 0x7610, R41 ;  /* 0x00007610ff297816 */ /* 0x000fc80000000029 */
[----:B------:R1:W4:Y:S02]  /*200e0*/  @!P2 LDG.E.U16 R39, [R30.64] ;  /* 0x000000041e27a981 */ /* 0x000324000c1e1500 */
[----:B-1----:R-:W-:Y:S02]  /*200f0*/  @!P3 IMAD.MOV.U32 R30, RZ, RZ, R11 ;  /* 0x000000ffff1eb224 */ /* 0x002fe400078e000b */
[----:B------:R-:W-:-:S05]  /*20100*/  @!P3 IMAD.MOV.U32 R31, RZ, RZ, R12 ;  /* 0x000000ffff1fb224 */ /* 0x000fca00078e000c */
[----:B------:R2:W4:Y:S01]  /*20110*/  @!P3 LDG.E.U16 R41, [R30.64] ;  /* 0x000000041e29b981 */ /* 0x000522000c1e1500 */
[----:B------:R-:W-:Y:S02]  /*20120*/  PRMT R43, RZ, 0x7610, R43 ;  /* 0x00007610ff2b7816 */ /* 0x000fe4000000002b */
[----:B------:R-:W-:Y:S01]  /*20130*/  PRMT R45, RZ, 0x7610, R45 ;  /* 0x00007610ff2d7816 */ /* 0x000fe2000000002d */
[----:B---3--:R-:W-:Y:S01]  /*20140*/  STL [R1+0x21e0], R37 ;  /* 0x0021e02501007387 */ /* 0x008fe20000100800 */
[----:B------:R-:W3:Y:S02]  /*20150*/  LDL R5, [R1+0xb20] ;  /* 0x000b200001057983 */ /* 0x000ee40000100800 */
[----:B------:R-:W3:Y:S02]  /*20160*/  LDL R4, [R1+0xb24] ;  /* 0x000b240001047983 */ /* 0x000ee40000100800 */
[----:B--2---:R-:W-:Y:S02]  /*20170*/  @!P0 IMAD.MOV.U32 R31, RZ, RZ, R10 ;  /* 0x000000ffff1f8224 */ /* 0x004fe400078e000a */
[----:B------:R-:W-:-:S05]  /*20180*/  @!P0 IMAD.MOV.U32 R30, RZ, RZ, R9 ;  /* 0x000000ffff1e8224 */ /* 0x000fca00078e0009 */
[----:B------:R1:W2:Y:S02]  /*20190*/  @!P0 LDG.E.U16 R43, [R30.64] ;  /* 0x000000041e2b8981 */ /* 0x0002a4000c1e1500 */
[----:B-1----:R-:W-:Y:S02]  /*201a0*/  @!P1 IMAD.MOV.U32 R31, RZ, RZ, R8 ;  /* 0x000000ffff1f9224 */ /* 0x002fe400078e0008 */
[----:B------:R-:W-:-:S05]  /*201b0*/  @!P1 IMAD.MOV.U32 R30, RZ, RZ, R7 ;  /* 0x000000ffff1e9224 */ /* 0x000fca00078e0007 */
[----:B------:R3:W2:Y:S04]  /*201c0*/  @!P1 LDG.E.U16 R45, [R30.64] ;  /* 0x000000041e2d9981 */ /* 0x0006a8000c1e1500 */
[----:B----4-:R-:W-:Y:S01]  /*201d0*/  STL [R1+0x21e4], R39 ;  /* 0x0021e42701007387 */ /* 0x010fe20000100800 */
[----:B0-----:R-:W4:Y:S02]  /*201e0*/  LDL R32, [R1+0xb18] ;  /* 0x000b180001207983 */ /* 0x001f240000100800 */
[----:B------:R-:W4:Y:S02]  /*201f0*/  LDL R17, [R1+0xb1c] ;  /* 0x000b1c0001117983 */ /* 0x000f240000100800 */
[----:B------:R-:W4:Y:S01]  /*20200*/  LDL R15, [R1+0xab4] ;  /* 0x000ab400010f7983 */ /* 0x000f220000100800 */
[----:B------:R-:W-:Y:S01]  /*20210*/  STL [R1+0x21e8], R41 ;  /* 0x0021e82901007387 */ /* 0x000fe20000100800 */
[----:B------:R-:W4:Y:S02]  /*20220*/  LDL R16, [R1+0xab0] ;  /* 0x000ab00001107983 */ /* 0x000f240000100800 */
[----:B------:R-:W4:Y:S02]  /*20230*/  LDL R14, [R1+0xaa8] ;  /* 0x000aa800010e7983 */ /* 0x000f240000100800 */
[----:B------:R-:W4:Y:S01]  /*20240*/  LDL R13, [R1+0xaac] ;  /* 0x000aac00010d7983 */ /* 0x000f220000100800 */
[----:B------:R-:W4:Y:S04]  /*20250*/  LDL R12, [R1+0xaa0] ;  /* 0x000aa000010c7983 */ /* 0x000f280000100800 */
[----:B------:R-:W4:Y:S01]  /*20260*/  LDL R11, [R1+0xaa4] ;  /* 0x000aa400010b7983 */ /* 0x000f220000100800 */
[----:B---3--:R-:W-:-:S02]  /*20270*/  @!P2 IMAD.MOV.U32 R31, RZ, RZ, R5 ;  /* 0x000000ffff1fa224 */ /* 0x008fc400078e0005 */
[----:B------:R-:W-:Y:S01]  /*20280*/  @!P2 IMAD.MOV.U32 R30, RZ, RZ, R4 ;  /* 0x000000ffff1ea224 */ /* 0x000fe200078e0004 */
[----:B--2---:R-:W-:Y:S01]  /*20290*/  STL [R1+0x21ec], R43 ;  /* 0x0021ec2b01007387 */ /* 0x004fe20000100800 */
[----:B------:R-:W2:Y:S02]  /*202a0*/  LDL R10, [R1+0xa98] ;  /* 0x000a9800010a7983 */ /* 0x000ea40000100800 */
[----:B------:R-:W3:Y:S02]  /*202b0*/  LDL R9, [R1+0xa9c] ;  /* 0x000a9c0001097983 */ /* 0x000ee40000100800 */
[----:B------:R-:W3:Y:S01]  /*202c0*/  LDL R8, [R1+0x1538] ;  /* 0x0015380001087983 */ /* 0x000ee20000100800 */
[----:B------:R-:W3:Y:S04]  /*202d0*/  LDL R7, [R1+0x1544] ;  /* 0x0015440001077983 */ /* 0x000ee80000100800 */
[----:B------:R0:W-:Y:S01]  /*202e0*/  STL [R1+0x21f0], R45 ;  /* 0x0021f02d01007387 */ /* 0x0001e20000100800 */
[----:B------:R-:W3:Y:S02]  /*202f0*/  LDL R5, [R1+0x1540] ;  /* 0x0015400001057983 */ /* 0x000ee40000100800 */
[----:B------:R-:W3:Y:S01]  /*20300*/  LDL R4, [R1+0x154c] ;  /* 0x00154c0001047983 */ /* 0x000ee20000100800 */
[----:B------:R-:W-:-:S02]  /*20310*/  PRMT R47, RZ, 0x7610, R47 ;  /* 0x00007610ff2f7816 */ /* 0x000fc4000000002f */
[----:B------:R-:W-:-:S04]  /*20320*/  PRMT R49, RZ, 0x7610, R49 ;  /* 0x00007610ff317816 */ /* 0x000fc80000000031 */
[----:B------:R4:W3:Y:S01]  /*20330*/  @!P2 LDG.E.U16 R47, [R30.64] ;  /* 0x000000041e2fa981 */ /* 0x0008e2000c1e1500 */
[----:B------:R-:W-:Y:S01]  /*20340*/  PRMT R51, RZ, 0x7610, R51 ;  /* 0x00007610ff337816 */ /* 0x000fe20000000033 */
[----:B----4-:R-:W-:Y:S02]  /*20350*/  @!P3 IMAD.MOV.U32 R30, RZ, RZ, R17 ;  /* 0x000000ffff1eb224 */ /* 0x010fe400078e0011 */
[----:B------:R-:W-:-:S05]  /*20360*/  @!P3 IMAD.MOV.U32 R31, RZ, RZ, R32 ;  /* 0x000000ffff1fb224 */ /* 0x000fca00078e0020 */
[----:B------:R1:W4:Y:S01]  /*20370*/  @!P3 LDG.E.U16 R49, [R30.64] ;  /* 0x000000041e31b981 */ /* 0x000322000c1e1500 */
[----:B------:R-:W-:Y:S01]  /*20380*/  PRMT R53, RZ, 0x7610, R53 ;  /* 0x00007610ff357816 */ /* 0x000fe20000000035 */
[----:B-1----:R-:W-:Y:S02]  /*20390*/  @!P0 IMAD.MOV.U32 R30, RZ, RZ, R15 ;  /* 0x000000ffff1e8224 */ /* 0x002fe400078e000f */
[----:B------:R-:W-:Y:S01]  /*203a0*/  @!P0 IMAD.MOV.U32 R31, RZ, RZ, R16 ;  /* 0x000000ffff1f8224 */ /* 0x000fe200078e0010 */
[----:B------:R-:W-:Y:S02]  /*203b0*/  PRMT R55, RZ, 0x7610, R55 ;  /* 0x00007610ff377816 */ /* 0x000fe40000000037 */
[----:B------:R-:W-:Y:S02]  /*203c0*/  PRMT R57, RZ, 0x7610, R57 ;  /* 0x00007610ff397816 */ /* 0x000fe40000000039 */
[----:B------:R-:W-:Y:S02]  /*203d0*/  PRMT R6, RZ, 0x7610, R6 ;  /* 0x00007610ff067816 */ /* 0x000fe40000000006 */
[----:B------:R-:W-:Y:S01]  /*203e0*/  PRMT R2, RZ, 0x7610, R2 ;  /* 0x00007610ff027816 */ /* 0x000fe20000000002 */
[----:B------:R1:W4:Y:S04]  /*203f0*/  @!P0 LDG.E.U16 R51, [R30.64] ;  /* 0x000000041e338981 */ /* 0x000328000c1e1500 */
[----:B------:R-:W4:Y:S01]  /*20400*/  LDL.LU R16, [R1+0x54c] ;  /* 0x00054c0001107983 */ /* 0x000f220000300800 */
[----:B------:R-:W4:Y:S02]  /*20410*/  LDL.LU R17, [R1+0x548] ;  /* 0x0005480001117983 */ /* 0x000f240000300800 */
[----:B------:R-:W4:Y:S02]  /*20420*/  LDL.LU R38, [R1+0x544] ;  /* 0x0005440001267983 */ /* 0x000f240000300800 */
[----:B------:R-:W4:Y:S01]  /*20430*/  LDL.LU R40, [R1+0x540] ;  /* 0x0005400001287983 */ /* 0x000f220000300800 */
[----:B------:R-:W4:Y:S01]  /*20440*/  LDL.LU R50, [R1+0x53c] ;  /* 0x00053c0001327983 */ /* 0x000f220000300800 */
[----:B------:R-:W4:Y:S02]  /*20450*/  LDL.LU R52, [R1+0x538] ;  /* 0x0005380001347983 */ /* 0x000f240000300800 */
[----:B------:R-:W4:Y:S02]  /*20460*/  LDL.LU R56, [R1+0x534] ;  /* 0x0005340001387983 */ /* 0x000f240000300800 */
[----:B------:R-:W4:Y:S02]  /*20470*/  LDL.LU R54, [R1+0x530] ;  /* 0x0005300001367983 */ /* 0x000f240000300800 */
[----:B-1----:R-:W-:-:S02]  /*20480*/  @!P1 IMAD.MOV.U32 R30, RZ, RZ, R13 ;  /* 0x000000ffff1e9224 */ /* 0x002fc400078e000d */
[----:B------:R-:W-:-:S05]  /*20490*/  @!P1 IMAD.MOV.U32 R31, RZ, RZ, R14 ;  /* 0x000000ffff1f9224 */ /* 0x000fca00078e000e */
[----:B------:R1:W4:Y:S02]  /*204a0*/  @!P1 LDG.E.U16 R53, [R30.64] ;  /* 0x000000041e359981 */ /* 0x000324000c1e1500 */
[----:B-1----:R-:W-:Y:S02]  /*204b0*/  @!P2 IMAD.MOV.U32 R30, RZ, RZ, R11 ;  /* 0x000000ffff1ea224 */ /* 0x002fe400078e000b */
[----:B------:R-:W-:-:S05]  /*204c0*/  @!P2 IMAD.MOV.U32 R31, RZ, RZ, R12 ;  /* 0x000000ffff1fa224 */ /* 0x000fca00078e000c */
[----:B------:R2:W4:Y:S02]  /*204d0*/  @!P2 LDG.E.U16 R55, [R30.64] ;  /* 0x000000041e37a981 */ /* 0x000524000c1e1500 */
[----:B--2---:R-:W-:Y:S02]  /*204e0*/  @!P3 IMAD.MOV.U32 R31, RZ, RZ, R10 ;  /* 0x000000ffff1fb224 */ /* 0x004fe400078e000a */
[----:B---3--:R-:W-:-:S05]  /*204f0*/  @!P3 IMAD.MOV.U32 R30, RZ, RZ, R9 ;  /* 0x000000ffff1eb224 */ /* 0x008fca00078e0009 */
[----:B------:R1:W2:Y:S02]  /*20500*/  @!P3 LDG.E.U16 R57, [R30.64] ;  /* 0x000000041e39b981 */ /* 0x0002a4000c1e1500 */
[----:B-1----:R-:W-:Y:S02]  /*20510*/  @!P0 IMAD.MOV.U32 R30, RZ, RZ, R7 ;  /* 0x000000ffff1e8224 */ /* 0x002fe400078e0007 */
[----:B------:R-:W-:-:S05]  /*20520*/  @!P0 IMAD.MOV.U32 R31, RZ, RZ, R8 ;  /* 0x000000ffff1f8224 */ /* 0x000fca00078e0008 */
[----:B------:R1:W3:Y:S02]  /*20530*/  @!P0 LDG.E.U16 R6, [R30.64] ;  /* 0x000000041e068981 */ /* 0x0002e4000c1e1500 */
[----:B-1----:R-:W-:Y:S02]  /*20540*/  @!P1 IMAD.MOV.U32 R30, RZ, RZ, R4 ;  /* 0x000000ffff1e9224 */ /* 0x002fe400078e0004 */
[----:B------:R-:W-:-:S05]  /*20550*/  @!P1 IMAD.MOV.U32 R31, RZ, RZ, R5 ;  /* 0x000000ffff1f9224 */ /* 0x000fca00078e0005 */
[----:B------:R-:W2:Y:S04]  /*20560*/  @!P1 LDG.E.U16 R2, [R30.64] ;  /* 0x000000041e029981 */ /* 0x000ea8000c1e1500 */
        /* <DEDUP_REMOVED lines=20> */
[----:B----4-:R-:W-:Y:S01]  /*206b0*/  STS.U16 [R0+0x980], R16 ;  /* 0x0009801000007388 */ /* 0x010fe20000000400 */
[----:B------:R-:W-:Y:S02]  /*206c0*/  STS.U16 [R0+0x9c0], R17 ;  /* 0x0009c01100007388 */ /* 0x000fe40000000400 */
[----:B------:R-:W-:Y:S02]  /*206d0*/  STS.U16 [R0+0xbc0], R38 ;  /* 0x000bc02600007388 */ /* 0x000fe40000000400 */
[----:B------:R-:W-:Y:S01]  /*206e0*/  STS.U16 [R0+0xb80], R40 ;  /* 0x000b802800007388 */ /* 0x000fe20000000400 */
[----:B------:R-:W-:Y:S01]  /*206f0*/  STS.U16 [R0+0xd80], R50 ;  /* 0x000d803200007388 */ /* 0x000fe20000000400 */
[----:B------:R-:W-:Y:S02]  /*20700*/  STS.U16 [R0+0xdc0], R52 ;  /* 0x000dc03400007388 */ /* 0x000fe40000000400 */
[----:B------:R-:W-:Y:S01]  /*20710*/  STS.U16 [R0+0xfc0], R56 ;  /* 0x000fc03800007388 */ /* 0x000fe20000000400 */
[----:B---3--:R1:W-:Y:S01]  /*20720*/  STL [R1+0x164], R6 ;  /* 0x0001640601007387 */ /* 0x0083e20000100800 */
        /* <DEDUP_REMOVED lines=24> */
[----:B--2---:R-:W-:Y:S02]  /*208b0*/  STL [R1+0x207c], R2 ;  /* 0x00207c0201007387 */ /* 0x004fe40000100800 */
[----:B------:R-:W-:Y:S02]  /*208c0*/  STL [R1+0x20cc], R2 ;  /* 0x0020cc0201007387 */ /* 0x000fe40000100800 */
[----:B0-----:R-:W2:Y:S01]  /*208d0*/  LDL.LU R45, [R1+0x52c] ;  /* 0x00052c00012d7983 */ /* 0x001ea20000300800 */
[----:B------:R-:W3:Y:S01]  /*208e0*/  LDL.LU R43, [R1+0x528] ;  /* 0x00052800012b7983 */ /* 0x000ee20000300800 */
        /* <DEDUP_REMOVED lines=10> */
[----:B-1----:R-:W4:Y:S01]  /*20990*/  LDL.LU R6, [R1+0x4fc] ;  /* 0x0004fc0001067983 */ /* 0x002f220000300800 */
[----:B------:R-:W4:Y:S01]  /*209a0*/  LDL.LU R7, [R1+0x4f8] ;  /* 0x0004f80001077983 */ /* 0x000f220000300800 */
[----:B------:R-:W4:Y:S02]  /*209b0*/  LDL.LU R8, [R1+0x4f4] ;  /* 0x0004f40001087983 */ /* 0x000f240000300800 */
[----:B------:R-:W4:Y:S02]  /*209c0*/  LDL.LU R9, [R1+0x4f0] ;  /* 0x0004f00001097983 */ /* 0x000f240000300800 */
[----:B------:R-:W4:Y:S01]  /*209d0*/  LDL.LU R56, [R1+0x4ec] ;  /* 0x0004ec0001387983 */ /* 0x000f220000300800 */
[----:B------:R0:W-:Y:S04]  /*209e0*/  STS.U16 [R0+0xf80], R54 ;  /* 0x000f803600007388 */ /* 0x0001e80000000400 */
        /* <DEDUP_REMOVED lines=12> */
[----:B0-----:R-:W4:Y:S04]  /*20ab0*/  LDL.LU R54, [R1+0x4a8] ;  /* 0x0004a80001367983 */ /* 0x001f280000300800 */
[----:B--2---:R-:W-:Y:S01]  /*20ac0*/  STS.U16 [R0+0x1180], R45 ;  /* 0x0011802d00007388 */ /* 0x004fe20000000400 */
[----:B---3--:R-:W-:Y:S02]  /*20ad0*/  STS.U16 [R0+0x11c0], R43 ;  /* 0x0011c02b00007388 */ /* 0x008fe40000000400 */
[----:B----4-:R-:W-:Y:S01]  /*20ae0*/  STS.U16 [R0+0x13c0], R41 ;  /* 0x0013c02900007388 */ /* 0x010fe20000000400 */
[----:B------:R-:W-:Y:S04]  /*20af0*/  STS.U16 [R0+0x1380], R39 ;  /* 0x0013802700007388 */ /* 0x000fe80000000400 */
        /* <DEDUP_REMOVED lines=12> */
[----:B------:R0:W-:Y:S04]  /*20bc0*/  STS.U16 [R0+0x2180], R56 ;  /* 0x0021803800007388 */ /* 0x0001e80000000400 */
[----:B0-----:R-:W2:Y:S01]  /*20bd0*/  LDL.LU R56, [R1+0x4a4] ;  /* 0x0004a40001387983 */ /* 0x001ea20000300800 */
[----:B------:R-:W3:Y:S02]  /*20be0*/  LDL.LU R45, [R1+0x4a0] ;  /* 0x0004a000012d7983 */ /* 0x000ee40000300800 */
[----:B------:R-:W4:Y:S02]  /*20bf0*/  LDL.LU R43, [R1+0x49c] ;  /* 0x00049c00012b7983 */ /* 0x000f240000300800 */
        /* <DEDUP_REMOVED lines=11> */
[----:B------:R-:W4:Y:S02]  /*20cb0*/  LDL.LU R7, [R1+0x3e0] ;  /* 0x0003e00001077983 */ /* 0x000f240000300800 */
[----:B------:R-:W4:Y:S01]  /*20cc0*/  LDL.LU R8, [R1+0x3d8] ;  /* 0x0003d80001087983 */ /* 0x000f220000300800 */
[----:B------:R0:W-:Y:S04]  /*20cd0*/  STS.U16 [R0+0x21c0], R10 ;  /* 0x0021c00a00007388 */ /* 0x0001e80000000400 */
[----:B------:R-:W4:Y:S01]  /*20ce0*/  LDL.LU R9, [R1+0x3d0] ;  /* 0x0003d00001097983 */ /* 0x000f220000300800 */
        /* <DEDUP_REMOVED lines=24> */
[----:B0-----:R-:W4:Y:S04]  /*20e70*/  LDL.LU R54, [R1+0x130] ;  /* 0x0001300001367983 */ /* 0x001f280000300800 */
[----:B--2---:R0:W-:Y:S04]  /*20e80*/  STS.U16 [R0+0x2fc0], R56 ;  /* 0x002fc03800007388 */ /* 0x0041e80000000400 */
[----:B0-----:R-:W2:Y:S04]  /*20e90*/  LDL.LU R56, [R1+0x12c] ;  /* 0x00012c0001387983 */ /* 0x001ea80000300800 */
[----:B------:R-:W0:Y:S01]  /*20ea0*/  S2R R3, SR_TID.X ;  /* 0x0000000000037919 */ /* 0x000e220000002100 */
[----:B------:R-:W-:Y:S02]  /*20eb0*/  STL [R1+0x2080], R0 ;  /* 0x0020800001007387 */ /* 0x000fe40000100800 */
[----:B---3--:R1:W-:Y:S02]  /*20ec0*/  STS.U16 [R0+0x2f80], R45 ;  /* 0x002f802d00007388 */ /* 0x0083e40000000400 */
[----:B------:R-:W3:Y:S01]  /*20ed0*/  LDL.LU R31, [R1+0x128] ;  /* 0x00012800011f7983 */ /* 0x000ee20000300800 */
[----:B----4-:R4:W-:Y:S01]  /*20ee0*/  STS.U16 [R0+0x3180], R43 ;  /* 0x0031802b00007388 */ /* 0x0109e20000000400 */
[----:B------:R4:W-:Y:S02]  /*20ef0*/  STS.U16 [R0+0x31c0], R41 ;  /* 0x0031c02900007388 */ /* 0x0009e40000000400 */
[----:B------:R4:W-:Y:S02]  /*20f00*/  STS.U16 [R0+0x33c0], R39 ;  /* 0x0033c02700007388 */ /* 0x0009e40000000400 */
[----:B------:R4:W-:Y:S01]  /*20f10*/  STS.U16 [R0+0x3380], R37 ;  /* 0x0033802500007388 */ /* 0x0009e20000000400 */
[----:B------:R4:W-:Y:S04]  /*20f20*/  STS.U16 [R0+0x3580], R35 ;  /* 0x0035802300007388 */ /* 0x0009e80000000400 */
[----:B-1----:R-:W3:Y:S04]  /*20f30*/  LDL.LU R45, [R1+0x124] ;  /* 0x00012400012d7983 */ /* 0x002ee80000300800 */
[----:B----4-:R-:W4:Y:S01]  /*20f40*/  LDL.LU R43, [R1+0x120] ;  /* 0x00012000012b7983 */ /* 0x010f220000300800 */
[----:B------:R-:W3:Y:S03]  /*20f50*/  LDL.LU R41, [R1+0x11c] ;  /* 0x00011c0001297983 */ /* 0x000ee60000300800 */
[----:B------:R-:W3:Y:S01]  /*20f60*/  LDL.LU R39, [R1+0x118] ;  /* 0x0001180001277983 */ /* 0x000ee20000300800 */
[----:B------:R-:W3:Y:S02]  /*20f70*/  LDL.LU R37, [R1+0x114] ;  /* 0x0001140001257983 */ /* 0x000ee40000300800 */
[----:B------:R1:W-:Y:S02]  /*20f80*/  STS.U16 [R0+0x35c0], R33 ;  /* 0x0035c02100007388 */ /* 0x0003e40000000400 */
[----:B------:R-:W3:Y:S01]  /*20f90*/  LDL.LU R35, [R1+0x110] ;  /* 0x0001100001237983 */ /* 0x000ee20000300800 */
[----:B------:R1:W-:Y:S01]  /*20fa0*/  STS.U16 [R0+0x37c0], R32 ;  /* 0x0037c02000007388 */ /* 0x0003e20000000400 */
[----:B------:R1:W-:Y:S02]  /*20fb0*/  STS.U16 [R0+0x3780], R34 ;  /* 0x0037802200007388 */ /* 0x0003e40000000400 */
[----:B------:R1:W-:Y:S01]  /*20fc0*/  STS.U16 [R0+0x3980], R36 ;  /* 0x0039802400007388 */ /* 0x0003e20000000400 */
[----:B0-----:R-:W-:Y:S01]  /*20fd0*/  LOP3.LUT R3, R3, 0x1f, RZ, 0xc0, !PT ;  /* 0x0000001f03037812 */ /* 0x001fe200078ec0ff */
[----:B------:R0:W-:Y:S04]  /*20fe0*/  STS.U16 [R0+0x39c0], R4 ;  /* 0x0039c00400007388 */ /* 0x0001e80000000400 */
[----:B-1----:R-:W3:Y:S01]  /*20ff0*/  LDL.LU R33, [R1+0x10c] ;  /* 0x00010c0001217983 */ /* 0x002ee20000300800 */
[----:B------:R1:W-:Y:S03]  /*21000*/  STS.U16 [R0+0x3bc0], R5 ;  /* 0x003bc00500007388 */ /* 0x0003e60000000400 */
[----:B------:R-:W3:Y:S01]  /*21010*/  LDL.LU R32, [R1+0x108] ;  /* 0x0001080001207983 */ /* 0x000ee20000300800 */
[----:B------:R-:W3:Y:S02]  /*21020*/  LDL.LU R34, [R1+0x104] ;  /* 0x0001040001227983 */ /* 0x000ee40000300800 */
[----:B------:R-:W3:Y:S02]  /*21030*/  LDL.LU R36, [R1+0x100] ;  /* 0x0001000001247983 */ /* 0x000ee40000300800 */
[----:B------:R-:W-:Y:S01]  /*21040*/  IMAD.SHL.U32 R3, R3, 0x2, RZ ;  /* 0x0000000203037824 */ /* 0x000fe200078e00ff */
[----:B------:R1:W-:Y:S04]  /*21050*/  STS.U16 [R0+0x3b80], R6 ;  /* 0x003b800600007388 */ /* 0x0003e80000000400 */
[----:B0-----:R-:W3:Y:S04]  /*21060*/  LDL.LU R4, [R1+0xfc] ;  /* 0x0000fc0001047983 */ /* 0x001ee80000300800 */
[----:B-1----:R-:W3:Y:S01]  /*21070*/  LDL.LU R5, [R1+0xf8] ;  /* 0x0000f80001057983 */ /* 0x002ee20000300800 */
[----:B------:R0:W-:Y:S02]  /*21080*/  STS.U16 [R0+0x3d80], R7 ;  /* 0x003d800700007388 */ /* 0x0001e40000000400 */
[----:B------:R1:W-:Y:S01]  /*21090*/  STS.U16 [R0+0x3dc0], R8 ;  /* 0x003dc00800007388 */ /* 0x0003e20000000400 */
[----:B------:R1:W-:Y:S01]  /*210a0*/  STS.U16 [R0+0x3fc0], R9 ;  /* 0x003fc00900007388 */ /* 0x0003e20000000400 */
[----:B------:R1:W-:Y:S03]  /*210b0*/  STS.U16 [R0+0x3f80], R10 ;  /* 0x003f800a00007388 */ /* 0x0003e60000000400 */
[----:B------:R-:W3:Y:S04]  /*210c0*/  LDL.LU R6, [R1+0xf4] ;  /* 0x0000f40001067983 */ /* 0x000ee80000300800 */
[----:B0-----:R-:W3:Y:S01]  /*210d0*/  LDL.LU R7, [R1+0xf0] ;  /* 0x0000f00001077983 */ /* 0x001ee20000300800 */
[----:B------:R0:W-:Y:S03]  /*210e0*/  STS.U16 [R3+0x4000], R11 ;  /* 0x0040000b03007388 */ /* 0x0001e60000000400 */
[----:B-1----:R-:W3:Y:S01]  /*210f0*/  LDL.LU R8, [R1+0xec] ;  /* 0x0000ec0001087983 */ /* 0x002ee20000300800 */
[----:B------:R-:W3:Y:S02]  /*21100*/  LDL.LU R9, [R1+0xe8] ;  /* 0x0000e80001097983 */ /* 0x000ee40000300800 */
[----:B------:R-:W3:Y:S02]  /*21110*/  LDL.LU R10, [R1+0xe4] ;  /* 0x0000e400010a7983 */ /* 0x000ee40000300800 */
[----:B------:R1:W-:Y:S01]  /*21120*/  STS.U16 [R3+0x4040], R12 ;  /* 0x0040400c03007388 */ /* 0x0003e20000000400 */
[----:B------:R1:W-:Y:S04]  /*21130*/  STS.U16 [R3+0x4080], R13 ;  /* 0x0040800d03007388 */ /* 0x0003e80000000400 */
[----:B------:R1:W-:Y:S04]  /*21140*/  STS.U16 [R3+0x40c0], R14 ;  /* 0x0040c00e03007388 */ /* 0x0003e80000000400 */
[----:B0-----:R-:W3:Y:S04]  /*21150*/  LDL.LU R11, [R1+0xe0] ;  /* 0x0000e000010b7983 */ /* 0x001ee80000300800 */
[----:B------:R0:W-:Y:S04]  /*21160*/  STS.U16 [R3+0x4440], R15 ;  /* 0x0044400f03007388 */ /* 0x0001e80000000400 */
[----:B------:R0:W-:Y:S04]  /*21170*/  STS.U16 [R3+0x4400], R16 ;  /* 0x0044001003007388 */ /* 0x0001e80000000400 */
[----:B------:R0:W-:Y:S04]  /*21180*/  STS.U16 [R3+0x44c0], R17 ;  /* 0x0044c01103007388 */ /* 0x0001e80000000400 */
[----:B-1----:R-:W4:Y:S01]  /*21190*/  LDL.LU R12, [R1+0xdc] ;  /* 0x0000dc00010c7983 */ /* 0x002f220000300800 */
[----:B------:R-:W4:Y:S02]  /*211a0*/  LDL.LU R13, [R1+0xd8] ;  /* 0x0000d800010d7983 */ /* 0x000f240000300800 */
[----:B------:R-:W4:Y:S01]  /*211b0*/  LDL.LU R14, [R1+0xd4] ;  /* 0x0000d400010e7983 */ /* 0x000f220000300800 */
[----:B0-----:R-:W4:Y:S01]  /*211c0*/  LDL.LU R15, [R1+0xd0] ;  /* 0x0000d000010f7983 */ /* 0x001f220000300800 */
[----:B------:R-:W4:Y:S03]  /*211d0*/  LDL.LU R16, [R1+0xcc] ;  /* 0x0000cc0001107983 */ /* 0x000f260000300800 */
[----:B------:R0:W-:Y:S01]  /*211e0*/  STS.U16 [R3+0x4480], R38 ;  /* 0x0044802603007388 */ /* 0x0001e20000000400 */
[----:B------:R-:W4:Y:S03]  /*211f0*/  LDL.LU R17, [R1+0xc8] ;  /* 0x0000c80001117983 */ /* 0x000f260000300800 */
        /* <DEDUP_REMOVED lines=9> */
[----:B--2---:R0:W-:Y:S04]  /*21290*/  STS.U16 [R3+0x4c40], R56 ;  /* 0x004c403803007388 */ /* 0x0041e80000000400 */
[----:B0-----:R-:W2:Y:S04]  /*212a0*/  LDL.LU R56, [R1+0x10] ;  /* 0x0000100001387983 */ /* 0x001ea80000300800 */
[----:B---3--:R0:W-:Y:S04]  /*212b0*/  STS.U16 [R3+0x5c80], R11 ;  /* 0x005c800b03007388 */ /* 0x0081e80000000400 */
[----:B----4-:R1:W-:Y:S04]  /*212c0*/  STS.U16 [R3+0x6000], R12 ;  /* 0x0060000c03007388 */ /* 0x0103e80000000400 */
[----:B0-----:R-:W3:Y:S04]  /*212d0*/  LDL.LU R11, [R1+0xb4] ;  /* 0x0000b400010b7983 */ /* 0x001ee80000300800 */
[----:B------:R0:W-:Y:S04]  /*212e0*/  STS.U16 [R3+0x6040], R13 ;  /* 0x0060400d03007388 */ /* 0x0001e80000000400 */
[----:B------:R4:W-:Y:S04]  /*212f0*/  STS.U16 [R3+0x6080], R14 ;  /* 0x0060800e03007388 */ /* 0x0009e80000000400 */
[----:B------:R4:W-:Y:S04]  /*21300*/  STS.U16 [R3+0x60c0], R15 ;  /* 0x0060c00f03007388 */ /* 0x0009e80000000400 */
[----:B------:R4:W-:Y:S04]  /*21310*/  STS.U16 [R3+0x6440], R16 ;  /* 0x0064401003007388 */ /* 0x0009e80000000400 */
[----:B------:R4:W-:Y:S04]  /*21320*/  STS.U16 [R3+0x6400], R17 ;  /* 0x0064001103007388 */ /* 0x0009e80000000400 */
[----:B-1----:R-:W3:Y:S01]  /*21330*/  LDL.LU R12, [R1+0xb0] ;  /* 0x0000b000010c7983 */ /* 0x002ee20000300800 */
[----:B0-----:R-:W3:Y:S02]  /*21340*/  LDL.LU R13, [R1+0xac] ;  /* 0x0000ac00010d7983 */ /* 0x001ee40000300800 */
[----:B----4-:R-:W4:Y:S01]  /*21350*/  LDL.LU R14, [R1+0xa8] ;  /* 0x0000a800010e7983 */ /* 0x010f220000300800 */
[----:B------:R-:W3:Y:S01]  /*21360*/  LDL.LU R15, [R1+0xa4] ;  /* 0x0000a400010f7983 */ /* 0x000ee20000300800 */
[----:B------:R-:W3:Y:S03]  /*21370*/  LDL.LU R16, [R1+0xa0] ;  /* 0x0000a00001107983 */ /* 0x000ee60000300800 */
[----:B------:R0:W-:Y:S01]  /*21380*/  STS.U16 [R3+0x64c0], R38 ;  /* 0x0064c02603007388 */ /* 0x0001e20000000400 */
[----:B------:R-:W3:Y:S03]  /*21390*/  LDL.LU R17, [R1+0x9c] ;  /* 0x00009c0001117983 */ /* 0x000ee60000300800 */
[----:B------:R1:W-:Y:S04]  /*213a0*/  STS.U16 [R3+0x6480], R40 ;  /* 0x0064802803007388 */ /* 0x0003e80000000400 */
[----:B------:R1:W-:Y:S04]  /*213b0*/  STS.U16 [R3+0x6800], R50 ;  /* 0x0068003203007388 */ /* 0x0003e80000000400 */
[----:B------:R1:W-:Y:S04]  /*213c0*/  STS.U16 [R3+0x6840], R52 ;  /* 0x0068403403007388 */ /* 0x0003e80000000400 */
[----:B------:R1:W-:Y:S04]  /*213d0*/  STS.U16 [R3+0x6880], R54 ;  /* 0x0068803603007388 */ /* 0x0003e80000000400 */
[----:B0-----:R-:W3:Y:S01]  /*213e0*/  LDL.LU R38, [R1+0x98] ;  /* 0x0000980001267983 */ /* 0x001ee20000300800 */
[----:B-1----:R-:W3:Y:S02]  /*213f0*/  LDL.LU R40, [R1+0x94] ;  /* 0x0000940001287983 */ /* 0x002ee40000300800 */
[----:B------:R-:W3:Y:S01]  /*21400*/  LDL.LU R50, [R1+0x90] ;  /* 0x0000900001327983 */ /* 0x000ee20000300800 */
[----:B------:R-:W3:Y:S01]  /*21410*/  LDL.LU R52, [R1+0x8c] ;  /* 0x00008c0001347983 */ /* 0x000ee20000300800 */
[----:B------:R-:W3:Y:S03]  /*21420*/  LDL.LU R54, [R1+0x88] ;  /* 0x0000880001367983 */ /* 0x000ee60000300800 */
[----:B--2---:R0:W-:Y:S04]  /*21430*/  STS.U16 [R3+0x68c0], R56 ;  /* 0x0068c03803007388 */ /* 0x0041e80000000400 */
[----:B0-----:R-:W2:Y:S04]  /*21440*/  LDL.LU R56, [R1+0x84] ;  /* 0x0000840001387983 */ /* 0x001ea80000300800 */
[----:B------:R0:W-:Y:S04]  /*21450*/  STS.U16 [R3+0x5cc0], R10 ;  /* 0x005cc00a03007388 */ /* 0x0001e80000000400 */
[----:B0-----:R-:W0:Y:S04]  /*21460*/  S2R R10, SR_TID.X ;  /* 0x00000000000a7919 */ /* 0x001e280000002100 */
[----:B------:R1:W-:Y:S04]  /*21470*/  STS.U16 [R3+0x4cc0], R45 ;  /* 0x004cc02d03007388 */ /* 0x0003e80000000400 */
[----:B------:R1:W-:Y:S04]  /*21480*/  STS.U16 [R3+0x4c80], R43 ;  /* 0x004c802b03007388 */ /* 0x0003e80000000400 */
[----:B------:R1:W-:Y:S04]  /*21490*/  STS.U16 [R3+0x5000], R41 ;  /* 0x0050002903007388 */ /* 0x0003e80000000400 */
[----:B------:R1:W-:Y:S04]  /*214a0*/  STS.U16 [R3+0x5040], R39 ;  /* 0x0050402703007388 */ /* 0x0003e80000000400 */
[----:B------:R1:W-:Y:S04]  /*214b0*/  STS.U16 [R3+0x5080], R37 ;  /* 0x0050802503007388 */ /* 0x0003e80000000400 */
[----:B------:R0:W-:Y:S04]  /*214c0*/  STS.U16 [R3+0x50c0], R35 ;  /* 0x0050c02303007388 */ /* 0x0001e80000000400 */
[----:B-1----:R-:W2:Y:S01]  /*214d0*/  LDL.LU R45, [R1+0x80] ;  /* 0x00008000012d7983 */ /* 0x002ea20000300800 */
[----:B------:R-:W2:Y:S02]  /*214e0*/  LDL.LU R43, [R1+0x7c] ;  /* 0x00007c00012b7983 */ /* 0x000ea40000300800 */
[----:B------:R-:W2:Y:S02]  /*214f0*/  LDL.LU R41, [R1+0x78] ;  /* 0x0000780001297983 */ /* 0x000ea40000300800 */
[----:B------:R-:W2:Y:S01]  /*21500*/  LDL.LU R39, [R1+0x74] ;  /* 0x0000740001277983 */ /* 0x000ea20000300800 */
[----:B------:R-:W2:Y:S04]  /*21510*/  LDL.LU R37, [R1+0x70] ;  /* 0x0000700001257983 */ /* 0x000ea80000300800 */
[----:B------:R-:W-:Y:S04]  /*21520*/  STS.U16 [R3+0x4c00], R31 ;  /* 0x004c001f03007388 */ /* 0x000fe80000000400 */
[----:B------:R1:W-:Y:S04]  /*21530*/  STS.U16 [R3+0x5440], R33 ;  /* 0x0054402103007388 */ /* 0x0003e80000000400 */
[----:B------:R1:W-:Y:S04]  /*21540*/  STS.U16 [R3+0x5400], R32 ;  /* 0x0054002003007388 */ /* 0x0003e80000000400 */
[----:B------:R1:W-:Y:S04]  /*21550*/  STS.U16 [R3+0x54c0], R34 ;  /* 0x0054c02203007388 */ /* 0x0003e80000000400 */
[----:B------:R1:W-:Y:S04]  /*21560*/  STS.U16 [R3+0x5480], R36 ;  /* 0x0054802403007388 */ /* 0x0003e80000000400 */
[----:B------:R1:W-:Y:S04]  /*21570*/  STS.U16 [R3+0x5800], R4 ;  /* 0x0058000403007388 */ /* 0x0003e80000000400 */
[----:B------:R1:W-:Y:S04]  /*21580*/  STS.U16 [R3+0x5840], R5 ;  /* 0x0058400503007388 */ /* 0x0003e80000000400 */
[----:B------:R1:W-:Y:S01]  /*21590*/  STS.U16 [R3+0x5880], R6 ;  /* 0x0058800603007388 */ /* 0x0003e20000000400 */
[----:B0-----:R-:W-:-:S03]  /*215a0*/  LOP3.LUT R10, R10, 0x1f, RZ, 0xc0, !PT ;  /* 0x0000001f0a0a7812 */ /* 0x001fc600078ec0ff */
        /* <DEDUP_REMOVED lines=22> */
[----:B------:R4:W-:Y:S01]  /*21710*/  STS.U16 [R3+0x7c80], R18 ;  /* 0x007c801203007388 */ /* 0x0009e20000000400 */
[----:B------:R-:W2:Y:S02]  /*21720*/  LDL.LU R35, [R1+0x6c] ;  /* 0x00006c0001237983 */ /* 0x000ea40000300800 */
[----:B-1----:R-:W2:Y:S02]  /*21730*/  LDL.LU R33, [R1+0x68] ;  /* 0x0000680001217983 */ /* 0x002ea40000300800 */
[----:B------:R-:W2:Y:S01]  /*21740*/  LDL.LU R32, [R1+0x64] ;  /* 0x0000640001207983 */ /* 0x000ea20000300800 */
[----:B------:R-:W2:Y:S01]  /*21750*/  LDL.LU R34, [R1+0x60] ;  /* 0x0000600001227983 */ /* 0x000ea20000300800 */
[----:B------:R-:W2:Y:S02]  /*21760*/  LDL.LU R36, [R1+0x5c] ;  /* 0x00005c0001247983 */ /* 0x000ea40000300800 */
[----:B------:R-:W2:Y:S02]  /*21770*/  LDL.LU R4, [R1+0x58] ;  /* 0x0000580001047983 */ /* 0x000ea40000300800 */
[----:B------:R-:W2:Y:S01]  /*21780*/  LDL.LU R5, [R1+0x54] ;  /* 0x0000540001057983 */ /* 0x000ea20000300800 */
[----:B------:R-:W2:Y:S01]  /*21790*/  LDL.LU R6, [R1+0x50] ;  /* 0x0000500001067983 */ /* 0x000ea20000300800 */
[----:B0-----:R-:W2:Y:S02]  /*217a0*/  LDL.LU R7, [R1+0x4c] ;  /* 0x00004c0001077983 */ /* 0x001ea40000300800 */
[----:B----4-:R-:W-:-:S02]  /*217b0*/  IMAD.SHL.U32 R3, R10, 0x2, RZ ;  /* 0x000000020a037824 */ /* 0x010fc400078e00ff */
[----:B------:R-:W4:Y:S01]  /*217c0*/  LDL.LU R8, [R1+0x48] ;  /* 0x0000480001087983 */ /* 0x000f220000300800 */
[----:B------:R-:W4:Y:S01]  /*217d0*/  LDL.LU R9, [R1+0x44] ;  /* 0x0000440001097983 */ /* 0x000f220000300800 */
[----:B------:R-:W4:Y:S01]  /*217e0*/  LDL.LU R10, [R1+0x40] ;  /* 0x00004000010a7983 */ /* 0x000f220000300800 */
[----:B------:R-:W-:-:S05]  /*217f0*/  LOP3.LUT R3, R3, 0x10, RZ, 0x3c, !PT ;  /* 0x0000001003037812 */ /* 0x000fca00078e3cff */
[----:B---3--:R0:W-:Y:S01]  /*21800*/  STS.U16 [R3+0x4100], R11 ;  /* 0x0041000b03007388 */ /* 0x0081e20000000400 */
[----:B------:R1:W-:Y:S02]  /*21810*/  STS.U16 [R3+0x4140], R12 ;  /* 0x0041400c03007388 */ /* 0x0003e40000000400 */
[----:B------:R3:W-:Y:S02]  /*21820*/  STS.U16 [R3+0x4180], R13 ;  /* 0x0041800d03007388 */ /* 0x0007e40000000400 */
[----:B------:R3:W-:Y:S01]  /*21830*/  STS.U16 [R3+0x41c0], R14 ;  /* 0x0041c00e03007388 */ /* 0x0007e20000000400 */
[----:B------:R3:W-:Y:S01]  /*21840*/  STS.U16 [R3+0x4540], R15 ;  /* 0x0045400f03007388 */ /* 0x0007e20000000400 */
[----:B------:R3:W-:Y:S03]  /*21850*/  STS.U16 [R3+0x4500], R16 ;  /* 0x0045001003007388 */ /* 0x0007e60000000400 */
[----:B0-----:R-:W4:Y:S01]  /*21860*/  LDL.LU R11, [R1+0x3c] ;  /* 0x00003c00010b7983 */ /* 0x001f220000300800 */
[----:B-1----:R-:W4:Y:S02]  /*21870*/  LDL.LU R12, [R1+0x38] ;  /* 0x00003800010c7983 */ /* 0x002f240000300800 */
[----:B---3--:R-:W3:Y:S01]  /*21880*/  LDL.LU R13, [R1+0x34] ;  /* 0x00003400010d7983 */ /* 0x008ee20000300800 */
[----:B------:R-:W3:Y:S04]  /*21890*/  LDL.LU R14, [R1+0x30] ;  /* 0x00003000010e7983 */ /* 0x000ee80000300800 */
[----:B------:R-:W3:Y:S04]  /*218a0*/  LDL.LU R15, [R1+0x2c] ;  /* 0x00002c00010f7983 */ /* 0x000ee80000300800 */
[----:B------:R0:W-:Y:S01]  /*218b0*/  STS.U16 [R3+0x45c0], R17 ;  /* 0x0045c01103007388 */ /* 0x0001e20000000400 */
[----:B------:R-:W3:Y:S02]  /*218c0*/  LDL.LU R16, [R1+0x28] ;  /* 0x0000280001107983 */ /* 0x000ee40000300800 */
[----:B------:R1:W-:Y:S02]  /*218d0*/  STS.U16 [R3+0x4580], R38 ;  /* 0x0045802603007388 */ /* 0x0003e40000000400 */
[----:B------:R1:W-:Y:S01]  /*218e0*/  STS.U16 [R3+0x4900], R40 ;  /* 0x0049002803007388 */ /* 0x0003e20000000400 */
[----:B------:R1:W-:Y:S01]  /*218f0*/  STS.U16 [R3+0x4940], R50 ;  /* 0x0049403203007388 */ /* 0x0003e20000000400 */
[----:B------:R1:W-:Y:S02]  /*21900*/  STS.U16 [R3+0x4980], R52 ;  /* 0x0049803403007388 */ /* 0x0003e40000000400 */
[----:B------:R1:W-:Y:S01]  /*21910*/  STS.U16 [R3+0x49c0], R54 ;  /* 0x0049c03603007388 */ /* 0x0003e20000000400 */
[----:B0-----:R-:W3:Y:S01]  /*21920*/  LDL.LU R17, [R1+0x24] ;  /* 0x0000240001117983 */ /* 0x001ee20000300800 */
[----:B-1----:R-:W3:Y:S03]  /*21930*/  LDL.LU R38, [R1+0x20] ;  /* 0x0000200001267983 */ /* 0x002ee60000300800 */
[----:B------:R-:W3:Y:S04]  /*21940*/  LDL.LU R40, [R1+0x1c] ;  /* 0x00001c0001287983 */ /* 0x000ee80000300800 */
[----:B------:R-:W3:Y:S01]  /*21950*/  LDL.LU R50, [R1+0x18] ;  /* 0x0000180001327983 */ /* 0x000ee20000300800 */
[----:B------:R-:W3:Y:S02]  /*21960*/  LDL.LU R52, [R1+0xc] ;  /* 0x00000c0001347983 */ /* 0x000ee40000300800 */
[----:B------:R-:W3:Y:S01]  /*21970*/  LDL.LU R54, [R1+0x8] ;  /* 0x0000080001367983 */ /* 0x000ee20000300800 */
[----:B--2---:R0:W-:Y:S04]  /*21980*/  STS.U16 [R3+0x4d40], R56 ;  /* 0x004d403803007388 */ /* 0x0041e80000000400 */
[----:B0-----:R-:W2:Y:S01]  /*21990*/  LDL.LU R56, [R1+0x4] ;  /* 0x0000040001387983 */ /* 0x001ea20000300800 */
[----:B------:R-:W2:Y:S03]  /*219a0*/  LDL.LU R31, [R1] ;  /* 0x00000000011f7983 */ /* 0x000ea60000300800 */
[----:B------:R0:W-:Y:S01]  /*219b0*/  STS.U16 [R3+0x4d00], R45 ;  /* 0x004d002d03007388 */ /* 0x0001e20000000400 */
[----:B------:R1:W-:Y:S02]  /*219c0*/  STS.U16 [R3+0x4dc0], R43 ;  /* 0x004dc02b03007388 */ /* 0x0003e40000000400 */
[----:B------:R1:W-:Y:S02]  /*219d0*/  STS.U16 [R3+0x4d80], R41 ;  /* 0x004d802903007388 */ /* 0x0003e40000000400 */
[----:B------:R1:W-:Y:S01]  /*219e0*/  STS.U16 [R3+0x5100], R39 ;  /* 0x0051002703007388 */ /* 0x0003e20000000400 */
[----:B------:R1:W-:Y:S04]  /*219f0*/  STS.U16 [R3+0x5140], R37 ;  /* 0x0051402503007388 */ /* 0x0003e80000000400 */
[----:B0-----:R-:W2:Y:S01]  /*21a00*/  LDL.LU R45, [R1+0x21f0] ;  /* 0x0021f000012d7983 */ /* 0x001ea20000300800 */
[----:B-1----:R-:W2:Y:S03]  /*21a10*/  LDL.LU R43, [R1+0x21ec] ;  /* 0x0021ec00012b7983 */ /* 0x002ea60000300800 */
[----:B------:R-:W2:Y:S01]  /*21a20*/  LDL.LU R41, [R1+0x21e8] ;  /* 0x0021e80001297983 */ /* 0x000ea20000300800 */
[----:B------:R-:W2:Y:S03]  /*21a30*/  LDL.LU R39, [R1+0x21e4] ;  /* 0x0021e40001277983 */ /* 0x000ea60000300800 */
[----:B------:R-:W2:Y:S04]  /*21a40*/  LDL.LU R37, [R1+0x21e0] ;  /* 0x0021e00001257983 */ /* 0x000ea80000300800 */
[----:B------:R0:W-:Y:S01]  /*21a50*/  STS.U16 [R3+0x5180], R35 ;  /* 0x0051802303007388 */ /* 0x0001e20000000400 */
[----:B------:R1:W-:Y:S02]  /*21a60*/  STS.U16 [R3+0x51c0], R33 ;  /* 0x0051c02103007388 */ /* 0x0003e40000000400 */
[----:B------:R1:W-:Y:S02]  /*21a70*/  STS.U16 [R3+0x5540], R32 ;  /* 0x0055402003007388 */ /* 0x0003e40000000400 */
[----:B------:R1:W-:Y:S01]  /*21a80*/  STS.U16 [R3+0x5500], R34 ;  /* 0x0055002203007388 */ /* 0x0003e20000000400 */
[----:B------:R1:W-:Y:S01]  /*21a90*/  STS.U16 [R3+0x55c0], R36 ;  /* 0x0055c02403007388 */ /* 0x0003e20000000400 */
[----:B------:R1:W-:Y:S03]  /*21aa0*/  STS.U16 [R3+0x5580], R4 ;  /* 0x0055800403007388 */ /* 0x0003e60000000400 */
[----:B0-----:R-:W2:Y:S01]  /*21ab0*/  LDL.LU R35, [R1+0x21dc] ;  /* 0x0021dc0001237983 */ /* 0x001ea20000300800 */
[----:B-1----:R-:W2:Y:S03]  /*21ac0*/  LDL.LU R33, [R1+0x21d8] ;  /* 0x0021d80001217983 */ /* 0x002ea60000300800 */
[----:B------:R-:W2:Y:S01]  /*21ad0*/  LDL.LU R32, [R1+0x21d4] ;  /* 0x0021d40001207983 */ /* 0x000ea20000300800 */
[----:B------:R-:W2:Y:S03]  /*21ae0*/  LDL.LU R34, [R1+0x21d0] ;  /* 0x0021d00001227983 */ /* 0x000ea60000300800 */
[----:B------:R-:W2:Y:S01]  /*21af0*/  LDL.LU R36, [R1+0x21cc] ;  /* 0x0021cc0001247983 */ /* 0x000ea20000300800 */
[----:B------:R-:W2:Y:S03]  /*21b00*/  LDL.LU R4, [R1+0x21c8] ;  /* 0x0021c80001047983 */ /* 0x000ea60000300800 */
[----:B------:R0:W-:Y:S01]  /*21b10*/  STS.U16 [R3+0x5900], R5 ;  /* 0x0059000503007388 */ /* 0x0001e20000000400 */
[----:B------:R1:W-:Y:S02]  /*21b20*/  STS.U16 [R3+0x5940], R6 ;  /* 0x0059400603007388 */ /* 0x0003e40000000400 */
[----:B------:R4:W-:Y:S02]  /*21b30*/  STS.U16 [R3+0x5980], R7 ;  /* 0x0059800703007388 */ /* 0x0009e40000000400 */
[----:B----4-:R4:W-:Y:S01]  /*21b40*/  STS.U16 [R3+0x59c0], R8 ;  /* 0x0059c00803007388 */ /* 0x0109e20000000400 */
[----:B------:R4:W-:Y:S01]  /*21b50*/  STS.U16 [R3+0x5d40], R9 ;  /* 0x005d400903007388 */ /* 0x0009e20000000400 */
[----:B------:R4:W-:Y:S03]  /*21b60*/  STS.U16 [R3+0x5d00], R10 ;  /* 0x005d000a03007388 */ /* 0x0009e60000000400 */
[----:B0-----:R-:W2:Y:S01]  /*21b70*/  LDL.LU R5, [R1+0x21c4] ;  /* 0x0021c40001057983 */ /* 0x001ea20000300800 */
[----:B-1----:R-:W2:Y:S02]  /*21b80*/  LDL.LU R6, [R1+0x21c0] ;  /* 0x0021c00001067983 */ /* 0x002ea40000300800 */
[----:B------:R-:W2:Y:S01]  /*21b90*/  LDL.LU R7, [R1+0x21bc] ;  /* 0x0021bc0001077983 */ /* 0x000ea20000300800 */
[----:B----4-:R-:W4:Y:S04]  /*21ba0*/  LDL.LU R8, [R1+0x21b8] ;  /* 0x0021b80001087983 */ /* 0x010f280000300800 */
[----:B------:R-:W4:Y:S01]  /*21bb0*/  LDL.LU R9, [R1+0x21b4] ;  /* 0x0021b40001097983 */ /* 0x000f220000300800 */
[----:B------:R-:W4:Y:S03]  /*21bc0*/  LDL.LU R10, [R1+0x21b0] ;  /* 0x0021b000010a7983 */ /* 0x000f260000300800 */
[----:B------:R0:W-:Y:S01]  /*21bd0*/  STS.U16 [R3+0x5dc0], R11 ;  /* 0x005dc00b03007388 */ /* 0x0001e20000000400 */
[----:B------:R1:W-:Y:S02]  /*21be0*/  STS.U16 [R3+0x5d80], R12 ;  /* 0x005d800c03007388 */ /* 0x0003e40000000400 */
[----:B---3--:R3:W-:Y:S01]  /*21bf0*/  STS.U16 [R3+0x6100], R13 ;  /* 0x0061000d03007388 */ /* 0x0087e20000000400 */
[----:B------:R3:W-:Y:S04]  /*21c00*/  STS.U16 [R3+0x6140], R14 ;  /* 0x0061400e03007388 */ /* 0x0007e80000000400 */
[----:B------:R3:W-:Y:S01]  /*21c10*/  STS.U16 [R3+0x6180], R15 ;  /* 0x0061800f03007388 */ /* 0x0007e20000000400 */
[----:B------:R3:W-:Y:S03]  /*21c20*/  STS.U16 [R3+0x61c0], R16 ;  /* 0x0061c01003007388 */ /* 0x0007e60000000400 */
[----:B0-----:R-:W4:Y:S01]  /*21c30*/  LDL.LU R11, [R1+0x21ac] ;  /* 0x0021ac00010b7983 */ /* 0x001f220000300800 */
[----:B-1----:R-:W4:Y:S03]  /*21c40*/  LDL.LU R12, [R1+0x21a8] ;  /* 0x0021a800010c7983 */ /* 0x002f260000300800 */
[----:B---3--:R-:W3:Y:S01]  /*21c50*/  LDL.LU R13, [R1+0x21a4] ;  /* 0x0021a400010d7983 */ /* 0x008ee20000300800 */
[----:B------:R-:W3:Y:S03]  /*21c60*/  LDL.LU R14, [R1+0x21a0] ;  /* 0x0021a000010e7983 */ /* 0x000ee60000300800 */
[----:B------:R-:W3:Y:S01]  /*21c70*/  LDL.LU R15, [R1+0x219c] ;  /* 0x00219c00010f7983 */ /* 0x000ee20000300800 */
[----:B------:R-:W3:Y:S03]  /*21c80*/  LDL.LU R16, [R1+0x2198] ;  /* 0x0021980001107983 */ /* 0x000ee60000300800 */
[----:B------:R0:W-:Y:S01]  /*21c90*/  STS.U16 [R3+0x6540], R17 ;  /* 0x0065401103007388 */ /* 0x0001e20000000400 */
[----:B------:R1:W-:Y:S02]  /*21ca0*/  STS.U16 [R3+0x6500], R38 ;  /* 0x0065002603007388 */ /* 0x0003e40000000400 */
[----:B------:R1:W-:Y:S02]  /*21cb0*/  STS.U16 [R3+0x65c0], R40 ;  /* 0x0065c02803007388 */ /* 0x0003e40000000400 */
[----:B------:R1:W-:Y:S01]  /*21cc0*/  STS.U16 [R3+0x6580], R50 ;  /* 0x0065803203007388 */ /* 0x0003e20000000400 */
[----:B------:R1:W-:Y:S01]  /*21cd0*/  STS.U16 [R3+0x6900], R52 ;  /* 0x0069003403007388 */ /* 0x0003e20000000400 */
[----:B------:R1:W-:Y:S03]  /*21ce0*/  STS.U16 [R3+0x6940], R54 ;  /* 0x0069403603007388 */ /* 0x0003e60000000400 */
[----:B0-----:R-:W3:Y:S01]  /*21cf0*/  LDL.LU R17, [R1+0x2194] ;  /* 0x0021940001117983 */ /* 0x001ee20000300800 */
[----:B-1----:R-:W3:Y:S03]  /*21d00*/  LDL.LU R38, [R1+0x2190] ;  /* 0x0021900001267983 */ /* 0x002ee60000300800 */
[----:B------:R-:W3:Y:S01]  /*21d10*/  LDL.LU R40, [R1+0x218c] ;  /* 0x00218c0001287983 */ /* 0x000ee20000300800 */
[----:B------:R-:W3:Y:S03]  /*21d20*/  LDL.LU R50, [R1+0x2188] ;  /* 0x0021880001327983 */ /* 0x000ee60000300800 */
[----:B------:R-:W3:Y:S01]  /*21d30*/  LDL.LU R52, [R1+0x2184] ;  /* 0x0021840001347983 */ /* 0x000ee20000300800 */
[----:B------:R-:W3:Y:S03]  /*21d40*/  LDL.LU R54, [R1+0x2180] ;  /* 0x0021800001367983 */ /* 0x000ee60000300800 */
[----:B--2---:R0:W-:Y:S04]  /*21d50*/  STS.U16 [R3+0x6980], R56 ;  /* 0x0069803803007388 */ /* 0x0041e80000000400 */
[----:B0-----:R-:W2:Y:S01]  /*21d60*/  LDL.LU R56, [R1+0x217c] ;  /* 0x00217c0001387983 */ /* 0x001ea20000300800 */
[----:B------:R-:W-:Y:S03]  /*21d70*/  STS.U16 [R3+0x69c0], R31 ;  /* 0x0069c01f03007388 */ /* 0x000fe60000000400 */
[----:B--2---:R-:W-:Y:S01]  /*21d80*/  STS.U16 [R3+0x6d40], R56 ;  /* 0x006d403803007388 */ /* 0x004fe20000000400 */
        /* <DEDUP_REMOVED lines=10> */
[----:B----4-:R-:W-:Y:S01]  /*21e30*/  STS.U16 [R3+0x7580], R12 ;  /* 0x0075800c03007388 */ /* 0x010fe20000000400 */
[----:B------:R-:W-:Y:S01]  /*21e40*/  STS.U16 [R3+0x7900], R11 ;  /* 0x0079000b03007388 */ /* 0x000fe20000000400 */
[----:B------:R-:W-:Y:S02]  /*21e50*/  STS.U16 [R3+0x7940], R10 ;  /* 0x0079400a03007388 */ /* 0x000fe40000000400 */
[----:B------:R-:W-:Y:S02]  /*21e60*/  STS.U16 [R3+0x7980], R9 ;  /* 0x0079800903007388 */ /* 0x000fe40000000400 */
[----:B------:R-:W-:Y:S01]  /*21e70*/  STS.U16 [R3+0x79c0], R8 ;  /* 0x0079c00803007388 */ /* 0x000fe20000000400 */
[----:B------:R-:W-:Y:S01]  /*21e80*/  STS.U16 [R3+0x7d40], R7 ;  /* 0x007d400703007388 */ /* 0x000fe20000000400 */
[----:B------:R-:W-:Y:S02]  /*21e90*/  STS.U16 [R3+0x7d00], R6 ;  /* 0x007d000603007388 */ /* 0x000fe40000000400 */
[----:B------:R0:W-:Y:S02]  /*21ea0*/  STS.U16 [R3+0x7dc0], R5 ;  /* 0x007dc00503007388 */ /* 0x0001e40000000400 */
[----:B------:R1:W-:Y:S01]  /*21eb0*/  STS.U16 [R3+0x7d80], R4 ;  /* 0x007d800403007388 */ /* 0x0003e20000000400 */
[----:B0-----:R-:W2:Y:S04]  /*21ec0*/  LDL R5, [R1+0xc14] ;  /* 0x000c140001057983 */ /* 0x001ea80000100800 */
[----:B-1----:R-:W2:Y:S01]  /*21ed0*/  LDL R4, [R1+0xc10] ;  /* 0x000c100001047983 */ /* 0x002ea20000100800 */
[----:B------:R-:W-:-:S03]  /*21ee0*/  PRMT R30, RZ, 0x7610, R30 ;  /* 0x00007610ff1e7816 */ /* 0x000fc6000000001e */
[----:B------:R-:W0:Y:S01]  /*21ef0*/  S2R R31, SR_TID.X ;  /* 0x00000000001f7919 */ /* 0x000e220000002100 */
[----:B------:R-:W3:Y:S01]  /*21f00*/  LDL.LU R3, [R1+0x1550] ;  /* 0x0015500001037983 */ /* 0x000ee20000300800 */
[----:B--2---:R-:W-:-:S04]  /*21f10*/  @!P0 LOP3.LUT R5, R5, R4, RZ, 0x3c, !PT ;  /* 0x0000000405058212 */ /* 0x004fc800078e3cff */
[----:B------:R-:W-:-:S04]  /*21f20*/  @!P0 LOP3.LUT R4, R5, R4, RZ, 0x3c, !PT ;  /* 0x0000000405048212 */ /* 0x000fc800078e3cff */
[----:B------:R-:W-:-:S05]  /*21f30*/  @!P0 LOP3.LUT R5, R5, R4, RZ, 0x3c, !PT ;  /* 0x0000000405058212 */ /* 0x000fca00078e3cff */
[----:B------:R-:W2:Y:S01]  /*21f40*/  @!P0 LDG.E.U16 R30, [R4.64] ;  /* 0x00000004041e8981 */ /* 0x000ea2000c1e1500 */
[----:B0-----:R-:W-:-:S05]  /*21f50*/  LOP3.LUT R31, R31, 0x1f, RZ, 0xc0, !PT ;  /* 0x0000001f1f1f7812 */ /* 0x001fca00078ec0ff */
[----:B------:R-:W-:-:S05]  /*21f60*/  IMAD.SHL.U32 R31, R31, 0x2, RZ ;  /* 0x000000021f1f7824 */ /* 0x000fca00078e00ff */
[----:B------:R-:W-:-:S05]  /*21f70*/  LOP3.LUT R31, R31, 0x20, RZ, 0x3c, !PT ;  /* 0x000000201f1f7812 */ /* 0x000fca00078e3cff */
        /* <DEDUP_REMOVED lines=15> */
[----:B------:R0:W-:Y:S02]  /*22070*/  STS.U16 [R31+0x4e80], R57 ;  /* 0x004e80391f007388 */ /* 0x0001e40000000400 */
[----:B0-----:R-:W4:Y:S04]  /*22080*/  LDL.LU R31, [R1+0x2178] ;  /* 0x00217800011f7983 */ /* 0x001f280000300800 */
[----:B--2---:R0:W-:Y:S04]  /*22090*/  STL [R1+0xd4], R30 ;  /* 0x0000d41e01007387 */ /* 0x0041e80000100800 */
[----:B0-----:R-:W2:Y:S01]  /*220a0*/  LDL.LU R30, [R1+0x2174] ;  /* 0x00217400011e7983 */ /* 0x001ea20000300800 */
[----:B------:R-:W2:Y:S02]  /*220b0*/  LDL R4, [R1+0xc08] ;  /* 0x000c080001047983 */ /* 0x000ea40000100800 */
[----:B------:R-:W2:Y:S01]  /*220c0*/  LDL R5, [R1+0xc0c] ;  /* 0x000c0c0001057983 */ /* 0x000ea20000100800 */
[----:B----4-:R-:W-:-:S02]  /*220d0*/  PRMT R31, RZ, 0x7610, R31 ;  /* 0x00007610ff1f7816 */ /* 0x010fc4000000001f */
[----:B--2---:R-:W-:-:S04]  /*220e0*/  @!P1 LOP3.LUT R5, R5, R4, RZ, 0x3c, !PT ;  /* 0x0000000405059212 */ /* 0x004fc800078e3cff */
[----:B------:R-:W-:-:S04]  /*220f0*/  @!P1 LOP3.LUT R4, R5, R4, RZ, 0x3c, !PT ;  /* 0x0000000405049212 */ /* 0x000fc800078e3cff */
[----:B------:R-:W-:-:S05]  /*22100*/  @!P1 LOP3.LUT R5, R5, R4, RZ, 0x3c, !PT ;  /* 0x0000000405059212 */ /* 0x000fca00078e3cff */
[----:B------:R-:W2:Y:S04]  /*22110*/  @!P1 LDG.E.U16 R31, [R4.64] ;  /* 0x00000004041f9981 */ /* 0x000ea8000c1e1500 */
[----:B--2---:R0:W-:Y:S04]  /*22120*/  STL [R1+0xd0], R31 ;  /* 0x0000d01f01007387 */ /* 0x0041e80000100800 */
[----:B0-----:R-:W2:Y:S01]  /*22130*/  LDL.LU R31, [R1+0x2170] ;  /* 0x00217000011f7983 */ /* 0x001ea20000300800 */
[----:B------:R-:W4:Y:S02]  /*22140*/  LDL R4, [R1+0xc00] ;  /* 0x000c000001047983 */ /* 0x000f240000100800 */
[----:B------:R-:W4:Y:S01]  /*22150*/  LDL R5, [R1+0xc04] ;  /* 0x000c040001057983 */ /* 0x000f220000100800 */
[----:B------:R-:W-:-:S02]  /*22160*/  PRMT R30, RZ, 0x7610, R30 ;  /* 0x00007610ff1e7816 */ /* 0x000fc4000000001e */
[----:B----4-:R-:W-:-:S04]  /*22170*/  @!P2 LOP3.LUT R5, R5, R4, RZ, 0x3c, !PT ;  /* 0x000000040505a212 */ /* 0x010fc800078e3cff */
[----:B------:R-:W-:-:S04]  /*22180*/  @!P2 LOP3.LUT R4, R5, R4, RZ, 0x3c, !PT ;  /* 0x000000040504a212 */ /* 0x000fc800078e3cff */
[----:B------:R-:W-:-:S05]  /*22190*/  @!P2 LOP3.LUT R5, R5, R4, RZ, 0x3c, !PT ;  /* 0x000000040505a212 */ /* 0x000fca00078e3cff */
[----:B------:R-:W4:Y:S04]  /*221a0*/  @!P2 LDG.E.U16 R30, [R4.64] ;  /* 0x00000004041ea981 */ /* 0x000f28000c1e1500 */
[----:B----4-:R0:W-:Y:S04]  /*221b0*/  STL [R1+0xcc], R30 ;  /* 0x0000cc1e01007387 */ /* 0x0101e80000100800 */
[----:B0-----:R-:W4:Y:S01]  /*221c0*/  LDL.LU R30, [R1+0x216c] ;  /* 0x00216c00011e7983 */ /* 0x001f220000300800 */
        /* <DEDUP_REMOVED lines=11> */
[----:B----4-:R-:W-:-:S02]  /*22280*/  PRMT R30, RZ, 0x7610, R30 ;  /* 0x00007610ff1e7816 */ /* 0x010fc4000000001e */
[----:B---3--:R-:W-:-:S04]  /*22290*/  @!P0 LOP3.LUT R5, R5, R4, RZ, 0x3c, !PT ;  /* 0x0000000405058212 */ /* 0x008fc800078e3cff */
[----:B------:R-:W-:-:S04]  /*222a0*/  @!P0 LOP3.LUT R4, R5, R4, RZ, 0x3c, !PT ;  /* 0x0000000405048212 */ /* 0x000fc800078e3cff */
[----:B------:R-:W-:-:S05]  /*222b0*/  @!P0 LOP3.LUT R5, R5, R4, RZ, 0x3c, !PT ;  /* 0x0000000405058212 */ /* 0x000fca00078e3cff */
[----:B------:R-:W3:Y:S04]  /*222c0*/  @!P0 LDG.E.U16 R30, [R4.64] ;  /* 0x00000004041e8981 */ /* 0x000ee8000c1e1500 */
[----:B---3--:R0:W-:Y:S04]  /*222d0*/  STL [R1+0xc4], R30 ;  /* 0x0000c41e01007387 */ /* 0x0081e80000100800 */
[----:B0-----:R-:W3:Y:S01]  /*222e0*/  LDL.LU R30, [R1+0x2164] ;  /* 0x00216400011e7983 */ /* 0x001ee20000300800 */
[----:B------:R-:W4:Y:S02]  /*222f0*/  LDL R4, [R1+0xb88] ;  /* 0x000b880001047983 */ /* 0x000f240000100800 */
[----:B------:R-:W4:Y:S01]  /*22300*/  LDL R5, [R1+0xb8c] ;  /* 0x000b8c0001057983 */ /* 0x000f220000100800 */
[----:B--2---:R-:W-:-:S02]  /*22310*/  PRMT R31, RZ, 0x7610, R31 ;  /* 0x00007610ff1f7816 */ /* 0x004fc4000000001f */
[----:B----4-:R-:W-:-:S04]  /*22320*/  @!P1 LOP3.LUT R5, R5, R4, RZ, 0x3c, !PT ;  /* 0x0000000405059212 */ /* 0x010fc800078e3cff */
[----:B------:R-:W-:-:S04]  /*22330*/  @!P1 LOP3.LUT R4, R5, R4, RZ, 0x3c, !PT ;  /* 0x0000000405049212 */ /* 0x000fc800078e3cff */
[----:B------:R-:W-:-:S05]  /*22340*/  @!P1 LOP3.LUT R5, R5, R4, RZ, 0x3c, !PT ;  /* 0x0000000405059212 */ /* 0x000fca00078e3cff */
[----:B------:R-:W2:Y:S04]  /*22350*/  @!P1 LDG.E.U16 R31, [R4.64] ;  /* 0x00000004041f9981 */ /* 0x000ea8000c1e1500 */
[----:B--2---:R0:W-:Y:S04]  /*22360*/  STL [R1+0xc0], R31 ;  /* 0x0000c01f01007387 */ /* 0x0041e80000100800 */
[----:B0-----:R-:W2:Y:S01]  /*22370*/  LDL.LU R31, [R1+0x2160] ;  /* 0x00216000011f7983 */ /* 0x001ea20000300800 */
[----:B------:R-:W4:Y:S02]  /*22380*/  LDL R4, [R1+0xb80] ;  /* 0x000b800001047983 */ /* 0x000f240000100800 */
[----:B------:R-:W4:Y:S01]  /*22390*/  LDL R5, [R1+0xb84] ;  /* 0x000b840001057983 */ /* 0x000f220000100800 */
[----:B---3--:R-:W-:-:S02]  /*223a0*/  PRMT R30, RZ, 0x7610, R30 ;  /* 0x00007610ff1e7816 */ /* 0x008fc4000000001e */
[----:B----4-:R-:W-:-:S04]  /*223b0*/  @!P2 LOP3.LUT R5, R5, R4, RZ, 0x3c, !PT ;  /* 0x000000040505a212 */ /* 0x010fc800078e3cff */
        /* <DEDUP_REMOVED lines=218> */
[----:B------:R0:W4:Y:S04]  /*23160*/  @!P2 LDG.E.U16 R28, [R4.64] ;  /* 0x00000004041ca981 */ /* 0x000128000c1e1500 */
[----:B0-----:R-:W3:Y:S04]  /*23170*/  LDL R4, [R1+0x978] ;  /* 0x0009780001047983 */ /* 0x001ee80000100800 */
[----:B------:R-:W3:Y:S01]  /*23180*/  LDL R5, [R1+0x97c] ;  /* 0x00097c0001057983 */ /* 0x000ee20000100800 */
[----:B--2---:R-:W-:Y:S02]  /*23190*/  PRMT R31, RZ, 0x7610, R31 ;  /* 0x00007610ff1f7816 */ /* 0x004fe4000000001f */
[----:B---3--:R-:W-:-:S04]  /*231a0*/  @!P3 LOP3.LUT R5, R5, R4, RZ, 0x3c, !PT ;  /* 0x000000040505b212 */ /* 0x008fc800078e3cff */
[----:B------:R-:W-:-:S04]  /*231b0*/  @!P3 LOP3.LUT R4, R5, R4, RZ, 0x3c, !PT ;  /* 0x000000040504b212 */ /* 0x000fc800078e3cff */
[----:B------:R-:W-:-:S05]  /*231c0*/  @!P3 LOP3.LUT R5, R5, R4, RZ, 0x3c, !PT ;  /* 0x000000040505b212 */ /* 0x000fca00078e3cff */
[----:B------:R-:W2:Y:S04]  /*231d0*/  @!P3 LDG.E.U16 R31, [R4.64] ;  /* 0x00000004041fb981 */ /* 0x000ea8000c1e1500 */
[----:B----4-:R0:W-:Y:S04]  /*231e0*/  STL [R1+0x5c], R28 ;  /* 0x00005c1c01007387 */ /* 0x0101e80000100800 */
[----:B0-----:R-:W3:Y:S04]  /*231f0*/  LDL R28, [R1+0x914] ;  /* 0x00091400011c7983 */ /* 0x001ee80000100800 */
        /* <DEDUP_REMOVED lines=35> */
[----:B------:R-:W2:Y:S01]  /*23430*/  @!P3 LDG.E.U16 R31, [R4.64] ;  /* 0x00000004041fb981 */ /* 0x000ea2000c1e1500 */
[----:B------:R-:W-:-:S03]  /*23440*/  PRMT R24, RZ, 0x7610, R24 ;  /* 0x00007610ff187816 */ /* 0x000fc60000000018 */
[----:B--2---:R0:W-:Y:S04]  /*23450*/  STL [R1+0x48], R31 ;  /* 0x0000481f01007387 */ /* 0x0041e80000100800 */
[----:B0-----:R-:W2:Y:S01]  /*23460*/  LDL.LU R31, [R1+0x20ec] ;  /* 0x0020ec00011f7983 */ /* 0x001ea20000300800 */
[----:B------:R-:W4:Y:S02]  /*23470*/  LDL R5, [R1+0x910] ;  /* 0x0009100001057983 */ /* 0x000f240000100800 */
[----:B------:R-:W-:Y:S01]  /*23480*/  @!P0 IMAD.MOV.U32 R4, RZ, RZ, R28 ;  /* 0x000000ffff048224 */ /* 0x000fe200078e001c */
[----:B---3--:R-:W-:Y:S01]  /*23490*/  PRMT R30, RZ, 0x7610, R30 ;  /* 0x00007610ff1e7816 */ /* 0x008fe2000000001e */
[----:B------:R-:W3:Y:S04]  /*234a0*/  LDL R28, [R1+0x8a0] ;  /* 0x0008a000011c7983 */ /* 0x000ee80000100800 */
[----:B----4-:R0:W4:Y:S04]  /*234b0*/  @!P0 LDG.E.U16 R24, [R4.64] ;  /* 0x0000000404188981 */ /* 0x010128000c1e1500 */
[----:B0-----:R-:W2:Y:S04]  /*234c0*/  LDL R4, [R1+0x908] ;  /* 0x0009080001047983 */ /* 0x001ea80000100800 */
[----:B------:R-:W2:Y:S02]  /*234d0*/  LDL R5, [R1+0x90c] ;  /* 0x00090c0001057983 */ /* 0x000ea40000100800 */
[----:B--2---:R-:W-:-:S04]  /*234e0*/  @!P1 LOP3.LUT R5, R5, R4, RZ, 0x3c, !PT ;  /* 0x0000000405059212 */ /* 0x004fc800078e3cff */
[----:B------:R-:W-:-:S04]  /*234f0*/  @!P1 LOP3.LUT R4, R5, R4, RZ, 0x3c, !PT ;  /* 0x0000000405049212 */ /* 0x000fc800078e3cff */
[----:B------:R-:W-:-:S05]  /*23500*/  @!P1 LOP3.LUT R5, R5, R4, RZ, 0x3c, !PT ;  /* 0x0000000405059212 */ /* 0x000fca00078e3cff */
[----:B------:R-:W2:Y:S04]  /*23510*/  @!P1 LDG.E.U16 R30, [R4.64] ;  /* 0x00000004041e9981 */ /* 0x000ea8000c1e1500 */
[----:B----4-:R0:W-:Y:S04]  /*23520*/  STL [R1+0x44], R24 ;  /* 0x0000441801007387 */ /* 0x0101e80000100800 */
[----:B0-----:R-:W4:Y:S04]  /*23530*/  LDL R24, [R1+0x8a4] ;  /* 0x0008a40001187983 */ /* 0x001f280000100800 */
        /* <DEDUP_REMOVED lines=34> */
[----:B------:R-:W-:Y:S02]  /*23760*/  @!P1 LOP3.LUT R5, R5, R4, RZ, 0x3c, !PT ;  /* 0x0000000405059212 */ /* 0x000fe400078e3cff */
[----:B------:R-:W-:-:S03]  /*23770*/  PRMT R31, RZ, 0x7610, R31 ;  /* 0x00007610ff1f7816 */ /* 0x000fc6000000001f */
[----:B------:R4:W2:Y:S02]  /*23780*/  @!P1 LDG.E.U16 R29, [R4.64] ;  /* 0x00000004041d9981 */ /* 0x0008a4000c1e1500 */
[----:B----4-:R-:W-:Y:S02]  /*23790*/  @!P2 IMAD.MOV.U32 R4, RZ, RZ, R24 ;  /* 0x000000ffff04a224 */ /* 0x010fe400078e0018 */
[----:B---3--:R-:W-:-:S05]  /*237a0*/  @!P2 IMAD.MOV.U32 R5, RZ, RZ, R28 ;  /* 0x000000ffff05a224 */ /* 0x008fca00078e001c */
[----:B------:R-:W3:Y:S04]  /*237b0*/  @!P2 LDG.E.U16 R31, [R4.64] ;  /* 0x00000004041fa981 */ /* 0x000ee8000c1e1500 */
[----:B--2---:R0:W-:Y:S01]  /*237c0*/  STL [R1+0x30], R29 ;  /* 0x0000301d01007387 */ /* 0x0041e20000100800 */
[----:B------:R-:W2:Y:S02]  /*237d0*/  LDL R28, [R1+0x878] ;  /* 0x00087800011c7983 */ /* 0x000ea40000100800 */
[----:B------:R-:W4:Y:S01]  /*237e0*/  LDL R24, [R1+0x87c] ;  /* 0x00087c0001187983 */ /* 0x000f220000100800 */
[----:B0-----:R-:W2:Y:S04]  /*237f0*/  LDL R29, [R1+0x884] ;  /* 0x00088400011d7983 */ /* 0x001ea80000100800 */
[----:B---3--:R0:W-:Y:S04]  /*23800*/  STL [R1+0x2c], R31 ;  /* 0x00002c1f01007387 */ /* 0x0081e80000100800 */
[----:B0-----:R-:W3:Y:S01]  /*23810*/  LDL.LU R31, [R1+0x20d8] ;  /* 0x0020d800011f7983 */ /* 0x001ee20000300800 */
        /* <DEDUP_REMOVED lines=15> */
[----:B------:R0:W2:Y:S04]  /*23910*/  @!P0 LDG.E.U16 R31, [R4.64] ;  /* 0x00000004041f8981 */ /* 0x0000a8000c1e1500 */
[----:B0-----:R-:W3:Y:S04]  /*23920*/  LDL R4, [R1+0x888] ;  /* 0x0008880001047983 */ /* 0x001ee80000100800 */
[----:B------:R-:W3:Y:S01]  /*23930*/  LDL R5, [R1+0x88c] ;  /* 0x00088c0001057983 */ /* 0x000ee20000100800 */
[----:B------:R-:W-:Y:S02]  /*23940*/  PRMT R30, RZ, 0x7610, R30 ;  /* 0x00007610ff1e7816 */ /* 0x000fe4000000001e */
[----:B---3--:R-:W-:-:S04]  /*23950*/  @!P1 LOP3.LUT R5, R5, R4, RZ, 0x3c, !PT ;  /* 0x0000000405059212 */ /* 0x008fc800078e3cff */
[----:B------:R-:W-:-:S04]  /*23960*/  @!P1 LOP3.LUT R4, R5, R4, RZ, 0x3c, !PT ;  /* 0x0000000405049212 */ /* 0x000fc800078e3cff */
[----:B------:R-:W-:-:S05]  /*23970*/  @!P1 LOP3.LUT R5, R5, R4, RZ, 0x3c, !PT ;  /* 0x0000000405059212 */ /* 0x000fca00078e3cff */
[----:B------:R-:W3:Y:S04]  /*23980*/  @!P1 LDG.E.U16 R30, [R4.64] ;  /* 0x00000004041e9981 */ /* 0x000ee8000c1e1500 */
[----:B--2---:R0:W-:Y:S04]  /*23990*/  STL [R1+0x24], R31 ;  /* 0x0000241f01007387 */ /* 0x0041e80000100800 */
[----:B0-----:R-:W2:Y:S04]  /*239a0*/  LDL R31, [R1+0x82c] ;  /* 0x00082c00011f7983 */ /* 0x001ea80000100800 */
[----:B---3--:R0:W-:Y:S04]  /*239b0*/  STL [R1+0x20], R30 ;  /* 0x0000201e01007387 */ /* 0x0081e80000100800 */
[----:B0-----:R-:W3:Y:S01]  /*239c0*/  LDL.LU R30, [R1+0x20d0] ;  /* 0x0020d000011e7983 */ /* 0x001ee20000300800 */
[----:B------:R-:W2:Y:S01]  /*239d0*/  LDL R5, [R1+0x880] ;  /* 0x0008800001057983 */ /* 0x000ea20000100800 */
[----:B------:R-:W-:Y:S01]  /*239e0*/  PRMT R2, RZ, 0x7610, R2 ;  /* 0x00007610ff027816 */ /* 0x000fe20000000002 */
[----:B------:R-:W-:-:S02]  /*239f0*/  @!P2 IMAD.MOV.U32 R4, RZ, RZ, R29 ;  /* 0x000000ffff04a224 */ /* 0x000fc400078e001d */
[----:B------:R-:W4:Y:S01]  /*23a00*/  LDL R29, [R1+0x824] ;  /* 0x00082400011d7983 */ /* 0x000f220000100800 */
[----:B---3--:R-:W-:-:S03]  /*23a10*/  PRMT R30, RZ, 0x7610, R30 ;  /* 0x00007610ff1e7816 */ /* 0x008fc6000000001e */
[----:B--2---:R4:W2:Y:S02]  /*23a20*/  @!P2 LDG.E.U16 R2, [R4.64] ;  /* 0x000000040402a981 */ /* 0x0048a4000c1e1500 */
[----:B----4-:R-:W-:Y:S02]  /*23a30*/  @!P3 IMAD.MOV.U32 R4, RZ, RZ, R24 ;  /* 0x000000ffff04b224 */ /* 0x010fe400078e0018 */
[----:B------:R-:W-:-:S05]  /*23a40*/  @!P3 IMAD.MOV.U32 R5, RZ, RZ, R28 ;  /* 0x000000ffff05b224 */ /* 0x000fca00078e001c */
[----:B------:R-:W3:Y:S04]  /*23a50*/  @!P3 LDG.E.U16 R30, [R4.64] ;  /* 0x00000004041eb981 */ /* 0x000ee8000c1e1500 */
[----:B--2---:R0:W-:Y:S04]  /*23a60*/  STL [R1+0x1c], R2 ;  /* 0x00001c0201007387 */ /* 0x0041e80000100800 */
[----:B0-----:R-:W2:Y:S01]  /*23a70*/  LDL.LU R2, [R1+0x20cc] ;  /* 0x0020cc0001027983 */ /* 0x001ea20000300800 */
[----:B------:R-:W4:Y:S02]  /*23a80*/  LDL R28, [R1+0x818] ;  /* 0x00081800011c7983 */ /* 0x000f240000100800 */
[----:B------:R-:W2:Y:S01]  /*23a90*/  LDL R24, [R1+0x81c] ;  /* 0x00081c0001187983 */ /* 0x000ea20000100800 */
        /* <DEDUP_REMOVED lines=8> */
[----:B------:R0:W2:Y:S04]  /*23b20*/  @!P0 LDG.E.U16 R27, [R4.64] ;  /* 0x00000004041b8981 */ /* 0x0000a8000c1e1500 */
[----:B0-----:R-:W4:Y:S01]  /*23b30*/  LDL R5, [R1+0x828] ;  /* 0x0008280001057983 */ /* 0x001f220000100800 */
[----:B---3--:R-:W-:Y:S01]  /*23b40*/  PRMT R30, RZ, 0x7610, R30 ;  /* 0x00007610ff1e7816 */ /* 0x008fe2000000001e */
[----:B------:R-:W-:Y:S02]  /*23b50*/  @!P1 IMAD.MOV.U32 R4, RZ, RZ, R31 ;  /* 0x000000ffff049224 */ /* 0x000fe400078e001f */
[----:B--2---:R0:W-:Y:S01]  /*23b60*/  STL [R1+0x14], R27 ;  /* 0x0000141b01007387 */ /* 0x0041e20000100800 */
[----:B------:R-:W-:Y:S02]  /*23b70*/  PRMT R26, RZ, 0x7610, R26 ;  /* 0x00007610ff1a7816 */ /* 0x000fe4000000001a */
[----:B------:R-:W-:Y:S01]  /*23b80*/  PRMT R0, RZ, 0x7610, R0 ;  /* 0x00007610ff007816 */ /* 0x000fe20000000000 */
[----:B------:R-:W2:Y:S01]  /*23b90*/  LDL R31, [R1+0x808] ;  /* 0x00080800011f7983 */ /* 0x000ea20000100800 */
[----:B----4-:R1:W3:Y:S04]  /*23ba0*/  @!P1 LDG.E.U16 R30, [R4.64] ;  /* 0x00000004041e9981 */ /* 0x0102e8000c1e1500 */
[----:B0-----:R-:W4:Y:S04]  /*23bb0*/  LDL R27, [R1+0x814] ;  /* 0x00081400011b7983 */ /* 0x001f280000100800 */
[----:B-1----:R-:W2:Y:S01]  /*23bc0*/  LDL R5, [R1+0x820] ;  /* 0x0008200001057983 */ /* 0x002ea20000100800 */
[----:B------:R-:W-:-:S05]  /*23bd0*/  @!P2 IMAD.MOV.U32 R4, RZ, RZ, R29 ;  /* 0x000000ffff04a224 */ /* 0x000fca00078e001d */
[----:B--2---:R0:W2:Y:S04]  /*23be0*/  @!P2 LDG.E.U16 R26, [R4.64] ;  /* 0x00000004041aa981 */ /* 0x0040a8000c1e1500 */
[----:B---3--:R1:W-:Y:S01]  /*23bf0*/  STL [R1+0x10], R30 ;  /* 0x0000101e01007387 */ /* 0x0083e20000100800 */
[----:B------:R-:W3:Y:S01]  /*23c00*/  LDL R29, [R1+0x800] ;  /* 0x00080000011d7983 */ /* 0x000ee20000100800 */
[----:B0-----:R-:W-:Y:S01]  /*23c10*/  @!P3 MOV R4, R24 ;  /* 0x000000180004b202 */ /* 0x001fe20000000f00 */
[----:B------:R-:W-:Y:S01]  /*23c20*/  @!P3 IMAD.MOV.U32 R5, RZ, RZ, R28 ;  /* 0x000000ffff05b224 */ /* 0x000fe200078e001c */
[----:B-1----:R-:W3:Y:S04]  /*23c30*/  LDL R30, [R1+0x80c] ;  /* 0x00080c00011e7983 */ /* 0x002ee80000100800 */
[----:B------:R0:W3:Y:S04]  /*23c40*/  @!P3 LDG.E.U16 R0, [R4.64] ;  /* 0x000000040400b981 */ /* 0x0000e8000c1e1500 */
[----:B--2---:R1:W-:Y:S01]  /*23c50*/  STL [R1+0xc], R26 ;  /* 0x00000c1a01007387 */ /* 0x0043e20000100800 */
[----:B0-----:R-:W2:Y:S02]  /*23c60*/  LDL R5, [R1+0x810] ;  /* 0x0008100001057983 */ /* 0x001ea40000100800 */
[----:B------:R-:W3:Y:S02]  /*23c70*/  LDL R28, [R1+0x7f8] ;  /* 0x0007f800011c7983 */ /* 0x000ee40000100800 */
[----:B------:R-:W3:Y:S01]  /*23c80*/  LDL R24, [R1+0x7fc] ;  /* 0x0007fc0001187983 */ /* 0x000ee20000100800 */
[----:B-1----:R-:W3:Y:S01]  /*23c90*/  LDL R26, [R1+0x804] ;  /* 0x00080400011a7983 */ /* 0x002ee20000100800 */
[----:B------:R-:W-:Y:S01]  /*23ca0*/  PRMT R25, RZ, 0x7610, R25 ;  /* 0x00007610ff197816 */ /* 0x000fe20000000019 */
[----:B----4-:R-:W-:Y:S01]  /*23cb0*/  @!P0 IMAD.MOV.U32 R4, RZ, RZ, R27 ;  /* 0x000000ffff048224 */ /* 0x010fe200078e001b */
[----:B------:R-:W-:-:S02]  /*23cc0*/  PRMT R2, RZ, 0x7610, R2 ;  /* 0x00007610ff027816 */ /* 0x000fc40000000002 */
[----:B------:R-:W-:Y:S02]  /*23cd0*/  PRMT R61, RZ, 0x7610, R61 ;  /* 0x00007610ff3d7816 */ /* 0x000fe4000000003d */
[----:B------:R-:W-:Y:S01]  /*23ce0*/  PRMT R60, RZ, 0x7610, R60 ;  /* 0x00007610ff3c7816 */ /* 0x000fe2000000003c */
[----:B--2---:R3:W2:Y:S02]  /*23cf0*/  @!P0 LDG.E.U16 R25, [R4.64] ;  /* 0x0000000404198981 */ /* 0x0046a4000c1e1500 */
[----:B---3--:R-:W-:Y:S02]  /*23d00*/  @!P1 IMAD.MOV.U32 R4, RZ, RZ, R30 ;  /* 0x000000ffff049224 */ /* 0x008fe400078e001e */
[----:B------:R-:W-:-:S05]  /*23d10*/  @!P1 IMAD.MOV.U32 R5, RZ, RZ, R31 ;  /* 0x000000ffff059224 */ /* 0x000fca00078e001f */
[----:B------:R0:W3:Y:S02]  /*23d20*/  @!P1 LDG.E.U16 R2, [R4.64] ;  /* 0x0000000404029981 */ /* 0x0000e4000c1e1500 */
[----:B0-----:R-:W-:Y:S02]  /*23d30*/  @!P2 IMAD.MOV.U32 R4, RZ, RZ, R26 ;  /* 0x000000ffff04a224 */ /* 0x001fe400078e001a */
[----:B------:R-:W-:-:S05]  /*23d40*/  @!P2 IMAD.MOV.U32 R5, RZ, RZ, R29 ;  /* 0x000000ffff05a224 */ /* 0x000fca00078e001d */
[----:B------:R0:W4:Y:S02]  /*23d50*/  @!P2 LDG.E.U16 R61, [R4.64] ;  /* 0x00000004043da981 */ /* 0x000124000c1e1500 */
[----:B0-----:R-:W-:Y:S02]  /*23d60*/  @!P3 IMAD.MOV.U32 R4, RZ, RZ, R24 ;  /* 0x000000ffff04b224 */ /* 0x001fe400078e0018 */
[----:B------:R-:W-:-:S05]  /*23d70*/  @!P3 IMAD.MOV.U32 R5, RZ, RZ, R28 ;  /* 0x000000ffff05b224 */ /* 0x000fca00078e001c */
[----:B------:R-:W4:Y:S04]  /*23d80*/  @!P3 LDG.E.U16 R60, [R4.64] ;  /* 0x00000004043cb981 */ /* 0x000f28000c1e1500 */
[----:B------:R-:W-:Y:S01]  /*23d90*/  STL [R1+0x2084], R0 ;  /* 0x0020840001007387 */ /* 0x000fe20000100800 */
[----:B------:R-:W4:Y:S03]  /*23da0*/  LDL R27, [R1+0x7b0] ;  /* 0x0007b000011b7983 */ /* 0x000f260000100800 */
[----:B--2---:R0:W-:Y:S04]  /*23db0*/  STL [R1+0x4], R25 ;  /* 0x0000041901007387 */ /* 0x0041e80000100800 */
[----:B0-----:R-:W2:Y:S04]  /*23dc0*/  LDL R25, [R1+0x7b4] ;  /* 0x0007b40001197983 */ /* 0x001ea80000100800 */
[----:B---3--:R0:W-:Y:S01]  /*23dd0*/  STL [R1+0x2088], R2 ;  /* 0x0020880201007387 */ /* 0x0081e20000100800 */
[----:B------:R-:W3:Y:S02]  /*23de0*/  LDL R26, [R1+0x7a8] ;  /* 0x0007a800011a7983 */ /* 0x000ee40000100800 */
[----:B------:R-:W3:Y:S01]  /*23df0*/  LDL R0, [R1+0x7ac] ;  /* 0x0007ac0001007983 */ /* 0x000ee20000100800 */
[----:B----4-:R-:W-:Y:S01]  /*23e00*/  STL [R1+0x208c], R61 ;  /* 0x00208c3d01007387 */ /* 0x010fe20000100800 */
[----:B------:R-:W4:Y:S02]  /*23e10*/  LDL R24, [R1+0x7a0] ;  /* 0x0007a00001187983 */ /* 0x000f240000100800 */
[----:B0-----:R-:W4:Y:S01]  /*23e20*/  LDL R2, [R1+0x7a4] ;  /* 0x0007a40001027983 */ /* 0x001f220000100800 */
[----:B------:R-:W-:Y:S01]  /*23e30*/  STL [R1+0x2090], R60 ;  /* 0x0020903c01007387 */ /* 0x000fe20000100800 */
[----:B------:R-:W4:Y:S02]  /*23e40*/  LDL R29, [R1+0x798] ;  /* 0x00079800011d7983 */ /* 0x000f240000100800 */
[----:B------:R-:W4:Y:S01]  /*23e50*/  LDL R28, [R1+0x79c] ;  /* 0x00079c00011c7983 */ /* 0x000f220000100800 */
[----:B------:R-:W-:Y:S01]  /*23e60*/  PRMT R59, RZ, 0x7610, R59 ;  /* 0x00007610ff3b7816 */ /* 0x000fe2000000003b */
[----:B------:R-:W-:Y:S01]  /*23e70*/  @!P0 IMAD.MOV.U32 R5, RZ, RZ, R27 ;  /* 0x000000ffff058224 */ /* 0x000fe200078e001b */
[----:B------:R-:W-:-:S02]  /*23e80*/  PRMT R58, RZ, 0x7610, R58 ;  /* 0x00007610ff3a7816 */ /* 0x000fc4000000003a */
[----:B------:R-:W-:Y:S02]  /*23e90*/  PRMT R54, RZ, 0x7610, R54 ;  /* 0x00007610ff367816 */ /* 0x000fe40000000036 */
[----:B------:R-:W-:Y:S01]  /*23ea0*/  PRMT R52, RZ, 0x7610, R52 ;  /* 0x00007610ff347816 */ /* 0x000fe20000000034 */
[----:B------:R-:W4:Y:S01]  /*23eb0*/  LDL R27, [R1+0x790] ;  /* 0x00079000011b7983 */ /* 0x000f220000100800 */
[----:B--2---:R-:W-:-:S03]  /*23ec0*/  @!P0 IMAD.MOV.U32 R4, RZ, RZ, R25 ;  /* 0x000000ffff048224 */ /* 0x004fc600078e0019 */
[----:B------:R-:W2:Y:S04]  /*23ed0*/  LDL R25, [R1+0x794] ;  /* 0x0007940001197983 */ /* 0x000ea80000100800 */
[----:B------:R3:W2:Y:S02]  /*23ee0*/  @!P0 LDG.E.U16 R59, [R4.64] ;  /* 0x00000004043b8981 */ /* 0x0006a4000c1e1500 */
[----:B---3--:R-:W-:Y:S02]  /*23ef0*/  @!P1 IMAD.MOV.U32 R4, RZ, RZ, R0 ;  /* 0x000000ffff049224 */ /* 0x008fe400078e0000 */
[----:B------:R-:W-:-:S05]  /*23f00*/  @!P1 IMAD.MOV.U32 R5, RZ, RZ, R26 ;  /* 0x000000ffff059224 */ /* 0x000fca00078e001a */
[----:B------:R4:W3:Y:S02]  /*23f10*/  @!P1 LDG.E.U16 R58, [R4.64] ;  /* 0x00000004043a9981 */ /* 0x0008e4000c1e1500 */
[----:B----4-:R-:W-:Y:S02]  /*23f20*/  @!P2 IMAD.MOV.U32 R4, RZ, RZ, R2 ;  /* 0x000000ffff04a224 */ /* 0x010fe400078e0002 */
[----:B------:R-:W-:-:S05]  /*23f30*/  @!P2 IMAD.MOV.U32 R5, RZ, RZ, R24 ;  /* 0x000000ffff05a224 */ /* 0x000fca00078e0018 */
[----:B------:R0:W4:Y:S02]  /*23f40*/  @!P2 LDG.E.U16 R54, [R4.64] ;  /* 0x000000040436a981 */ /* 0x000124000c1e1500 */
[----:B0-----:R-:W-:Y:S02]  /*23f50*/  @!P3 IMAD.MOV.U32 R4, RZ, RZ, R28 ;  /* 0x000000ffff04b224 */ /* 0x001fe400078e001c */
[----:B------:R-:W-:-:S05]  /*23f60*/  @!P3 IMAD.MOV.U32 R5, RZ, RZ, R29 ;  /* 0x000000ffff05b224 */ /* 0x000fca00078e001d */
[----:B------:R0:W4:Y:S01]  /*23f70*/  @!P3 LDG.E.U16 R52, [R4.64] ;  /* 0x000000040434b981 */ /* 0x000122000c1e1500 */
[----:B------:R-:W-:Y:S01]  /*23f80*/  PRMT R50, RZ, 0x7610, R50 ;  /* 0x00007610ff327816 */ /* 0x000fe20000000032 */
[----:B0-----:R-:W-:Y:S02]  /*23f90*/  @!P0 IMAD.MOV.U32 R5, RZ, RZ, R27 ;  /* 0x000000ffff058224 */ /* 0x001fe400078e001b */
[----:B--2---:R-:W-:Y:S01]  /*23fa0*/  STL [R1+0x2094], R59 ;  /* 0x0020943b01007387 */ /* 0x004fe20000100800 */
[----:B------:R-:W2:Y:S02]  /*23fb0*/  LDL R26, [R1+0x788] ;  /* 0x00078800011a7983 */ /* 0x000ea40000100800 */
[----:B------:R-:W2:Y:S01]  /*23fc0*/  LDL R0, [R1+0x78c] ;  /* 0x00078c0001007983 */ /* 0x000ea20000100800 */
[----:B---3--:R-:W-:Y:S01]  /*23fd0*/  STL [R1+0x2098], R58 ;  /* 0x0020983a01007387 */ /* 0x008fe20000100800 */
[----:B------:R-:W3:Y:S02]  /*23fe0*/  LDL R24, [R1+0x780] ;  /* 0x0007800001187983 */ /* 0x000ee40000100800 */
[----:B------:R-:W3:Y:S02]  /*23ff0*/  LDL R2, [R1+0x784] ;  /* 0x0007840001027983 */ /* 0x000ee40000100800 */
[----:B------:R-:W-:-:S05]  /*24000*/  @!P0 IMAD.MOV.U32 R4, RZ, RZ, R25 ;  /* 0x000000ffff048224 */ /* 0x000fca00078e0019 */
[----:B------:R2:W3:Y:S04]  /*24010*/  @!P0 LDG.E.U16 R50, [R4.64] ;  /* 0x0000000404328981 */ /* 0x0004e8000c1e1500 */
[----:B----4-:R-:W-:Y:S04]  /*24020*/  STL [R1+0x209c], R54 ;  /* 0x00209c3601007387 */ /* 0x010fe80000100800 */
[----:B------:R-:W-:Y:S01]  /*24030*/  STL [R1+0x20a0], R52 ;  /* 0x0020a03401007387 */ /* 0x000fe20000100800 */
[----:B------:R-:W4:Y:S02]  /*24040*/  LDL R27, [R1+0x778] ;  /* 0x00077800011b7983 */ /* 0x000f240000100800 */
[----:B------:R-:W4:Y:S01]  /*24050*/  LDL R25, [R1+0x77c] ;  /* 0x00077c0001197983 */ /* 0x000f220000100800 */
[----:B------:R-:W-:-:S02]  /*24060*/  PRMT R48, RZ, 0x7610, R48 ;  /* 0x00007610ff307816 */ /* 0x000fc40000000030 */
[----:B------:R-:W-:Y:S02]  /*24070*/  PRMT R46, RZ, 0x7610, R46 ;  /* 0x00007610ff2e7816 */ /* 0x000fe4000000002e */
[----:B------:R-:W-:Y:S01]  /*24080*/  PRMT R44, RZ, 0x7610, R44 ;  /* 0x00007610ff2c7816 */ /* 0x000fe2000000002c */
[----:B--2---:R-:W-:Y:S02]  /*24090*/  @!P1 IMAD.MOV.U32 R5, RZ, RZ, R26 ;  /* 0x000000ffff059224 */ /* 0x004fe400078e001a */
[----:B------:R-:W-:-:S05]  /*240a0*/  @!P1 IMAD.MOV.U32 R4, RZ, RZ, R0 ;  /* 0x000000ffff049224 */ /* 0x000fca00078e0000 */
[----:B------:R3:W2:Y:S02]  /*240b0*/  @!P1 LDG.E.U16 R48, [R4.64] ;  /* 0x0000000404309981 */ /* 0x0006a4000c1e1500 */
[----:B---3--:R-:W-:Y:S02]  /*240c0*/  @!P2 IMAD.MOV.U32 R5, RZ, RZ, R24 ;  /* 0x000000ffff05a224 */ /* 0x008fe400078e0018 */
[----:B------:R-:W-:-:S05]  /*240d0*/  @!P2 IMAD.MOV.U32 R4, RZ, RZ, R2 ;  /* 0x000000ffff04a224 */ /* 0x000fca00078e0002 */
[----:B------:R4:W3:Y:S04]  /*240e0*/  @!P2 LDG.E.U16 R46, [R4.64] ;  /* 0x00000004042ea981 */ /* 0x0008e8000c1e1500 */
[----:B------:R-:W-:Y:S01]  /*240f0*/  STL [R1+0x20a4], R50 ;  /* 0x0020a43201007387 */ /* 0x000fe20000100800 */
[----:B------:R-:W3:Y:S02]  /*24100*/  LDL R28, [R1+0x730] ;  /* 0x00073000011c7983 */ /* 0x000ee40000100800 */
[----:B------:R-:W3:Y:S02]  /*24110*/  LDL R0, [R1+0x734] ;  /* 0x0007340001007983 */ /* 0x000ee40000100800 */
[----:B----4-:R-:W-:Y:S02]  /*24120*/  @!P3 IMAD.MOV.U32 R5, RZ, RZ, R27 ;  /* 0x000000ffff05b224 */ /* 0x010fe400078e001b */
[----:B------:R-:W-:-:S05]  /*24130*/  @!P3 IMAD.MOV.U32 R4, RZ, RZ, R25 ;  /* 0x000000ffff04b224 */ /* 0x000fca00078e0019 */
[----:B------:R0:W4:Y:S01]  /*24140*/  @!P3 LDG.E.U16 R44, [R4.64] ;  /* 0x00000004042cb981 */ /* 0x000122000c1e1500 */
[----:B------:R-:W-:-:S03]  /*24150*/  PRMT R42, RZ, 0x7610, R42 ;  /* 0x00007610ff2a7816 */ /* 0x000fc6000000002a */
[----:B--2---:R-:W-:Y:S01]  /*24160*/  STL [R1+0x20a8], R48 ;  /* 0x0020a83001007387 */ /* 0x004fe20000100800 */
[----:B------:R-:W2:Y:S02]  /*24170*/  LDL R26, [R1+0x728] ;  /* 0x00072800011a7983 */ /* 0x000ea40000100800 */
[----:B------:R-:W2:Y:S02]  /*24180*/  LDL R2, [R1+0x72c] ;  /* 0x00072c0001027983 */ /* 0x000ea40000100800 */
[----:B------:R-:W2:Y:S01]  /*24190*/  LDL R24, [R1+0x724] ;  /* 0x0007240001187983 */ /* 0x000ea20000100800 */
[----:B---3--:R-:W-:Y:S01]  /*241a0*/  STL [R1+0x20ac], R46 ;  /* 0x0020ac2e01007387 */ /* 0x008fe20000100800 */
[----:B------:R-:W3:Y:S02]  /*241b0*/  LDL R27, [R1+0x720] ;  /* 0x00072000011b7983 */ /* 0x000ee40000100800 */
[----:B------:R-:W3:Y:S02]  /*241c0*/  LDL R29, [R1+0x718] ;  /* 0x00071800011d7983 */ /* 0x000ee40000100800 */
[----:B------:R-:W3:Y:S02]  /*241d0*/  LDL R25, [R1+0x71c] ;  /* 0x00071c0001197983 */ /* 0x000ee40000100800 */
[----:B0-----:R-:W-:-:S02]  /*241e0*/  @!P0 IMAD.MOV.U32 R4, RZ, RZ, R0 ;  /* 0x000000ffff048224 */ /* 0x001fc400078e0000 */
[----:B------:R-:W-:-:S05]  /*241f0*/  @!P0 IMAD.MOV.U32 R5, RZ, RZ, R28 ;  /* 0x000000ffff058224 */ /* 0x000fca00078e001c */
[----:B------:R2:W3:Y:S04]  /*24200*/  @!P0 LDG.E.U16 R42, [R4.64] ;  /* 0x00000004042a8981 */ /* 0x0004e8000c1e1500 */
[----:B----4-:R-:W-:Y:S01]  /*24210*/  STL [R1+0x20b0], R44 ;  /* 0x0020b02c01007387 */ /* 0x010fe20000100800 */
[----:B------:R-:W4:Y:S02]  /*24220*/  LDL R28, [R1+0x6b0] ;  /* 0x0006b000011c7983 */ /* 0x000f240000100800 */
[----:B------:R-:W4:Y:S01]  /*24230*/  LDL R0, [R1+0x6b4] ;  /* 0x0006b40001007983 */ /* 0x000f220000100800 */
[----:B------:R-:W-:Y:S02]  /*24240*/  PRMT R40, RZ, 0x7610, R40 ;  /* 0x00007610ff287816 */ /* 0x000fe40000000028 */
[----:B------:R-:W-:-:S02]  /*24250*/  PRMT R38, RZ, 0x7610, R38 ;  /* 0x00007610ff267816 */ /* 0x000fc40000000026 */
[----:B------:R-:W-:Y:S02]  /*24260*/  PRMT R36, RZ, 0x7610, R36 ;  /* 0x00007610ff247816 */ /* 0x000fe40000000024 */
[----:B------:R-:W-:Y:S01]  /*24270*/  PRMT R23, RZ, 0x7610, R23 ;  /* 0x00007610ff177816 */ /* 0x000fe20000000017 */
[----:B--2---:R-:W-:Y:S02]  /*24280*/  @!P1 IMAD.MOV.U32 R5, RZ, RZ, R26 ;  /* 0x000000ffff059224 */ /* 0x004fe400078e001a */
[----:B------:R-:W-:-:S05]  /*24290*/  @!P1 IMAD.MOV.U32 R4, RZ, RZ, R2 ;  /* 0x000000ffff049224 */ /* 0x000fca00078e0002 */
[----:B------:R0:W2:Y:S02]  /*242a0*/  @!P1 LDG.E.U16 R40, [R4.64] ;  /* 0x0000000404289981 */ /* 0x0000a4000c1e1500 */
[----:B0-----:R-:W-:Y:S02]  /*242b0*/  @!P2 IMAD.MOV.U32 R4, RZ, RZ, R24 ;  /* 0x000000ffff04a224 */ /* 0x001fe400078e0018 */
[----:B---3--:R-:W-:-:S05]  /*242c0*/  @!P2 IMAD.MOV.U32 R5, RZ, RZ, R27 ;  /* 0x000000ffff05a224 */ /* 0x008fca00078e001b */
[----:B------:R0:W3:Y:S02]  /*242d0*/  @!P2 LDG.E.U16 R38, [R4.64] ;  /* 0x000000040426a981 */ /* 0x0000e4000c1e1500 */
[----:B0-----:R-:W-:Y:S02]  /*242e0*/  @!P3 IMAD.MOV.U32 R4, RZ, RZ, R25 ;  /* 0x000000ffff04b224 */ /* 0x001fe400078e0019 */
[----:B------:R-:W-:-:S05]  /*242f0*/  @!P3 IMAD.MOV.U32 R5, RZ, RZ, R29 ;  /* 0x000000ffff05b224 */ /* 0x000fca00078e001d */
[----:B------:R4:W3:Y:S02]  /*24300*/  @!P3 LDG.E.U16 R36, [R4.64] ;  /* 0x000000040424b981 */ /* 0x0008e4000c1e1500 */
[----:B----4-:R-:W-:Y:S02]  /*24310*/  @!P0 IMAD.MOV.U32 R5, RZ, RZ, R28 ;  /* 0x000000ffff058224 */ /* 0x010fe400078e001c */
[----:B------:R-:W-:-:S05]  /*24320*/  @!P0 IMAD.MOV.U32 R4, RZ, RZ, R0 ;  /* 0x000000ffff048224 */ /* 0x000fca00078e0000 */
[----:B------:R-:W4:Y:S04]  /*24330*/  @!P0 LDG.E.U16 R23, [R4.64] ;  /* 0x0000000404178981 */ /* 0x000f28000c1e1500 */
[----:B------:R-:W-:Y:S01]  /*24340*/  STL [R1+0x20b4], R42 ;  /* 0x0020b42a01007387 */ /* 0x000fe20000100800 */
[----:B------:R-:W4:Y:S02]  /*24350*/  LDL R2, [R1+0x6ac] ;  /* 0x0006ac0001027983 */ /* 0x000f240000100800 */
[----:B------:R-:W4:Y:S01]  /*24360*/  LDL R26, [R1+0x6a8] ;  /* 0x0006a800011a7983 */ /* 0x000f220000100800 */
[----:B--2---:R-:W-:Y:S01]  /*24370*/  STL [R1+0x20b8], R40 ;  /* 0x0020b82801007387 */ /* 0x004fe20000100800 */
[----:B------:R-:W2:Y:S02]  /*24380*/  LDL R27, [R1+0x6a0] ;  /* 0x0006a000011b7983 */ /* 0x000ea40000100800 */
[----:B------:R-:W2:Y:S01]  /*24390*/  LDL R24, [R1+0x6a4] ;  /* 0x0006a40001187983 */ /* 0x000ea20000100800 */
[----:B---3--:R-:W-:Y:S01]  /*243a0*/  STL [R1+0x20bc], R38 ;  /* 0x0020bc2601007387 */ /* 0x008fe20000100800 */
[----:B------:R-:W3:Y:S02]  /*243b0*/  LDL R25, [R1+0x69c] ;  /* 0x00069c0001197983 */ /* 0x000ee40000100800 */
[----:B------:R-:W3:Y:S01]  /*243c0*/  LDL R29, [R1+0x698] ;  /* 0x00069800011d7983 */ /* 0x000ee20000100800 */
[----:B------:R-:W-:Y:S01]  /*243d0*/  STL [R1+0x20c0], R36 ;  /* 0x0020c02401007387 */ /* 0x000fe20000100800 */
[----:B------:R-:W3:Y:S02]  /*243e0*/  LDL R28, [R1+0x634] ;  /* 0x00063400011c7983 */ /* 0x000ee40000100800 */
[----:B------:R-:W3:Y:S02]  /*243f0*/  LDL R31, [R1+0x630] ;  /* 0x00063000011f7983 */ /* 0x000ee40000100800 */
[----:B------:R-:W3:Y:S01]  /*24400*/  LDL R0, [R1+0x62c] ;  /* 0x00062c0001007983 */ /* 0x000ee20000100800 */
[----:B----4-:R0:W-:Y:S01]  /*24410*/  STL [R1+0x20c4], R23 ;  /* 0x0020c41701007387 */ /* 0x0101e20000100800 */
[----:B------:R-:W4:Y:S02]  /*24420*/  LDL R30, [R1+0x628] ;  /* 0x00062800011e7983 */ /* 0x000f240000100800 */
[----:B------:R-:W-:Y:S01]  /*24430*/  @!P1 IMAD.MOV.U32 R4, RZ, RZ, R2 ;  /* 0x000000ffff049224 */ /* 0x000fe200078e0002 */
[----:B------:R-:W-:Y:S01]  /*24440*/  PRMT R22, RZ, 0x7610, R22 ;  /* 0x00007610ff167816 */ /* 0x000fe20000000016 */
[----:B------:R-:W4:Y:S01]  /*24450*/  LDL R2, [R1+0x624] ;  /* 0x0006240001027983 */ /* 0x000f220000100800 */
[----:B------:R-:W-:-:S02]  /*24460*/  @!P1 IMAD.MOV.U32 R5, RZ, RZ, R26 ;  /* 0x000000ffff059224 */ /* 0x000fc400078e001a */
[----:B------:R-:W4:Y:S01]  /*24470*/  LDL R26, [R1+0x620] ;  /* 0x00062000011a7983 */ /* 0x000f220000100800 */
[----:B------:R-:W-:Y:S02]  /*24480*/  PRMT R21, RZ, 0x7610, R21 ;  /* 0x00007610ff157816 */ /* 0x000fe40000000015 */
[----:B------:R-:W-:Y:S02]  /*24490*/  PRMT R20, RZ, 0x7610, R20 ;  /* 0x00007610ff147816 */ /* 0x000fe40000000014 */
[----:B------:R-:W-:Y:S01]  /*244a0*/  PRMT R19, RZ, 0x7610, R19 ;  /* 0x00007610ff137816 */ /* 0x000fe20000000013 */
[----:B------:R2:W4:Y:S04]  /*244b0*/  @!P1 LDG.E.U16 R22, [R4.64] ;  /* 0x0000000404169981 */ /* 0x000528000c1e1500 */
[----:B0-----:R-:W4:Y:S01]  /*244c0*/  LDL R23, [R1+0x5ac] ;  /* 0x0005ac0001177983 */ /* 0x001f220000100800 */
[----:B------:R-:W-:-:S02]  /*244d0*/  PRMT R18, RZ, 0x7610, R18 ;  /* 0x00007610ff127816 */ /* 0x000fc40000000012 */
[----:B------:R-:W-:Y:S02]  /*244e0*/  PRMT R17, RZ, 0x7610, R17 ;  /* 0x00007610ff117816 */ /* 0x000fe40000000011 */
[----:B------:R-:W-:Y:S02]  /*244f0*/  PRMT R16, RZ, 0x7610, R16 ;  /* 0x00007610ff107816 */ /* 0x000fe40000000010 */
[----:B------:R-:W-:Y:S02]  /*24500*/  PRMT R15, RZ, 0x7610, R15 ;  /* 0x00007610ff0f7816 */ /* 0x000fe4000000000f */
[----:B------:R-:W-:Y:S02]  /*24510*/  PRMT R14, RZ, 0x7610, R14 ;  /* 0x00007610ff0e7816 */ /* 0x000fe4000000000e */
[----:B------:R-:W-:Y:S02]  /*24520*/  PRMT R13, RZ, 0x7610, R13 ;  /* 0x00007610ff0d7816 */ /* 0x000fe4000000000d */
[----:B------:R-:W-:-:S02]  /*24530*/  PRMT R12, RZ, 0x7610, R12 ;  /* 0x00007610ff0c7816 */ /* 0x000fc4000000000c */
[----:B------:R-:W-:Y:S02]  /*24540*/  PRMT R11, RZ, 0x7610, R11 ;  /* 0x00007610ff0b7816 */ /* 0x000fe4000000000b */
[----:B------:R-:W-:Y:S02]  /*24550*/  PRMT R10, RZ, 0x7610, R10 ;  /* 0x00007610ff0a7816 */ /* 0x000fe4000000000a */
[----:B------:R-:W-:Y:S02]  /*24560*/  PRMT R9, RZ, 0x7610, R9 ;  /* 0x00007610ff097816 */ /* 0x000fe40000000009 */
[----:B------:R-:W-:Y:S02]  /*24570*/  PRMT R8, RZ, 0x7610, R8 ;  /* 0x00007610ff087816 */ /* 0x000fe40000000008 */
[----:B------:R-:W-:Y:S01]  /*24580*/  PRMT R6, RZ, 0x7610, R6 ;  /* 0x00007610ff067816 */ /* 0x000fe20000000006 */
[----:B------:R-:W4:Y:S01]  /*24590*/  LDL R36, [R1+0x710] ;  /* 0x0007100001247983 */ /* 0x000f220000100800 */
[----:B------:R-:W-:-:S02]  /*245a0*/  PRMT R7, RZ, 0x7610, R7 ;  /* 0x00007610ff077816 */ /* 0x000fc40000000007 */
[----:B------:R-:W-:Y:S02]  /*245b0*/  PRMT R32, RZ, 0x7610, R32 ;  /* 0x00007610ff207816 */ /* 0x000fe40000000020 */
[----:B------:R-:W-:Y:S01]  /*245c0*/  PRMT R34, RZ, 0x7610, R34 ;  /* 0x00007610ff227816 */ /* 0x000fe20000000022 */
[----:B------:R-:W4:Y:S04]  /*245d0*/  LDL R48, [R1+0x678] ;  /* 0x0006780001307983 */ /* 0x000f280000100800 */
[----:B------:R-:W4:Y:S04]  /*245e0*/  LDL R46, [R1+0x67c] ;  /* 0x00067c00012e7983 */ /* 0x000f280000100800 */
[----:B------:R-:W4:Y:S04]  /*245f0*/  LDL R44, [R1+0x610] ;  /* 0x00061000012c7983 */ /* 0x000f280000100800 */
[----:B------:R-:W4:Y:S04]  /*24600*/  LDL R42, [R1+0x614] ;  /* 0x00061400012a7983 */ /* 0x000f280000100800 */
[----:B------:R-:W4:Y:S04]  /*24610*/  LDL R40, [R1+0x600] ;  /* 0x0006000001287983 */ /* 0x000f280000100800 */
[----:B------:R-:W4:Y:S01]  /*24620*/  LDL R38, [R1+0x604] ;  /* 0x0006040001267983 */ /* 0x000f220000100800 */
[----:B------:R-:W-:-:S03]  /*24630*/  PRMT R33, RZ, 0x7610, R33 ;  /* 0x00007610ff217816 */ /* 0x000fc60000000021 */
[----:B------:R-:W4:Y:S04]  /*24640*/  LDL R52, [R1+0x588] ;  /* 0x0005880001347983 */ /* 0x000f280000100800 */
[----:B------:R-:W4:Y:S01]  /*24650*/  LDL R50, [R1+0x58c] ;  /* 0x00058c0001327983 */ /* 0x000f220000100800 */
[----:B--2---:R-:W-:Y:S02]  /*24660*/  @!P2 IMAD.MOV.U32 R5, RZ, RZ, R27 ;  /* 0x000000ffff05a224 */ /* 0x004fe400078e001b */
[----:B------:R-:W-:Y:S01]  /*24670*/  @!P2 IMAD.MOV.U32 R4, RZ, RZ, R24 ;  /* 0x000000ffff04a224 */ /* 0x000fe200078e0018 */
[----:B------:R-:W2:Y:S04]  /*24680*/  LDL R27, [R1+0x618] ;  /* 0x00061800011b7983 */ /* 0x000ea80000100800 */
[----:B------:R-:W2:Y:S04]  /*24690*/  LDL R24, [R1+0x61c] ;  /* 0x00061c0001187983 */ /* 0x000ea80000100800 */
[----:B------:R3:W2:Y:S02]  /*246a0*/  @!P2 LDG.E.U16 R21, [R4.64] ;  /* 0x000000040415a981 */ /* 0x0006a4000c1e1500 */
[----:B---3--:R-:W-:-:S02]  /*246b0*/  @!P3 IMAD.MOV.U32 R4, RZ, RZ, R25 ;  /* 0x000000ffff04b224 */ /* 0x008fc400078e0019 */
[----:B------:R-:W3:Y:S01]  /*246c0*/  LDL R25, [R1+0x5b4] ;  /* 0x0005b40001197983 */ /* 0x000ee20000100800 */
[----:B------:R-:W-:Y:S02]  /*246d0*/  @!P3 IMAD.MOV.U32 R5, RZ, RZ, R29 ;  /* 0x000000ffff05b224 */ /* 0x000fe400078e001d */
[----:B------:R-:W3:Y:S03]  /*246e0*/  LDL R29, [R1+0x5b0] ;  /* 0x0005b000011d7983 */ /* 0x000ee60000100800 */
[----:B------:R0:W3:Y:S02]  /*246f0*/  @!P3 LDG.E.U16 R20, [R4.64] ;  /* 0x000000040414b981 */ /* 0x0000e4000c1e1500 */
[----:B0-----:R-:W-:Y:S02]  /*24700*/  @!P0 IMAD.MOV.U32 R4, RZ, RZ, R28 ;  /* 0x000000ffff048224 */ /* 0x001fe400078e001c */
[----:B------:R-:W3:Y:S01]  /*24710*/  LDL R28, [R1+0x5a8] ;  /* 0x0005a800011c7983 */ /* 0x000ee20000100800 */
[----:B------:R-:W-:-:S02]  /*24720*/  @!P0 IMAD.MOV.U32 R5, RZ, RZ, R31 ;  /* 0x000000ffff058224 */ /* 0x000fc400078e001f */
[----:B------:R-:W3:Y:S03]  /*24730*/  LDL R31, [R1+0x714] ;  /* 0x00071400011f7983 */ /* 0x000ee60000100800 */
[----:B------:R0:W3:Y:S02]  /*24740*/  @!P0 LDG.E.U16 R19, [R4.64] ;  /* 0x0000000404138981 */ /* 0x0000e4000c1e1500 */
[----:B0-----:R-:W-:Y:S02]  /*24750*/  @!P1 IMAD.MOV.U32 R4, RZ, RZ, R0 ;  /* 0x000000ffff049224 */ /* 0x001fe400078e0000 */
[----:B----4-:R-:W-:Y:S01]  /*24760*/  @!P1 IMAD.MOV.U32 R5, RZ, RZ, R30 ;  /* 0x000000ffff059224 */ /* 0x010fe200078e001e */
[----:B------:R-:W4:Y:S04]  /*24770*/  LDL R0, [R1+0x5a4] ;  /* 0x0005a40001007983 */ /* 0x000f280000100800 */
[----:B------:R-:W4:Y:S04]  /*24780*/  LDL R30, [R1+0x14a0] ;  /* 0x0014a000011e7983 */ /* 0x000f280000100800 */
[----:B------:R0:W4:Y:S02]  /*24790*/  @!P1 LDG.E.U16 R18, [R4.64] ;  /* 0x0000000404129981 */ /* 0x000124000c1e1500 */
[----:B0-----:R-:W-:-:S02]  /*247a0*/  @!P2 IMAD.MOV.U32 R4, RZ, RZ, R2 ;  /* 0x000000ffff04a224 */ /* 0x001fc400078e0002 */
[----:B------:R-:W4:Y:S01]  /*247b0*/  LDL R2, [R1+0x5a0] ;  /* 0x0005a00001027983 */ /* 0x000f220000100800 */
[----:B------:R-:W-:Y:S02]  /*247c0*/  @!P2 IMAD.MOV.U32 R5, RZ, RZ, R26 ;  /* 0x000000ffff05a224 */ /* 0x000fe400078e001a */
[----:B------:R-:W4:Y:S03]  /*247d0*/  LDL R26, [R1+0x59c] ;  /* 0x00059c00011a7983 */ /* 0x000f260000100800 */
[----:B------:R2:W4:Y:S02]  /*247e0*/  @!P2 LDG.E.U16 R17, [R4.64] ;  /* 0x000000040411a981 */ /* 0x000524000c1e1500 */
        /* <DEDUP_REMOVED lines=11> */
[----:B------:R-:W-:Y:S01]  /*248a0*/  @!P1 IMAD.MOV.U32 R4, RZ, RZ, R23 ;  /* 0x000000ffff049224 */ /* 0x000fe200078e0017 */
[----:B------:R-:W3:Y:S04]  /*248b0*/  LDL R28, [R1+0x14a8] ;  /* 0x0014a800011c7983 */ /* 0x000ee80000100800 */
[----:B------:R-:W3:Y:S04]  /*248c0*/  LDL R23, [R1+0x14b4] ;  /* 0x0014b40001177983 */ /* 0x000ee80000100800 */
[----:B------:R4:W3:Y:S02]  /*248d0*/  @!P1 LDG.E.U16 R14, [R4.64] ;  /* 0x00000004040e9981 */ /* 0x0008e4000c1e1500 */
[----:B----4-:R-:W-:-:S02]  /*248e0*/  @!P2 IMAD.MOV.U32 R4, RZ, RZ, R0 ;  /* 0x000000ffff04a224 */ /* 0x010fc400078e0000 */
[----:B------:R-:W4:Y:S01]  /*248f0*/  LDL R0, [R1+0x14bc] ;  /* 0x0014bc0001007983 */ /* 0x000f220000100800 */
[----:B------:R-:W-:-:S03]  /*24900*/  @!P2 IMAD.MOV.U32 R5, RZ, RZ, R2 ;  /* 0x000000ffff05a224 */ /* 0x000fc600078e0002 */
[----:B------:R-:W4:Y:S04]  /*24910*/  LDL R2, [R1+0x14b0] ;  /* 0x0014b00001027983 */ /* 0x000f280000100800 */
[----:B------:R0:W4:Y:S02]  /*24920*/  @!P2 LDG.E.U16 R13, [R4.64] ;  /* 0x00000004040da981 */ /* 0x000124000c1e1500 */
[----:B0-----:R-:W-:Y:S02]  /*24930*/  @!P3 IMAD.MOV.U32 R4, RZ, RZ, R26 ;  /* 0x000000ffff04b224 */ /* 0x001fe400078e001a */
[----:B------:R-:W4:Y:S01]  /*24940*/  LDL R26, [R1+0x1524] ;  /* 0x00152400011a7983 */ /* 0x000f220000100800 */
[----:B--2---:R-:W-:-:S03]  /*24950*/  @!P3 IMAD.MOV.U32 R5, RZ, RZ, R27 ;  /* 0x000000ffff05b224 */ /* 0x004fc600078e001b */
[----:B------:R-:W2:Y:S04]  /*24960*/  LDL R27, [R1+0x1518] ;  /* 0x00151800011b7983 */ /* 0x000ea80000100800 */
[----:B------:R0:W2:Y:S02]  /*24970*/  @!P3 LDG.E.U16 R12, [R4.64] ;  /* 0x00000004040cb981 */ /* 0x0000a4000c1e1500 */
[----:B0-----:R-:W-:Y:S02]  /*24980*/  @!P0 IMAD.MOV.U32 R4, RZ, RZ, R24 ;  /* 0x000000ffff048224 */ /* 0x001fe400078e0018 */
[----:B------:R-:W2:Y:S01]  /*24990*/  LDL R24, [R1+0x152c] ;  /* 0x00152c0001187983 */ /* 0x000ea20000100800 */
[----:B---3--:R-:W-:-:S03]  /*249a0*/  @!P0 IMAD.MOV.U32 R5, RZ, RZ, R25 ;  /* 0x000000ffff058224 */ /* 0x008fc600078e0019 */
[----:B------:R-:W3:Y:S04]  /*249b0*/  LDL R25, [R1+0x1520] ;  /* 0x0015200001197983 */ /* 0x000ee80000100800 */
[----:B------:R0:W3:Y:S02]  /*249c0*/  @!P0 LDG.E.U16 R11, [R4.64] ;  /* 0x00000004040b8981 */ /* 0x0000e4000c1e1500 */
[----:B0-----:R-:W-:Y:S02]  /*249d0*/  @!P1 IMAD.MOV.U32 R4, RZ, RZ, R29 ;  /* 0x000000ffff049224 */ /* 0x001fe400078e001d */
[----:B------:R-:W-:Y:S01]  /*249e0*/  @!P1 IMAD.MOV.U32 R5, RZ, RZ, R30 ;  /* 0x000000ffff059224 */ /* 0x000fe200078e001e */
[----:B------:R-:W3:Y:S04]  /*249f0*/  LDL R29, [R1+0x704] ;  /* 0x00070400011d7983 */ /* 0x000ee80000100800 */
[----:B------:R-:W3:Y:S04]  /*24a00*/  LDL R30, [R1+0x700] ;  /* 0x00070000011e7983 */ /* 0x000ee80000100800 */
[----:B------:R0:W3:Y:S02]  /*24a10*/  @!P1 LDG.E.U16 R10, [R4.64] ;  /* 0x00000004040a9981 */ /* 0x0000e4000c1e1500 */
[----:B0-----:R-:W-:-:S02]  /*24a20*/  @!P2 IMAD.MOV.U32 R5, RZ, RZ, R28 ;  /* 0x000000ffff05a224 */ /* 0x001fc400078e001c */
        /* <DEDUP_REMOVED lines=13> */
[----:B------:R0:W2:Y:S04]  /*24b00*/  @!P0 LDG.E.U16 R7, [R4.64] ;  /* 0x0000000404078981 */ /* 0x0000a8000c1e1500 */
[----:B---3--:R1:W3:Y:S01]  /*24b10*/  @!P1 LDG.E.U16 R6, [R24.64] ;  /* 0x0000000418069981 */ /* 0x0082e2000c1e1500 */
[----:B0-----:R-:W-:Y:S01]  /*24b20*/  PRMT R5, RZ, 0x7610, R5 ;  /* 0x00007610ff057816 */ /* 0x001fe20000000005 */
[----:B-1----:R-:W-:-:S02]  /*24b30*/  @!P2 IMAD.MOV.U32 R25, RZ, RZ, R28 ;  /* 0x000000ffff19a224 */ /* 0x002fc400078e001c */
[----:B------:R-:W-:Y:S01]  /*24b40*/  @!P2 IMAD.MOV.U32 R24, RZ, RZ, R23 ;  /* 0x000000ffff18a224 */ /* 0x000fe200078e0017 */
[----:B------:R-:W3:Y:S04]  /*24b50*/  LDL R28, [R1+0x6f8] ;  /* 0x0006f800011c7983 */ /* 0x000ee80000100800 */
[----:B------:R-:W3:Y:S04]  /*24b60*/  LDL R23, [R1+0x6fc] ;  /* 0x0006fc0001177983 */ /* 0x000ee80000100800 */
[----:B------:R4:W3:Y:S02]  /*24b70*/  @!P2 LDG.E.U16 R5, [R24.64] ;  /* 0x000000041805a981 */ /* 0x0008e4000c1e1500 */
[----:B----4-:R-:W-:-:S02]  /*24b80*/  @!P3 IMAD.MOV.U32 R24, RZ, RZ, R0 ;  /* 0x000000ffff18b224 */ /* 0x010fc400078e0000 */
[----:B------:R-:W4:Y:S01]  /*24b90*/  LDL R0, [R1+0x694] ;  /* 0x0006940001007983 */ /* 0x000f220000100800 */
[----:B------:R-:W-:-:S03]  /*24ba0*/  @!P3 IMAD.MOV.U32 R25, RZ, RZ, R2 ;  /* 0x000000ffff19b224 */ /* 0x000fc600078e0002 */
[----:B------:R-:W4:Y:S01]  /*24bb0*/  LDL R2, [R1+0x690] ;  /* 0x0006900001027983 */ /* 0x000f220000100800 */
[----:B------:R-:W-:-:S06]  /*24bc0*/  PRMT R4, RZ, 0x7610, R4 ;  /* 0x00007610ff047816 */ /* 0x000fcc0000000004 */
[----:B------:R0:W4:Y:S02]  /*24bd0*/  @!P3 LDG.E.U16 R4, [R24.64] ;  /* 0x000000041804b981 */ /* 0x000124000c1e1500 */
[----:B0-----:R-:W-:Y:S02]  /*24be0*/  @!P0 IMAD.MOV.U32 R24, RZ, RZ, R31 ;  /* 0x000000ffff188224 */ /* 0x001fe400078e001f */
[----:B------:R-:W-:Y:S01]  /*24bf0*/  @!P0 IMAD.MOV.U32 R25, RZ, RZ, R36 ;  /* 0x000000ffff198224 */ /* 0x000fe200078e0024 */
[----:B------:R-:W4:Y:S04]  /*24c00*/  LDL R31, [R1+0x688] ;  /* 0x00068800011f7983 */ /* 0x000f280000100800 */
[----:B------:R-:W4:Y:S04]  /*24c10*/  LDL R36, [R1+0x680] ;  /* 0x0006800001247983 */ /* 0x000f280000100800 */
[----:B------:R0:W4:Y:S02]  /*24c20*/  @!P0 LDG.E.U16 R34, [R24.64] ;  /* 0x0000000418228981 */ /* 0x000124000c1e1500 */
[----:B0-----:R-:W-:-:S02]  /*24c30*/  PRMT R25, RZ, 0x7610, R25 ;  /* 0x00007610ff197816 */ /* 0x001fc40000000019 */
[----:B--2---:R0:W2:Y:S02]  /*24c40*/  @!P1 LDG.E.U16 R32, [R26.64] ;  /* 0x000000041a209981 */ /* 0x0040a4000c1e1500 */
[----:B0-----:R-:W-:Y:S02]  /*24c50*/  @!P2 IMAD.MOV.U32 R26, RZ, RZ, R29 ;  /* 0x000000ffff1aa224 */ /* 0x001fe400078e001d */
[----:B------:R-:W-:Y:S02]  /*24c60*/  @!P2 IMAD.MOV.U32 R27, RZ, RZ, R30 ;  /* 0x000000ffff1ba224 */ /* 0x000fe400078e001e */
[----:B------:R-:W2:Y:S01]  /*24c70*/  LDL R30, [R1+0x68c] ;  /* 0x00068c00011e7983 */ /* 0x000ea20000100800 */
[----:B---3--:R-:W-:Y:S02]  /*24c80*/  @!P3 IMAD.MOV.U32 R29, RZ, RZ, R28 ;  /* 0x000000ffff1db224 */ /* 0x008fe400078e001c */
[----:B------:R-:W-:Y:S02]  /*24c90*/  @!P3 IMAD.MOV.U32 R28, RZ, RZ, R23 ;  /* 0x000000ffff1cb224 */ /* 0x000fe400078e0017 */
        /* <DEDUP_REMOVED lines=8> */
[----:B0-----:R-:W-:Y:S02]  /*24d20*/  PRMT R26, RZ, 0x7610, R26 ;  /* 0x00007610ff1a7816 */ /* 0x001fe4000000001a */
[----:B------:R-:W-:-:S04]  /*24d30*/  PRMT R27, RZ, 0x7610, R27 ;  /* 0x00007610ff1b7816 */ /* 0x000fc8000000001b */
[----:B------:R0:W4:Y:S02]  /*24d40*/  @!P0 LDG.E.U16 R26, [R28.64] ;  /* 0x000000041c1a8981 */ /* 0x000124000c1e1500 */
[----:B0-----:R-:W-:Y:S02]  /*24d50*/  PRMT R28, RZ, 0x7610, R28 ;  /* 0x00007610ff1c7816 */ /* 0x001fe4000000001c */
[----:B------:R-:W-:Y:S01]  /*24d60*/  PRMT R29, RZ, 0x7610, R29 ;  /* 0x00007610ff1d7816 */ /* 0x000fe2000000001d */
[----:B--2---:R0:W2:Y:S02]  /*24d70*/  @!P1 LDG.E.U16 R27, [R30.64] ;  /* 0x000000041e1b9981 */ /* 0x0040a4000c1e1500 */
        /* <DEDUP_REMOVED lines=12> */
[----:B------:R-:W-:Y:S01]  /*24e40*/  PRMT R35, RZ, 0x7610, R35 ;  /* 0x00007610ff237816 */ /* 0x000fe20000000023 */
[----:B------:R-:W3:Y:S04]  /*24e50*/  LDL R44, [R1+0x578] ;  /* 0x00057800012c7983 */ /* 0x000ee80000100800 */
[----:B------:R4:W3:Y:S04]  /*24e60*/  @!P0 LDG.E.U16 R33, [R30.64] ;  /* 0x000000041e218981 */ /* 0x0008e8000c1e1500 */
[----:B------:R-:W3:Y:S01]  /*24e70*/  LDL R42, [R1+0x57c] ;  /* 0x00057c00012a7983 */ /* 0x000ee20000100800 */
[----:B----4-:R-:W-:-:S02]  /*24e80*/  @!P1 IMAD.MOV.U32 R30, RZ, RZ, R0 ;  /* 0x000000ffff1e9224 */ /* 0x010fc400078e0000 */
[----:B------:R-:W-:Y:S01]  /*24e90*/  @!P1 IMAD.MOV.U32 R31, RZ, RZ, R2 ;  /* 0x000000ffff1f9224 */ /* 0x000fe200078e0002 */
[----:B------:R-:W4:Y:S04]  /*24ea0*/  LDL R0, [R1+0x594] ;  /* 0x0005940001007983 */ /* 0x000f280000100800 */
[----:B------:R-:W4:Y:S01]  /*24eb0*/  LDL R2, [R1+0x590] ;  /* 0x0005900001027983 */ /* 0x000f220000100800 */
[----:B------:R-:W-:-:S03]  /*24ec0*/  PRMT R37, RZ, 0x7610, R37 ;  /* 0x00007610ff257816 */ /* 0x000fc60000000025 */
[----:B------:R0:W4:Y:S02]  /*24ed0*/  @!P1 LDG.E.U16 R35, [R30.64] ;  /* 0x000000041e239981 */ /* 0x000124000c1e1500 */
[----:B0-----:R-:W-:Y:S02]  /*24ee0*/  @!P2 IMAD.MOV.U32 R30, RZ, RZ, R38 ;  /* 0x000000ffff1ea224 */ /* 0x001fe400078e0026 */
[----:B------:R-:W-:Y:S01]  /*24ef0*/  @!P2 IMAD.MOV.U32 R31, RZ, RZ, R40 ;  /* 0x000000ffff1fa224 */ /* 0x000fe200078e0028 */
[----:B------:R-:W4:Y:S04]  /*24f00*/  LDL R38, [R1+0x14c4] ;  /* 0x0014c40001267983 */ /* 0x000f280000100800 */
[----:B------:R-:W4:Y:S04]  /*24f10*/  LDL R40, [R1+0x14b8] ;  /* 0x0014b80001287983 */ /* 0x000f280000100800 */
[----:B------:R2:W4:Y:S01]  /*24f20*/  @!P2 LDG.E.U16 R37, [R30.64] ;  /* 0x000000041e25a981 */ /* 0x000522000c1e1500 */
[----:B------:R-:W-:Y:S01]  /*24f30*/  PRMT R39, RZ, 0x7610, R39 ;  /* 0x00007610ff277816 */ /* 0x000fe20000000027 */
[----:B--2---:R-:W-:-:S02]  /*24f40*/  @!P3 IMAD.MOV.U32 R31, RZ, RZ, R36 ;  /* 0x000000ffff1fb224 */ /* 0x004fc400078e0024 */
[----:B------:R-:W2:Y:S01]  /*24f50*/  LDL R36, [R1+0x14c0] ;  /* 0x0014c00001247983 */ /* 0x000ea20000100800 */
[----:B---3--:R-:W-:-:S03]  /*24f60*/  @!P3 IMAD.MOV.U32 R30, RZ, RZ, R23 ;  /* 0x000000ffff1eb224 */ /* 0x008fc600078e0017 */
[----:B------:R-:W3:Y:S04]  /*24f70*/  LDL R23, [R1+0x14cc] ;  /* 0x0014cc0001177983 */ /* 0x000ee80000100800 */
[----:B------:R4:W3:Y:S02]  /*24f80*/  @!P3 LDG.E.U16 R39, [R30.64] ;  /* 0x000000041e27b981 */ /* 0x0008e4000c1e1500 */
[----:B----4-:R-:W-:Y:S02]  /*24f90*/  @!P0 IMAD.MOV.U32 R30, RZ, RZ, R0 ;  /* 0x000000ffff1e8224 */ /* 0x010fe400078e0000 */
[----:B------:R-:W-:Y:S01]  /*24fa0*/  @!P0 IMAD.MOV.U32 R31, RZ, RZ, R2 ;  /* 0x000000ffff1f8224 */ /* 0x000fe200078e0002 */
[----:B------:R-:W4:Y:S04]  /*24fb0*/  LDL R0, [R1+0x14d4] ;  /* 0x0014d40001007983 */ /* 0x000f280000100800 */
[----:B------:R-:W4:Y:S01]  /*24fc0*/  LDL R2, [R1+0x14c8] ;  /* 0x0014c80001027983 */ /* 0x000f220000100800 */
[----:B------:R-:W-:-:S02]  /*24fd0*/  PRMT R41, RZ, 0x7610, R41 ;  /* 0x00007610ff297816 */ /* 0x000fc40000000029 */
[----:B------:R-:W-:-:S04]  /*24fe0*/  PRMT R43, RZ, 0x7610, R43 ;  /* 0x00007610ff2b7816 */ /* 0x000fc8000000002b */
[----:B------:R0:W4:Y:S01]  /*24ff0*/  @!P0 LDG.E.U16 R41, [R30.64] ;  /* 0x000000041e298981 */ /* 0x000122000c1e1500 */
[----:B------:R-:W-:Y:S01]  /*25000*/  PRMT R45, RZ, 0x7610, R45 ;  /* 0x00007610ff2d7816 */ /* 0x000fe2000000002d */
[----:B0-----:R-:W-:Y:S02]  /*25010*/  @!P1 IMAD.MOV.U32 R30, RZ, RZ, R50 ;  /* 0x000000ffff1e9224 */ /* 0x001fe400078e0032 */
[----:B------:R-:W-:-:S05]  /*25020*/  @!P1 IMAD.MOV.U32 R31, RZ, RZ, R52 ;  /* 0x000000ffff1f9224 */ /* 0x000fca00078e0034 */
        /* <DEDUP_REMOVED lines=8> */
[----:B------:R0:W4:Y:S02]  /*250b0*/  @!P3 LDG.E.U16 R47, [R30.64] ;  /* 0x000000041e2fb981 */ /* 0x000124000c1e1500 */
[----:B0-----:R-:W-:Y:S02]  /*250c0*/  @!P0 IMAD.MOV.U32 R30, RZ, RZ, R38 ;  /* 0x000000ffff1e8224 */ /* 0x001fe400078e0026 */
[----:B------:R-:W-:-:S05]  /*250d0*/  @!P0 IMAD.MOV.U32 R31, RZ, RZ, R40 ;  /* 0x000000ffff1f8224 */ /* 0x000fca00078e0028 */
[----:B------:R2:W4:Y:S01]  /*250e0*/  @!P0 LDG.E.U16 R49, [R30.64] ;  /* 0x000000041e318981 */ /* 0x000522000c1e1500 */
[----:B------:R-:W-:Y:S02]  /*250f0*/  PRMT R51, RZ, 0x7610, R51 ;  /* 0x00007610ff337816 */ /* 0x000fe40000000033 */
[----:B------:R-:W-:Y:S01]  /*25100*/  PRMT R53, RZ, 0x7610, R53 ;  /* 0x00007610ff357816 */ /* 0x000fe20000000035 */
[----:B--2---:R-:W-:Y:S02]  /*25110*/  @!P1 IMAD.MOV.U32 R31, RZ, RZ, R36 ;  /* 0x000000ffff1f9224 */ /* 0x004fe400078e0024 */
[----:B---3--:R-:W-:Y:S02]  /*25120*/  @!P1 IMAD.MOV.U32 R30, RZ, RZ, R23 ;  /* 0x000000ffff1e9224 */ /* 0x008fe400078e0017 */
[----:B------:R-:W2:Y:S01]  /*25130*/  LDL.LU R23, [R1+0x94] ;  /* 0x0000940001177983 */ /* 0x000ea20000300800 */
[----:B------:R-:W3:Y:S02]  /*25140*/  LDL.LU R36, [R1+0x90] ;  /* 0x0000900001247983 */ /* 0x000ee40000300800 */
[----:B------:R-:W2:Y:S02]  /*25150*/  LDL.LU R38, [R1+0x8c] ;  /* 0x00008c0001267983 */ /* 0x000ea40000300800 */
[----:B------:R-:W2:Y:S01]  /*25160*/  LDL.LU R40, [R1+0x88] ;  /* 0x0000880001287983 */ /* 0x000ea20000300800 */
[----:B------:R-:W2:Y:S01]  /*25170*/  LDL.LU R42, [R1+0x74] ;  /* 0x00007400012a7983 */ /* 0x000ea20000300800 */
[----:B------:R-:W2:Y:S02]  /*25180*/  LDL.LU R44, [R1+0x70] ;  /* 0x00007000012c7983 */ /* 0x000ea40000300800 */
[----:B------:R-:W2:Y:S02]  /*25190*/  LDL.LU R46, [R1+0x6c] ;  /* 0x00006c00012e7983 */ /* 0x000ea40000300800 */
[----:B------:R-:W2:Y:S01]  /*251a0*/  LDL.LU R48, [R1+0x68] ;  /* 0x0000680001307983 */ /* 0x000ea20000300800 */
[----:B------:R-:W2:Y:S01]  /*251b0*/  LDL.LU R50, [R1+0x54] ;  /* 0x0000540001327983 */ /* 0x000ea20000300800 */
[----:B------:R-:W2:Y:S03]  /*251c0*/  LDL.LU R52, [R1+0x50] ;  /* 0x0000500001347983 */ /* 0x000ea60000300800 */
[----:B------:R4:W2:Y:S01]  /*251d0*/  @!P1 LDG.E.U16 R51, [R30.64] ;  /* 0x000000041e339981 */ /* 0x0008a2000c1e1500 */
[----:B------:R-:W2:Y:S02]  /*251e0*/  LDL.LU R54, [R1+0x4c] ;  /* 0x00004c0001367983 */ /* 0x000ea40000300800 */
[----:B------:R-:W2:Y:S02]  /*251f0*/  LDL.LU R58, [R1+0x48] ;  /* 0x00004800013a7983 */ /* 0x000ea40000300800 */
[----:B------:R-:W2:Y:S01]  /*25200*/  LDL.LU R59, [R1+0x34] ;  /* 0x00003400013b7983 */ /* 0x000ea20000300800 */
[----:B------:R-:W2:Y:S01]  /*25210*/  LDL.LU R60, [R1+0x30] ;  /* 0x00003000013c7983 */ /* 0x000ea20000300800 */
[----:B------:R-:W2:Y:S02]  /*25220*/  LDL.LU R61, [R1+0x2c] ;  /* 0x00002c00013d7983 */ /* 0x000ea40000300800 */
[----:B----4-:R-:W-:-:S02]  /*25230*/  @!P2 IMAD.MOV.U32 R30, RZ, RZ, R0 ;  /* 0x000000ffff1ea224 */ /* 0x010fc400078e0000 */
[----:B------:R-:W-:Y:S02]  /*25240*/  @!P2 IMAD.MOV.U32 R31, RZ, RZ, R2 ;  /* 0x000000ffff1fa224 */ /* 0x000fe400078e0002 */
[----:B------:R-:W4:Y:S01]  /*25250*/  LDL.LU R2, [R1+0x28] ;  /* 0x0000280001027983 */ /* 0x000f220000300800 */
[----:B------:R-:W2:Y:S03]  /*25260*/  LDL.LU R0, [R1+0x14] ;  /* 0x0000140001007983 */ /* 0x000ea60000300800 */
[----:B------:R0:W2:Y:S04]  /*25270*/  @!P2 LDG.E.U16 R53, [R30.64] ;  /* 0x000000041e35a981 */ /* 0x0000a8000c1e1500 */
[----:B0-----:R-:W2:Y:S04]  /*25280*/  LDL R30, [R1+0x14d0] ;  /* 0x0014d000011e7983 */ /* 0x001ea80000100800 */
        /* <DEDUP_REMOVED lines=13> */
[----:B0-----:R-:W2:Y:S01]  /*25360*/  LDL R31, [R1+0x1558] ;  /* 0x00155800011f7983 */ /* 0x001ea20000100800 */
[----:B------:R-:W-:Y:S01]  /*25370*/  PRMT R57, RZ, 0x7610, R57 ;  /* 0x00007610ff397816 */ /* 0x000fe20000000039 */
[----:B------:R0:W-:Y:S02]  /*25380*/  STL [R1+0x1664], R3 ;  /* 0x0016640301007387 */ /* 0x0001e40000100800 */
[----:B--2---:R-:W-:Y:S02]  /*25390*/  @!P3 IMAD.MOV.U32 R30, RZ, RZ, R31 ;  /* 0x000000ffff1eb224 */ /* 0x004fe400078e001f */
[----:B------:R-:W-:-:S02]  /*253a0*/  @!P3 IMAD.MOV.U32 R31, RZ, RZ, R3 ;  /* 0x000000ffff1fb224 */ /* 0x000fc400078e0003 */
[----:B0-----:R-:W2:Y:S04]  /*253b0*/  LDL.LU R3, [R1+0xc] ;  /* 0x00000c0001037983 */ /* 0x001ea80000300800 */
[----:B------:R0:W2:Y:S04]  /*253c0*/  @!P3 LDG.E.U16 R57, [R30.64] ;  /* 0x000000041e39b981 */ /* 0x0000a8000c1e1500 */
[----:B0-----:R-:W0:Y:S04]  /*253d0*/  S2R R31, SR_TID.X ;  /* 0x00000000001f7919 */ /* 0x001e280000002100 */
[----:B------:R-:W2:Y:S01]  /*253e0*/  LDL.LU R30, [R1+0x10] ;  /* 0x00001000011e7983 */ /* 0x000ea20000300800 */
[----:B0-----:R-:W-:-:S05]  /*253f0*/  LOP3.LUT R31, R31, 0x1f, RZ, 0xc0, !PT ;  /* 0x0000001f1f1f7812 */ /* 0x001fca00078ec0ff */
[----:B------:R-:W-:-:S05]  /*25400*/  IMAD.SHL.U32 R31, R31, 0x2, RZ ;  /* 0x000000021f1f7824 */ /* 0x000fca00078e00ff */
[----:B------:R-:W-:-:S05]  /*25410*/  LOP3.LUT R31, R31, 0x20, RZ, 0x3c, !PT ;  /* 0x000000201f1f7812 */ /* 0x000fca00078e3cff */
[----:B------:R0:W-:Y:S01]  /*25420*/  STS.U16 [R31+0x5200], R23 ;  /* 0x005200171f007388 */ /* 0x0001e20000000400 */
[----:B---3--:R1:W-:Y:S02]  /*25430*/  STS.U16 [R31+0x5240], R36 ;  /* 0x005240241f007388 */ /* 0x0083e40000000400 */
[----:B------:R3:W-:Y:S02]  /*25440*/  STS.U16 [R31+0x5280], R38 ;  /* 0x005280261f007388 */ /* 0x0007e40000000400 */
[----:B------:R4:W-:Y:S01]  /*25450*/  STS.U16 [R31+0x52c0], R40 ;  /* 0x0052c0281f007388 */ /* 0x0009e20000000400 */
[----:B------:R4:W-:Y:S01]  /*25460*/  STS.U16 [R31+0x5640], R42 ;  /* 0x0056402a1f007388 */ /* 0x0009e20000000400 */
[----:B------:R4:W-:Y:S03]  /*25470*/  STS.U16 [R31+0x5600], R44 ;  /* 0x0056002c1f007388 */ /* 0x0009e60000000400 */
[----:B0-----:R-:W2:Y:S01]  /*25480*/  LDL.LU R23, [R1+0x20c4] ;  /* 0x0020c40001177983 */ /* 0x001ea20000300800 */
[----:B-1----:R-:W2:Y:S02]  /*25490*/  LDL.LU R36, [R1+0x20c0] ;  /* 0x0020c00001247983 */ /* 0x002ea40000300800 */
[----:B---3--:R-:W3:Y:S02]  /*254a0*/  LDL.LU R38, [R1+0x20bc] ;  /* 0x0020bc0001267983 */ /* 0x008ee40000300800 */
[----:B----4-:R-:W4:Y:S01]  /*254b0*/  LDL.LU R40, [R1+0x20b8] ;  /* 0x0020b80001287983 */ /* 0x010f220000300800 */
        /* <DEDUP_REMOVED lines=14> */
[----:B------:R0:W-:Y:S01]  /*255a0*/  STS.U16 [R31+0x5e40], R59 ;  /* 0x005e403b1f007388 */ /* 0x0001e20000000400 */
[----:B------:R1:W-:Y:S02]  /*255b0*/  STS.U16 [R31+0x5e00], R60 ;  /* 0x005e003c1f007388 */ /* 0x0003e40000000400 */
[----:B------:R1:W-:Y:S02]  /*255c0*/  STS.U16 [R31+0x5ec0], R61 ;  /* 0x005ec03d1f007388 */ /* 0x0003e40000000400 */
[----:B------:R1:W-:Y:S01]  /*255d0*/  STS.U16 [R31+0x5e80], R2 ;  /* 0x005e80021f007388 */ /* 0x0003e20000000400 */
[----:B------:R1:W-:Y:S04]  /*255e0*/  STS.U16 [R31+0x6200], R0 ;  /* 0x006200001f007388 */ /* 0x0003e80000000400 */
[----:B0-----:R-:W3:Y:S01]  /*255f0*/  LDL.LU R59, [R1+0x2094] ;  /* 0x00209400013b7983 */ /* 0x001ee20000300800 */
[----:B-1----:R-:W3:Y:S03]  /*25600*/  LDL.LU R60, [R1+0x2090] ;  /* 0x00209000013c7983 */ /* 0x002ee60000300800 */
[----:B------:R-:W3:Y:S01]  /*25610*/  LDL.LU R61, [R1+0x208c] ;  /* 0x00208c00013d7983 */ /* 0x000ee20000300800 */
[----:B------:R-:W3:Y:S03]  /*25620*/  LDL.LU R2, [R1+0x2088] ;  /* 0x0020880001027983 */ /* 0x000ee60000300800 */
[----:B------:R-:W3:Y:S04]  /*25630*/  LDL.LU R0, [R1+0x2084] ;  /* 0x0020840001007983 */ /* 0x000ee80000300800 */
[----:B--2---:R-:W-:Y:S01]  /*25640*/  STS.U16 [R31+0x6240], R30 ;  /* 0x0062401e1f007388 */ /* 0x004fe20000000400 */
[----:B------:R-:W-:Y:S03]  /*25650*/  STS.U16 [R31+0x6280], R3 ;  /* 0x006280031f007388 */ /* 0x000fe60000000400 */
[----:B---3--:R0:W-:Y:S04]  /*25660*/  STS.U16 [R31+0x62c0], R0 ;  /* 0x0062c0001f007388 */ /* 0x0081e80000000400 */
[----:B0-----:R-:W2:Y:S01]  /*25670*/  LDL.LU R0, [R1+0x2080] ;  /* 0x0020800001007983 */ /* 0x001ea20000300800 */
[----:B------:R-:W2:Y:S02]  /*25680*/  LDL.LU R30, [R1+0xd4] ;  /* 0x0000d400011e7983 */ /* 0x000ea40000300800 */
[----:B------:R-:W3:Y:S02]  /*25690*/  LDL.LU R3, [R1+0xd0] ;  /* 0x0000d00001037983 */ /* 0x000ee40000300800 */
[----:B------:R-:W-:Y:S01]  /*256a0*/  STS.U16 [R31+0x6640], R59 ;  /* 0x0066403b1f007388 */ /* 0x000fe20000000400 */
[----:B------:R-:W-:Y:S01]  /*256b0*/  STS.U16 [R31+0x6600], R58 ;  /* 0x0066003a1f007388 */ /* 0x000fe20000000400 */
[----:B------:R-:W-:Y:S02]  /*256c0*/  STS.U16 [R31+0x66c0], R54 ;  /* 0x0066c0361f007388 */ /* 0x000fe40000000400 */
[----:B------:R-:W-:Y:S02]  /*256d0*/  STS.U16 [R31+0x6680], R52 ;  /* 0x006680341f007388 */ /* 0x000fe40000000400 */
[----:B------:R-:W-:Y:S01]  /*256e0*/  STS.U16 [R31+0x6a00], R42 ;  /* 0x006a002a1f007388 */ /* 0x000fe20000000400 */
[----:B----4-:R-:W-:Y:S01]  /*256f0*/  STS.U16 [R31+0x6a40], R40 ;  /* 0x006a40281f007388 */ /* 0x010fe20000000400 */
        /* <DEDUP_REMOVED lines=21> */
[----:B------:R0:W-:Y:S02]  /*25850*/  STS.U16 [R31+0x7e80], R4 ;  /* 0x007e80041f007388 */ /* 0x0001e40000000400 */
[----:B0-----:R-:W4:Y:S01]  /*25860*/  LDL.LU R31, [R1+0xcc] ;  /* 0x0000cc00011f7983 */ /* 0x001f220000300800 */
        /* <DEDUP_REMOVED lines=27> */
[----:B--2---:R-:W-:Y:S01]  /*25a20*/  STS.U16 [R0+0x4300], R30 ;  /* 0x0043001e00007388 */ /* 0x004fe20000000400 */
[----:B---3--:R0:W-:Y:S03]  /*25a30*/  STS.U16 [R0+0x4340], R3 ;  /* 0x0043400300007388 */ /* 0x0081e60000000400 */
[----:B0-----:R-:W2:Y:S01]  /*25a40*/  LDL.LU R3, [R1+0x1c] ;  /* 0x00001c0001037983 */ /* 0x001ea20000300800 */
[----:B------:R-:W3:Y:S03]  /*25a50*/  LDL.LU R30, [R1+0x18] ;  /* 0x00001800011e7983 */ /* 0x000ee60000300800 */
[----:B----4-:R0:W-:Y:S04]  /*25a60*/  STS.U16 [R0+0x4380], R31 ;  /* 0x0043801f00007388 */ /* 0x0101e80000000400 */
[----:B0-----:R-:W4:Y:S01]  /*25a70*/  LDL.LU R31, [R1+0x4] ;  /* 0x00000400011f7983 */ /* 0x001f220000300800 */
        /* <DEDUP_REMOVED lines=27> */
[----:B--2---:R0:W-:Y:S04]  /*25c30*/  STS.U16 [R0+0x5fc0], R3 ;  /* 0x005fc00300007388 */ /* 0x0041e80000000400 */
[----:B0-----:R-:W2:Y:S01]  /*25c40*/  LDL.LU R3, [R1+0x164] ;  /* 0x0001640001037983 */ /* 0x001ea20000300800 */
[----:B---3--:R-:W-:Y:S03]  /*25c50*/  STS.U16 [R0+0x5f80], R30 ;  /* 0x005f801e00007388 */ /* 0x008fe60000000400 */
[----:B----4-:R-:W-:Y:S01]  /*25c60*/  STS.U16 [R0+0x6300], R31 ;  /* 0x0063001f00007388 */ /* 0x010fe20000000400 */
[----:B------:R0:W-:Y:S03]  /*25c70*/  STS.U16 [R0+0x6340], R2 ;  /* 0x0063400200007388 */ /* 0x0001e60000000400 */
[----:B0-----:R-:W3:Y:S01]  /*25c80*/  LDL.LU R2, [R1+0x207c] ;  /* 0x00207c0001027983 */ /* 0x001ee20000300800 */
[----:B------:R0:W-:Y:S03]  /*25c90*/  STS.U16 [R0+0x6380], R61 ;  /* 0x0063803d00007388 */ /* 0x0001e60000000400 */
[----:B0-----:R-:W4:Y:S01]  /*25ca0*/  LDL R61, [R1+0x4cc] ;  /* 0x0004cc00013d7983 */ /* 0x001f220000100800 */
[----:B------:R-:W4:Y:S02]  /*25cb0*/  LDL.LU.64 R16, [R1+0x350] ;  /* 0x0003500001107983 */ /* 0x000f240000300a00 */
[----:B------:R-:W4:Y:S02]  /*25cc0*/  LDL.LU.64 R18, [R1+0x358] ;  /* 0x0003580001127983 */ /* 0x000f240000300a00 */
        /* <DEDUP_REMOVED lines=21> */
[----:B------:R-:W4:Y:S04]  /*25e20*/  LDL.LU.64 R20, [R1+0x380] ;  /* 0x0003800001147983 */ /* 0x000f280000300a00 */
[----:B------:R-:W-:Y:S01]  /*25e30*/  STS.U16 [R0+0x7b00], R49 ;  /* 0x007b003100007388 */ /* 0x000fe20000000400 */
[----:B------:R-:W4:Y:S02]  /*25e40*/  LDL.LU.64 R22, [R1+0x388] ;  /* 0x0003880001167983 */ /* 0x000f240000300a00 */
[----:B------:R-:W-:Y:S02]  /*25e50*/  STS.U16 [R0+0x7b40], R51 ;  /* 0x007b403300007388 */ /* 0x000fe40000000400 */
[----:B------:R-:W-:Y:S01]  /*25e60*/  STS.U16 [R0+0x7b80], R53 ;  /* 0x007b803500007388 */ /* 0x000fe20000000400 */
[----:B------:R-:W-:Y:S04]  /*25e70*/  STS.U16 [R0+0x7bc0], R55 ;  /* 0x007bc03700007388 */ /* 0x000fe80000000400 */
[----:B0-----:R-:W4:Y:S01]  /*25e80*/  LDL.LU.64 R44, [R1+0x370] ;  /* 0x00037000012c7983 */ /* 0x001f220000300a00 */
[----:B-1----:R-:W4:Y:S02]  /*25e90*/  LDL.LU.64 R46, [R1+0x378] ;  /* 0x00037800012e7983 */ /* 0x002f240000300a00 */
[----:B------:R-:W4:Y:S02]  /*25ea0*/  LDL.LU.64 R12, [R1+0x2a0] ;  /* 0x0002a000010c7983 */ /* 0x000f240000300a00 */
[----:B------:R-:W4:Y:S01]  /*25eb0*/  LDL.LU.64 R14, [R1+0x2a8] ;  /* 0x0002a800010e7983 */ /* 0x000f220000300a00 */
[----:B------:R-:W4:Y:S04]  /*25ec0*/  LDL R48, [R1+0x4e4] ;  /* 0x0004e40001307983 */ /* 0x000f280000100800 */
[----:B--2---:R0:W-:Y:S04]  /*25ed0*/  STS.U16 [R0+0x7f40], R3 ;  /* 0x007f400300007388 */ /* 0x0041e80000000400 */
[----:B0-----:R-:W2:Y:S01]  /*25ee0*/  LDL R3, [R1+0x4e0] ;  /* 0x0004e00001037983 */ /* 0x001ea20000100800 */
[----:B------:R-:W2:Y:S02]  /*25ef0*/  LDL.LU.64 R4, [R1+0x340] ;  /* 0x0003400001047983 */ /* 0x000ea40000300a00 */
[----:B------:R-:W2:Y:S01]  /*25f00*/  LDL.LU.64 R6, [R1+0x348] ;  /* 0x0003480001067983 */ /* 0x000ea20000300a00 */
[----:B---3--:R-:W-:Y:S01]  /*25f10*/  STS.U16 [R0+0x7f00], R2 ;  /* 0x007f000200007388 */ /* 0x008fe20000000400 */
[----:B------:R-:W-:Y:S02]  /*25f20*/  STS.U16 [R0+0x7fc0], R56 ;  /* 0x007fc03800007388 */ /* 0x000fe40000000400 */
[----:B------:R0:W-:Y:S02]  /*25f30*/  STS.U16 [R0+0x7f80], R57 ;  /* 0x007f803900007388 */ /* 0x0001e40000000400 */
[----:B------:R-:W-:Y:S06]  /*25f40*/  BAR.SYNC.DEFER_BLOCKING 0x0 ;  /* 0x0000000000007b1d */ /* 0x000fec0000010000 */
[----:B0-----:R-:W0:Y:S04]  /*25f50*/  S2R R0, SR_TID.X ;  /* 0x0000000000007919 */ /* 0x001e280000002100 */
[----:B------:R-:W1:Y:S04]  /*25f60*/  S2R R2, SR_TID.X ;  /* 0x0000000000027919 */ /* 0x000e680000002100 */
[----:B----4-:R-:W-:Y:S01]  /*25f70*/  LDSM.16.MT88.4 R24, [R61] ;  /* 0x000000003d18783b */ /* 0x010fe20000004200 */
[----:B0-----:R-:W-:Y:S01]  /*25f80*/  LOP3.LUT R0, R0, 0x7, RZ, 0xc0, !PT ;  /* 0x0000000700007812 */ /* 0x001fe200078ec0ff */
[----:B-1----:R-:W-:-:S04]  /*25f90*/  IMAD.SHL.U32 R2, R2, 0x2, RZ ;  /* 0x0000000202027824 */ /* 0x002fc800078e00ff */
[----:B------:R-:W-:-:S05]  /*25fa0*/  IMAD R0, R0, 0x110, RZ ;  /* 0x0000011000007824 */ /* 0x000fca00078e02ff */
[----:B------:R-:W-:Y:S02]  /*25fb0*/  LOP3.LUT R0, R0, 0x30, R2, 0x78, !PT ;  /* 0x0000003000007812 */ /* 0x000fe400078e7802 */
[----:B------:R-:W3:Y:S04]  /*25fc0*/  LDL R2, [R1+0x4dc] ;  /* 0x0004dc0001027983 */ /* 0x000ee80000100800 */
[----:B------:R-:W0:Y:S04]  /*25fd0*/  LDSM.16.M88.4 R36, [R0+0x4000] ;  /* 0x004000000024783b */ /* 0x000e280000000200 */
[----:B------:R-:W1:Y:S04]  /*25fe0*/  LDSM.16.M88.4 R8, [R0+0x5800] ;  /* 0x005800000008783b */ /* 0x000e680000000200 */
[----:B------:R-:W4:Y:S04]  /*25ff0*/  LDSM.16.M88.4 R32, [R0+0x4800] ;  /* 0x004800000020783b */ /* 0x000f280000000200 */
[----:B------:R-:W1:Y:S04]  /*26000*/  LDSM.16.M88.4 R40, [R0+0x6000] ;  /* 0x006000000028783b */ /* 0x000e680000000200 */
[----:B------:R-:W4:Y:S04]  /*26010*/  LDSM.16.M88.4 R28, [R0+0x5000] ;  /* 0x00500000001c783b */ /* 0x000f280000000200 */
[----:B------:R-:W4:Y:S01]  /*26020*/  LDSM.16.M88.4 R56, [R0+0x6800] ;  /* 0x006800000038783b */ /* 0x000f220000000200 */
[C---:B0-----:R-:W-:Y:S03]  /*26030*/  HMMA.16816.F32 R52, R24.reuse, R36, R16 ;  /* 0x000000241834723c */ /* 0x041fe60000001810 */
[----:B------:R-:W-:Y:S01]  /*26040*/  STL.64 [R1+0x40], R36 ;  /* 0x0000402401007387 */ /* 0x000fe20000100a00 */
[----:B------:R-:W-:Y:S02]  /*26050*/  STL.64 [R1+0x48], R38 ;  /* 0x0000482601007387 */ /* 0x000fe40000100a00 */
[----:B-1----:R-:W-:Y:S02]  /*26060*/  STL.64 [R1+0x10], R8 ;  /* 0x0000100801007387 */ /* 0x002fe40000100a00 */
[----:B------:R-:W-:Y:S01]  /*26070*/  STL.64 [R1+0x18], R10 ;  /* 0x0000180a01007387 */ /* 0x000fe20000100a00 */
[----:B----4-:R-:W-:Y:S01]  /*26080*/  STL.64 [R1+0x30], R32 ;  /* 0x0000302001007387 */ /* 0x010fe20000100a00 */
[----:B------:R-:W-:Y:S02]  /*26090*/  STL.64 [R1+0x38], R34 ;  /* 0x0000382201007387 */ /* 0x000fe40000100a00 */
[----:B------:R-:W-:Y:S02]  /*260a0*/  STL.64 [R1+0x8], R42 ;  /* 0x0000082a01007387 */ /* 0x000fe40000100a00 */
[----:B------:R-:W-:Y:S01]  /*260b0*/  STL.64 [R1+0x20], R28 ;  /* 0x0000201c01007387 */ /* 0x000fe20000100a00 */
[----:B------:R-:W-:Y:S01]  /*260c0*/  STL.64 [R1+0x28], R30 ;  /* 0x0000281e01007387 */ /* 0x000fe20000100a00 */
[----:B------:R-:W-:Y:S02]  /*260d0*/  STL [R1+0x204c], R58 ;  /* 0x00204c3a01007387 */ /* 0x000fe40000100800 */
[----:B------:R-:W-:Y:S02]  /*260e0*/  STL [R1+0x2048], R59 ;  /* 0x0020483b01007387 */ /* 0x000fe40000100800 */
[----:B------:R-:W4:Y:S01]  /*260f0*/  LDL.LU.64 R16, [R1+0x290] ;  /* 0x0002900001107983 */ /* 0x000f220000300a00 */
[----:B------:R-:W4:Y:S04]  /*26100*/  LDL.LU.64 R18, [R1+0x298] ;  /* 0x0002980001127983 */ /* 0x000f280000300a00 */
[----:B------:R-:W-:Y:S01]  /*26110*/  STL.64 [R1+0xb0], R52 ;  /* 0x0000b03401007387 */ /* 0x000fe20000100a00 */
[----:B------:R-:W-:Y:S02]  /*26120*/  STL.64 [R1+0xb8], R54 ;  /* 0x0000b83601007387 */ /* 0x000fe40000100a00 */
[----:B------:R-:W0:Y:S01]  /*26130*/  LDSM.16.M88.4 R52, [R0+0x7000] ;  /* 0x007000000034783b */ /* 0x000e220000000200 */
[C---:B------:R-:W-:Y:S01]  /*26140*/  HMMA.16816.F32 R20, R24.reuse, R28, R20 ;  /* 0x0000001c1814723c */ /* 0x040fe20000001814 */
[----:B0-----:R0:W-:Y:S02]  /*26150*/  STL [R1+0x2074], R54 ;  /* 0x0020743601007387 */ /* 0x0011e40000100800 */
[----:B------:R-:W-:Y:S11]  /*26160*/  STL [R1+0x2070], R55 ;  /* 0x0020703701007387 */ /* 0x000ff60000100800 */
[----:B------:R-:W-:Y:S10]  /*26170*/  @!UPT UIADD3 URZ, URZ, URZ, URZ ;  /* 0x0000003f3f3ff290 */ /* 0x000ff4000fffe03f */
[----:B0-----:R-:W-:Y:S01]  /*26180*/  IMAD.MOV.U32 R54, RZ, RZ, R23 ;  /* 0x000000ffff367224 */ /* 0x001fe200078e0017 */
[C---:B--2---:R-:W-:Y:S11]  /*26190*/  HMMA.16816.F32 R4, R24.reuse, R32, R4 ;  /* 0x000000201804723c */ /* 0x044ff60000001804 */
[----:B------:R-:W-:Y:S11]  /*261a0*/  @!UPT UIADD3 URZ, URZ, URZ, URZ ;  /* 0x0000003f3f3ff290 */ /* 0x000ff6000fffe03f */
[----:B------:R-:W-:Y:S01]  /*261b0*/  @!UPT UIADD3 URZ, URZ, URZ, URZ ;  /* 0x0000003f3f3ff290 */ /* 0x000fe2000fffe03f */
[----:B------:R-:W-:Y:S01]  /*261c0*/  STL.64 [R1+0xa0], R4 ;  /* 0x0000a00401007387 */ /* 0x000fe20000100a00 */
[----:B------:R-:W-:Y:S02]  /*261d0*/  STL.64 [R1+0xa8], R6 ;  /* 0x0000a80601007387 */ /* 0x000fe40000100a00 */
[----:B------:R0:W-:Y:S02]  /*261e0*/  STL.64 [R1+0x90], R20 ;  /* 0x0000901401007387 */ /* 0x0001e40000100a00 */
[----:B------:R1:W-:Y:S01]  /*261f0*/  STL [R1+0x98], R22 ;  /* 0x0000981601007387 */ /* 0x0003e20000100800 */
[C---:B------:R-:W-:Y:S08]  /*26200*/  HMMA.16816.F32 R44, R24.reuse, R8, R44 ;  /* 0x00000008182c723c */ /* 0x040ff0000000182c */
[----:B------:R-:W-:Y:S01]  /*26210*/  HMMA.16816.F32 R12, R24, R40, R12 ;  /* 0x00000028180c723c */ /* 0x000fe2000000180c */
[----:B------:R-:W-:-:S02]  /*26220*/  IMAD.MOV.U32 R31, RZ, RZ, R40 ;  /* 0x000000ffff1f7224 */ /* 0x000fc400078e0028 */
[----:B------:R-:W-:Y:S02]  /*26230*/  IMAD.MOV.U32 R30, RZ, RZ, R41 ;  /* 0x000000ffff1e7224 */ /* 0x000fe400078e0029 */
[----:B------:R-:W-:Y:S01]  /*26240*/  IMAD.MOV.U32 R60, RZ, RZ, R43 ;  /* 0x000000ffff3c7224 */ /* 0x000fe200078e002b */
[----:B------:R-:W-:Y:S04]  /*26250*/  LDSM.16.M88.4 R4, [R0+0x7800] ;  /* 0x007800000004783b */ /* 0x000fe80000000200 */
[----:B------:R-:W-:Y:S02]  /*26260*/  LDSM.16.MT88.4 R8, [R48] ;  /* 0x000000003008783b */ /* 0x000fe40000004200 */
[----:B------:R-:W-:Y:S02]  /*26270*/  LDSM.16.MT88.4 R48, [R48+0x800] ;  /* 0x000800003030783b */ /* 0x000fe40000004200 */
[----:B0-----:R-:W2:Y:S02]  /*26280*/  LDL.LU.64 R20, [R1+0x2d0] ;  /* 0x0002d00001147983 */ /* 0x001ea40000300a00 */
[----:B-1----:R-:W2:Y:S02]  /*26290*/  LDL.LU.64 R22, [R1+0x2d8] ;  /* 0x0002d80001167983 */ /* 0x002ea40000300a00 */
[----:B------:R-:W-:Y:S01]  /*262a0*/  STL [R1+0x2078], R54 ;  /* 0x0020783601007387 */ /* 0x000fe20000100800 */
[----:B------:R-:W-:Y:S01]  /*262b0*/  STL.64 [R1+0x80], R44 ;  /* 0x0000802c01007387 */ /* 0x000fe20000100a00 */
[----:B------:R-:W-:Y:S03]  /*262c0*/  STL.64 [R1+0x88], R46 ;  /* 0x0000882e01007387 */ /* 0x000fe60000100a00 */
[----:B------:R-:W-:Y:S02]  /*262d0*/  STL.64 [R1+0x70], R12 ;  /* 0x0000700c01007387 */ /* 0x000fe40000100a00 */
[----:B------:R-:W-:Y:S01]  /*262e0*/  STL [R1+0x78], R14 ;  /* 0x0000780e01007387 */ /* 0x000fe20000100800 */
[----:B------:R-:W-:Y:S01]  /*262f0*/  STL [R1+0x1f30], R3 ;  /* 0x001f300301007387 */ /* 0x000fe20000100800 */
[----:B------:R-:W2:Y:S02]  /*26300*/  LDL.LU.64 R40, [R1+0x2c0] ;  /* 0x0002c00001287983 */ /* 0x000ea40000300a00 */
[----:B------:R-:W2:Y:S01]  /*26310*/  LDL.LU.64 R42, [R1+0x2c8] ;  /* 0x0002c800012a7983 */ /* 0x000ea20000300a00 */
[C---:B----4-:R-:W-:Y:S11]  /*26320*/  HMMA.16816.F32 R16, R24.reuse, R56, R16 ;  /* 0x000000381810723c */ /* 0x050ff60000001810 */
[----:B------:R-:W-:Y:S11]  /*26330*/  @!UPT UIADD3 URZ, URZ, URZ, URZ ;  /* 0x0000003f3f3ff290 */ /* 0x000ff6000fffe03f */
[----:B------:R-:W-:Y:S01]  /*26340*/  @!UPT UIADD3 URZ, URZ, URZ, URZ ;  /* 0x0000003f3f3ff290 */ /* 0x000fe2000fffe03f */
[----:B------:R-:W-:Y:S01]  /*26350*/  STL.64 [R1+0x60], R16 ;  /* 0x0000601001007387 */ /* 0x000fe20000100a00 */
[----:B------:R-:W-:Y:S02]  /*26360*/  STL.64 [R1+0x68], R18 ;  /* 0x0000681201007387 */ /* 0x000fe40000100a00 */
[----:B---3--:R-:W0:Y:S02]  /*26370*/  LDSM.16.MT88.4 R16, [R2] ;  /* 0x000000000210783b */ /* 0x008e240000004200 */
[----:B0-----:R-:W-:Y:S02]  /*26380*/  STL.64 [R1+0x2058], R18 ;  /* 0x0020581201007387 */ /* 0x001fe40000100a00 */
[----:B------:R0:W-:Y:S02]  /*26390*/  STL.64 [R1+0x2050], R16 ;  /* 0x0020501001007387 */ /* 0x0001e40000100a00 */
[----:B------:R-:W-:Y:S01]  /*263a0*/  STL [R1+0x1f34], R2 ;  /* 0x001f340201007387 */ /* 0x000fe20000100800 */
[----:B0-----:R-:W3:Y:S01]  /*263b0*/  LDL.LU.64 R16, [R1+0x10] ;  /* 0x0000100001107983 */ /* 0x001ee20000300a00 */
[C---:B--2---:R-:W-:Y:S11]  /*263c0*/  HMMA.16816.F32 R20, R24.reuse, R52, R20 ;  /* 0x000000341814723c */ /* 0x044ff60000001814 */
[----:B------:R-:W-:Y:S11]  /*263d0*/  @!UPT UIADD3 URZ, URZ, URZ, URZ ;  /* 0x0000003f3f3ff290 */ /* 0x000ff6000fffe03f */
[----:B------:R-:W-:Y:S02]  /*263e0*/  @!UPT UIADD3 URZ, URZ, URZ, URZ ;  /* 0x0000003f3f3ff290 */ /* 0x000fe4000fffe03f */
[----:B------:R-:W-:Y:S02]  /*263f0*/  IMAD.MOV.U32 R55, RZ, RZ, R20 ;  /* 0x000000ffff377224 */ /* 0x000fe400078e0014 */
[----:B------:R-:W-:Y:S02]  /*26400*/  IMAD.MOV.U32 R59, RZ, RZ, R21 ;  /* 0x000000ffff3b7224 */ /* 0x000fe400078e0015 */
[----:B------:R-:W-:Y:S02]  /*26410*/  IMAD.MOV.U32 R58, RZ, RZ, R22 ;  /* 0x000000ffff3a7224 */ /* 0x000fe400078e0016 */
[----:B------:R-:W-:Y:S02]  /*26420*/  IMAD.MOV.U32 R0, RZ, RZ, R23 ;  /* 0x000000ffff007224 */ /* 0x000fe400078e0017 */
[----:B------:R-:W0:Y:S04]  /*26430*/  LDSM.16.MT88.4 R20, [R61+0x800] ;  /* 0x000800003d14783b */ /* 0x000e280000004200 */
[----:B0-----:R-:W-:Y:S01]  /*26440*/  STL.64 [R1+0x1fc8], R22 ;  /* 0x001fc81601007387 */ /* 0x001fe20000100a00 */
[----:B------:R0:W-:Y:S03]  /*26450*/  STL.64 [R1+0x1fc0], R20 ;  /* 0x001fc01401007387 */ /* 0x0001e60000100a00 */
[----:B0-----:R-:W2:Y:S01]  /*26460*/  LDL.LU.64 R20, [R1+0x3c0] ;  /* 0x0003c00001147983 */ /* 0x001ea20000300a00 */
[----:B------:R-:W2:Y:S01]  /*26470*/  LDL.LU.64 R22, [R1+0x3c8] ;  /* 0x0003c80001167983 */ /* 0x000ea20000300a00 */
[----:B------:R-:W-:Y:S01]  /*26480*/  HMMA.16816.F32 R40, R24, R4, R40 ;  /* 0x000000041828723c */ /* 0x000fe20000001828 */
[----:B------:R-:W-:Y:S01]  /*26490*/  STL [R1+0x1f38], R61 ;  /* 0x001f383d01007387 */ /* 0x000fe20000100800 */
[----:B------:R-:W4:Y:S01]  /*264a0*/  LDL.LU.64 R44, [R1+0x3b0] ;  /* 0x0003b000012c7983 */ /* 0x000f220000300a00 */
[----:B------:R-:W4:Y:S11]  /*264b0*/  LDL.LU.64 R46, [R1+0x3b8] ;  /* 0x0003b800012e7983 */ /* 0x000f360000300a00 */
[----:B------:R-:W-:Y:S09]  /*264c0*/  @!UPT UIADD3 URZ, URZ, URZ, URZ ;  /* 0x0000003f3f3ff290 */ /* 0x000ff2000fffe03f */
[----:B------:R-:W-:Y:S01]  /*264d0*/  STL.64 [R1+0x1f48], R42 ;  /* 0x001f482a01007387 */ /* 0x000fe20000100a00 */
[----:B------:R-:W-:Y:S02]  /*264e0*/  STL.64 [R1+0x1f40], R40 ;  /* 0x001f402801007387 */ /* 0x000fe40000100a00 */
[----:B------:R-:W3:Y:S02]  /*264f0*/  LDL.LU.64 R24, [R1+0x3a0] ;  /* 0x0003a00001187983 */ /* 0x000ee40000300a00 */
[----:B------:R-:W3:Y:S01]  /*26500*/  LDL.LU.64 R26, [R1+0x3a8] ;  /* 0x0003a800011a7983 */ /* 0x000ee20000300a00 */
[----:B------:R-:W-:Y:S01]  /*26510*/  STL.64 [R1+0x1f58], R50 ;  /* 0x001f583201007387 */ /* 0x000fe20000100a00 */
[----:B------:R-:W-:Y:S01]  /*26520*/  STL.64 [R1+0x1f50], R48 ;  /* 0x001f503001007387 */ /* 0x000fe20000100a00 */
[C---:B--2---:R-:W-:Y:S11]  /*26530*/  HMMA.16816.F32 R36, R8.reuse, R36, R20 ;  /* 0x000000240824723c */ /* 0x044ff60000001814 */
[----:B------:R-:W-:Y:S11]  /*26540*/  @!UPT UIADD3 URZ, URZ, URZ, URZ ;  /* 0x0000003f3f3ff290 */ /* 0x000ff6000fffe03f */
[----:B------:R-:W-:Y:S01]  /*26550*/  @!UPT UIADD3 URZ, URZ, URZ, URZ ;  /* 0x0000003f3f3ff290 */ /* 0x000fe2000fffe03f */
[----:B------:R0:W-:Y:S01]  /*26560*/  STL.64 [R1+0x1f68], R38 ;  /* 0x001f682601007387 */ /* 0x0001e20000100a00 */
[----:B------:R1:W-:Y:S03]  /*26570*/  STL.64 [R1+0x1f60], R36 ;  /* 0x001f602401007387 */ /* 0x0003e60000100a00 */
[----:B0-----:R-:W2:Y:S01]  /*26580*/  LDL R38, [R1+0x8] ;  /* 0x0000080001267983 */ /* 0x001ea20000100800 */
[----:B------:R-:W2:Y:S02]  /*26590*/  LDL.LU.64 R20, [R1+0x390] ;  /* 0x0003900001147983 */ /* 0x000ea40000300a00 */
[----:B------:R-:W2:Y:S01]  /*265a0*/  LDL.LU.64 R22, [R1+0x398] ;  /* 0x0003980001167983 */ /* 0x000ea20000300a00 */
[----:B----4-:R-:W-:Y:S01]  /*265b0*/  HMMA.16816.F32 R32, R8, R32, R44 ;  /* 0x000000200820723c */ /* 0x010fe2000000182c */
[----:B-1----:R-:W-:Y:S02]  /*265c0*/  IMAD.MOV.U32 R36, RZ, RZ, R31 ;  /* 0x000000ffff247224 */ /* 0x002fe400078e001f */
[----:B------:R-:W-:-:S05]  /*265d0*/  IMAD.MOV.U32 R37, RZ, RZ, R30 ;  /* 0x000000ffff257224 */ /* 0x000fca00078e001e */
[C---:B---3--:R-:W-:Y:S01]  /*265e0*/  HMMA.16816.F32 R28, R8.reuse, R28, R24 ;  /* 0x0000001c081c723c */ /* 0x048fe20000001818 */
[----:B------:R-:W3:Y:S01]  /*265f0*/  LDL.LU.64 R44, [R1+0x2b0] ;  /* 0x0002b000012c7983 */ /* 0x000ee20000300a00 */
[----:B------:R-:W3:Y:S11]  /*26600*/  LDL.LU.64 R46, [R1+0x2b8] ;  /* 0x0002b800012e7983 */ /* 0x000ef60000300a00 */
[----:B------:R-:W-:Y:S02]  /*26610*/  @!UPT UIADD3 URZ, URZ, URZ, URZ ;  /* 0x0000003f3f3ff290 */ /* 0x000fe4000fffe03f */
[----:B------:R-:W-:Y:S01]  /*26620*/  STL.64 [R1+0x1f28], R34 ;  /* 0x001f282201007387 */ /* 0x000fe20000100a00 */
[----:B------:R0:W-:Y:S03]  /*26630*/  STL.64 [R1+0x1f20], R32 ;  /* 0x001f202001007387 */ /* 0x0001e60000100a00 */
[----:B0-----:R-:W4:Y:S01]  /*26640*/  LDL.LU.64 R32, [R1+0x40] ;  /* 0x0000400001207983 */ /* 0x001f220000300a00 */
[----:B------:R-:W4:Y:S02]  /*26650*/  LDL.LU.64 R34, [R1+0x48] ;  /* 0x0000480001227983 */ /* 0x000f240000300a00 */
[----:B------:R-:W4:Y:S02]  /*26660*/  LDL.LU.64 R48, [R1+0x270] ;  /* 0x0002700001307983 */ /* 0x000f240000300a00 */
[----:B------:R-:W4:Y:S01]  /*26670*/  LDL.LU.64 R50, [R1+0x278] ;  /* 0x0002780001327983 */ /* 0x000f220000300a00 */
[----:B------:R-:W4:Y:S01]  /*26680*/  LDL.LU.64 R40, [R1+0x1f0] ;  /* 0x0001f00001287983 */ /* 0x000f220000300a00 */
[----:B------:R-:W4:Y:S02]  /*26690*/  LDL.LU.64 R42, [R1+0x1f8] ;  /* 0x0001f800012a7983 */ /* 0x000f240000300a00 */
[----:B------:R-:W-:Y:S02]  /*266a0*/  STL.64 [R1+0x1f78], R30 ;  /* 0x001f781e01007387 */ /* 0x000fe40000100a00 */
[----:B------:R0:W-:Y:S02]  /*266b0*/  STL.64 [R1+0x1f70], R28 ;  /* 0x001f701c01007387 */ /* 0x0001e40000100a00 */
[----:B0-----:R-:W4:Y:S01]  /*266c0*/  LDL.LU.64 R28, [R1+0x280] ;  /* 0x00028000011c7983 */ /* 0x001f220000300a00 */
[----:B------:R-:W4:Y:S01]  /*266d0*/  LDL.LU.64 R30, [R1+0x288] ;  /* 0x00028800011e7983 */ /* 0x000f220000300a00 */
[----:B--2---:R-:W-:Y:S07]  /*266e0*/  HMMA.16816.F32 R24, R8, R16, R20 ;  /* 0x000000100818723c */ /* 0x004fee0000001814 */
[----:B------:R-:W-:-:S02]  /*266f0*/  IMAD.MOV.U32 R21, RZ, RZ, R16 ;  /* 0x000000ffff157224 */ /* 0x000fc400078e0010 */
[----:B------:R-:W-:Y:S02]  /*26700*/  IMAD.MOV.U32 R20, RZ, RZ, R17 ;  /* 0x000000ffff147224 */ /* 0x000fe400078e0011 */
[----:B------:R-:W2:Y:S01]  /*26710*/  LDL.LU.64 R16, [R1+0x360] ;  /* 0x0003600001107983 */ /* 0x000ea20000300a00 */
[----:B------:R-:W2:Y:S11]  /*26720*/  LDL.LU.64 R18, [R1+0x368] ;  /* 0x0003680001127983 */ /* 0x000eb60000300a00 */
[----:B------:R-:W-:Y:S01]  /*26730*/  STL.64 [R1+0x1f88], R26 ;  /* 0x001f881a01007387 */ /* 0x000fe20000100a00 */
[----:B------:R4:W-:Y:S02]  /*26740*/  STL.64 [R1+0x1f80], R24 ;  /* 0x001f801801007387 */ /* 0x0009e40000100a00 */
[----:B------:R-:W-:-:S02]  /*26750*/  IMAD.MOV.U32 R54, RZ, RZ, R15 ;  /* 0x000000ffff367224 */ /* 0x000fc400078e000f */
[----:B------:R0:W2:Y:S01]  /*26760*/  LDSM.16.MT88.4 R12, [R3] ;  /* 0x00000000030c783b */ /* 0x0000a20000004200 */
[----:B---3--:R-:W-:Y:S01]  /*26770*/  HMMA.16816.F32 R44, R8, R36, R44 ;  /* 0x00000024082c723c */ /* 0x008fe2000000182c */
[----:B------:R-:W-:-:S07]  /*26780*/  IMAD.MOV.U32 R39, RZ, RZ, R60 ;  /* 0x000000ffff277224 */ /* 0x000fce00078e003c */
[----:B----4-:R-:W-:Y:S11]  /*26790*/  HMMA.16816.F32 R24, R8, R56, R28 ;  /* 0x000000380818723c */ /* 0x010ff6000000181c */
[----:B------:R-:W-:Y:S04]  /*267a0*/  @!UPT UIADD3 URZ, URZ, URZ, URZ ;  /* 0x0000003f3f3ff290 */ /* 0x000fe8000fffe03f */
[----:B------:R-:W-:Y:S01]  /*267b0*/  STL.64 [R1+0x1f98], R46 ;  /* 0x001f982e01007387 */ /* 0x000fe20000100a00 */
[----:B------:R-:W-:Y:S08]  /*267c0*/  STL.64 [R1+0x1f90], R44 ;  /* 0x001f902c01007387 */ /* 0x000ff00000100a00 */
[----:B------:R-:W-:Y:S02]  /*267d0*/  IMAD.MOV.U32 R61, RZ, RZ, R24 ;  /* 0x000000ffff3d7224 */ /* 0x000fe400078e0018 */
[----:B------:R-:W-:-:S02]  /*267e0*/  IMAD.MOV.U32 R2, RZ, RZ, R25 ;  /* 0x000000ffff027224 */ /* 0x000fc400078e0019 */
[----:B0-----:R-:W-:Y:S02]  /*267f0*/  IMAD.MOV.U32 R3, RZ, RZ, R26 ;  /* 0x000000ffff037224 */ /* 0x001fe400078e001a */
[----:B------:R-:W-:Y:S02]  /*26800*/  IMAD.MOV.U32 R60, RZ, RZ, R27 ;  /* 0x000000ffff3c7224 */ /* 0x000fe400078e001b */
[C---:B------:R-:W-:Y:S08]  /*26810*/  HMMA.16816.F32 R24, R8.reuse, R52, R48 ;  /* 0x000000340818723c */ /* 0x040ff00000001830 */
[----:B------:R-:W-:Y:S01]  /*26820*/  HMMA.16816.F32 R8, R8, R4, R40 ;  /* 0x000000040808723c */ /* 0x000fe20000001828 */
[----:B------:R-:W-:Y:S11]  /*26830*/  STL.64 [R1+0x2068], R6 ;  /* 0x0020680601007387 */ /* 0x000ff60000100a00 */
[----:B------:R-:W-:Y:S03]  /*26840*/  @!UPT UIADD3 URZ, URZ, URZ, URZ ;  /* 0x0000003f3f3ff290 */ /* 0x000fe6000fffe03f */
[----:B------:R-:W-:Y:S01]  /*26850*/  STL.64 [R1+0xf0], R24 ;  /* 0x0000f01801007387 */ /* 0x000fe20000100a00 */
[----:B------:R-:W-:Y:S02]  /*26860*/  STL.64 [R1+0xf8], R26 ;  /* 0x0000f81a01007387 */ /* 0x000fe40000100a00 */
[----:B------:R-:W-:Y:S05]  /*26870*/  STL.64 [R1+0x2060], R4 ;  /* 0x0020600401007387 */ /* 0x000fea0000100a00 */
[----:B------:R-:W-:Y:S01]  /*26880*/  STL.64 [R1+0x140], R8 ;  /* 0x0001400801007387 */ /* 0x000fe20000100a00 */
[----:B------:R0:W-:Y:S04]  /*26890*/  STL.64 [R1+0x148], R10 ;  /* 0x0001480a01007387 */ /* 0x0001e80000100a00 */
[----:B0-----:R-:W3:Y:S04]  /*268a0*/  LDL R10, [R1+0x18] ;  /* 0x00001800010a7983 */ /* 0x001ee80000100800 */
[----:B------:R-:W3:Y:S01]  /*268b0*/  LDL R11, [R1+0x1c] ;  /* 0x00001c00010b7983 */ /* 0x000ee20000100800 */
[----:B------:R-:W4:Y:S01]  /*268c0*/  LDL.LU R48, [R1+0x60] ;  /* 0x0000600001307983 */ /* 0x000f220000300800 */
[----:B--2---:R-:W-:Y:S11]  /*268d0*/  HMMA.16816.F32 R4, R12, R32, R16 ;  /* 0x000000200c04723c */ /* 0x004ff60000001810 */
[----:B------:R-:W-:Y:S11]  /*268e0*/  @!UPT UIADD3 URZ, URZ, URZ, URZ ;  /* 0x0000003f3f3ff290 */ /* 0x000ff6000fffe03f */
[----:B------:R-:W-:Y:S01]  /*268f0*/  @!UPT UIADD3 URZ, URZ, URZ, URZ ;  /* 0x0000003f3f3ff290 */ /* 0x000fe2000fffe03f */
[----:B------:R-:W-:Y:S01]  /*26900*/  STL.64 [R1+0x150], R4 ;  /* 0x0001500401007387 */ /* 0x000fe20000100a00 */
[----:B------:R-:W-:Y:S02]  /*26910*/  STL.64 [R1+0x158], R6 ;  /* 0x0001580601007387 */ /* 0x000fe40000100a00 */
[----:B------:R-:W4:Y:S02]  /*26920*/  LDL.LU R49, [R1+0x64] ;  /* 0x0000640001317983 */ /* 0x000f240000300800 */
[----:B------:R-:W2:Y:S01]  /*26930*/  LDL.LU R50, [R1+0x68] ;  /* 0x0000680001327983 */ /* 0x000ea20000300800 */
[----:B------:R-:W2:Y:S01]  /*26940*/  LDL.LU R51, [R1+0x6c] ;  /* 0x00006c0001337983 */ /* 0x000ea20000300800 */
[----:B------:R-:W-:-:S03]  /*26950*/  IMAD.MOV.U32 R31, RZ, RZ, R54 ;  /* 0x000000ffff1f7224 */ /* 0x000fc600078e0036 */
[----:B--2---:R-:W-:Y:S01]  /*26960*/  STL.64 [R1+0x1fa8], R50 ;  /* 0x001fa83201007387 */ /* 0x004fe20000100a00 */
[----:B----4-:R0:W-:Y:S02]  /*26970*/  STL.64 [R1+0x1fa0], R48 ;  /* 0x001fa03001007387 */ /* 0x0101e40000100a00 */
[----:B------:R-:W2:Y:S02]  /*26980*/  LDL.LU R28, [R1+0x70] ;  /* 0x00007000011c7983 */ /* 0x000ea40000300800 */
[----:B------:R-:W2:Y:S01]  /*26990*/  LDL.LU R29, [R1+0x74] ;  /* 0x00007400011d7983 */ /* 0x000ea20000300800 */
[----:B------:R-:W4:Y:S01]  /*269a0*/  LDL.LU R30, [R1+0x78] ;  /* 0x00007800011e7983 */ /* 0x000f220000300800 */
[----:B------:R-:W2:Y:S03]  /*269b0*/  LDL.LU R54, [R1+0x2078] ;  /* 0x0020780001367983 */ /* 0x000ea60000300800 */
[----:B----4-:R-:W-:Y:S01]  /*269c0*/  STL.64 [R1+0x1fb8], R30 ;  /* 0x001fb81e01007387 */ /* 0x010fe20000100a00 */
[----:B--2---:R-:W-:Y:S02]  /*269d0*/  STL.64 [R1+0x1fb0], R28 ;  /* 0x001fb01c01007387 */ /* 0x004fe40000100a00 */
[----:B------:R-:W2:Y:S02]  /*269e0*/  LDL.LU R24, [R1+0x80] ;  /* 0x0000800001187983 */ /* 0x000ea40000300800 */
[----:B------:R-:W2:Y:S01]  /*269f0*/  LDL.LU R25, [R1+0x84] ;  /* 0x0000840001197983 */ /* 0x000ea20000300800 */
[----:B------:R-:W4:Y:S01]  /*26a00*/  LDL.LU R26, [R1+0x88] ;  /* 0x00008800011a7983 */ /* 0x000f220000300800 */
[----:B------:R-:W4:Y:S03]  /*26a10*/  LDL.LU R27, [R1+0x8c] ;  /* 0x00008c00011b7983 */ /* 0x000f260000300800 */
[----:B----4-:R-:W-:Y:S01]  /*26a20*/  STL.64 [R1+0x1fd8], R26 ;  /* 0x001fd81a01007387 */ /* 0x010fe20000100a00 */
[----:B--2---:R-:W-:Y:S02]  /*26a30*/  STL.64 [R1+0x1fd0], R24 ;  /* 0x001fd01801007387 */ /* 0x004fe40000100a00 */
[----:B0-----:R-:W2:Y:S02]  /*26a40*/  LDL.LU R48, [R1+0xa0] ;  /* 0x0000a00001307983 */ /* 0x001ea40000300800 */
[----:B------:R-:W2:Y:S01]  /*26a50*/  LDL.LU R49, [R1+0xa4] ;  /* 0x0000a40001317983 */ /* 0x000ea20000300800 */
[----:B------:R-:W4:Y:S01]  /*26a60*/  LDL.LU R50, [R1+0xa8] ;  /* 0x0000a80001327983 */ /* 0x000f220000300800 */
[----:B------:R-:W4:Y:S02]  /*26a70*/  LDL.LU R51, [R1+0xac] ;  /* 0x0000ac0001337983 */ /* 0x000f240000300800 */
[----:B------:R-:W-:-:S02]  /*26a80*/  IMAD.MOV.U32 R8, RZ, RZ, R21 ;  /* 0x000000ffff087224 */ /* 0x000fc400078e0015 */
[----:B------:R-:W-:Y:S02]  /*26a90*/  IMAD.MOV.U32 R9, RZ, RZ, R20 ;  /* 0x000000ffff097224 */ /* 0x000fe400078e0014 */
[----:B------:R-:W3:Y:S01]  /*26aa0*/  LDL.LU.64 R20, [R1+0x330] ;  /* 0x0003300001147983 */ /* 0x000ee20000300a00 */
[----:B------:R-:W3:Y:S03]  /*26ab0*/  LDL.LU.64 R22, [R1+0x338] ;  /* 0x0003380001167983 */ /* 0x000ee60000300a00 */
[----:B----4-:R-:W-:Y:S01]  /*26ac0*/  STL.64 [R1+0x1fe8], R50 ;  /* 0x001fe83201007387 */ /* 0x010fe20000100a00 */
[----:B--2---:R0:W-:Y:S03]  /*26ad0*/  STL.64 [R1+0x1fe0], R48 ;  /* 0x001fe03001007387 */ /* 0x0041e60000100a00 */
[----:B0-----:R-:W2:Y:S01]  /*26ae0*/  LDL.LU.64 R48, [R1+0x20] ;  /* 0x0000200001307983 */ /* 0x001ea20000300a00 */
[----:B------:R-:W4:Y:S02]  /*26af0*/  LDL.LU R28, [R1+0xb0] ;  /* 0x0000b000011c7983 */ /* 0x000f240000300800 */
        /* <DEDUP_REMOVED lines=10> */
[----:B0-----:R-:W3:Y:S01]  /*26ba0*/  LDL.LU.64 R28, [R1+0x320] ;  /* 0x00032000011c7983 */ /* 0x001ee20000300a00 */
[----:B------:R-:W3:Y:S02]  /*26bb0*/  LDL.LU.64 R30, [R1+0x328] ;  /* 0x00032800011e7983 */ /* 0x000ee40000300a00 */
[----:B------:R-:W3:Y:S02]  /*26bc0*/  LDL.LU.64 R24, [R1+0x2f0] ;  /* 0x0002f00001187983 */ /* 0x000ee40000300a00 */
[----:B------:R-:W3:Y:S01]  /*26bd0*/  LDL.LU.64 R26, [R1+0x2f8] ;  /* 0x0002f800011a7983 */ /* 0x000ee20000300a00 */
[----:B------:R-:W3:Y:S01]  /*26be0*/  LDL.LU.64 R16, [R1+0x1e0] ;  /* 0x0001e00001107983 */ /* 0x000ee20000300a00 */
[----:B------:R-:W3:Y:S02]  /*26bf0*/  LDL.LU.64 R18, [R1+0x1e8] ;  /* 0x0001e80001127983 */ /* 0x000ee40000300a00 */
[----:B------:R-:W3:Y:S02]  /*26c00*/  LDL.LU.64 R4, [R1+0x1d0] ;  /* 0x0001d00001047983 */ /* 0x000ee40000300a00 */
[----:B------:R-:W3:Y:S01]  /*26c10*/  LDL.LU.64 R6, [R1+0x1d8] ;  /* 0x0001d80001067983 */ /* 0x000ee20000300a00 */
[----:B----4-:R-:W-:Y:S01]  /*26c20*/  STL.64 [R1+0x2008], R46 ;  /* 0x0020082e01007387 */ /* 0x010fe20000100a00 */
[----:B--2---:R0:W-:Y:S03]  /*26c30*/  STL.64 [R1+0x2000], R44 ;  /* 0x0020002c01007387 */ /* 0x0041e60000100a00 */
[----:B0-----:R-:W2:Y:S01]  /*26c40*/  LDL.LU.64 R44, [R1+0x30] ;  /* 0x00003000012c7983 */ /* 0x001ea20000300a00 */
[----:B------:R-:W-:-:S02]  /*26c50*/  IMAD.MOV.U32 R42, RZ, RZ, R58 ;  /* 0x000000ffff2a7224 */ /* 0x000fc400078e003a */
[----:B------:R-:W-:Y:S02]  /*26c60*/  IMAD.MOV.U32 R43, RZ, RZ, R0 ;  /* 0x000000ffff2b7224 */ /* 0x000fe400078e0000 */
[----:B------:R-:W-:Y:S02]  /*26c70*/  IMAD.MOV.U32 R40, RZ, RZ, R55 ;  /* 0x000000ffff287224 */ /* 0x000fe400078e0037 */
[----:B------:R-:W-:Y:S01]  /*26c80*/  IMAD.MOV.U32 R41, RZ, RZ, R59 ;  /* 0x000000ffff297224 */ /* 0x000fe200078e003b */
[----:B------:R-:W4:Y:S01]  /*26c90*/  LDL.LU R55, [R1+0x2070] ;  /* 0x0020700001377983 */ /* 0x000f220000300800 */
[----:B------:R-:W-:Y:S03]  /*26ca0*/  STL.64 [R1+0x2018], R42 ;  /* 0x0020182a01007387 */ /* 0x000fe60000100a00 */
[----:B------:R2:W-:Y:S01]  /*26cb0*/  STL.64 [R1+0x2010], R40 ;  /* 0x0020102801007387 */ /* 0x0005e20000100a00 */
[C---:B---3--:R-:W-:Y:S08]  /*26cc0*/  HMMA.16816.F32 R28, R12.reuse, R48, R28 ;  /* 0x000000300c1c723c */ /* 0x048ff0000000181c */
[C---:B------:R-:W-:Y:S08]  /*26cd0*/  HMMA.16816.F32 R24, R12.reuse, R8, R24 ;  /* 0x000000080c18723c */ /* 0x040ff00000001818 */
[C---:B------:R-:W-:Y:S08]  /*26ce0*/  HMMA.16816.F32 R4, R12.reuse, R56, R4 ;  /* 0x000000380c04723c */ /* 0x040ff00000001804 */
[----:B--2---:R-:W-:Y:S01]  /*26cf0*/  HMMA.16816.F32 R40, R12, R44, R20 ;  /* 0x0000002c0c28723c */ /* 0x004fe20000001814 */
[----:B------:R-:W-:-:S06]  /*26d00*/  IMAD.MOV.U32 R0, RZ, RZ, R45 ;  /* 0x000000ffff007224 */ /* 0x000fcc00078e002d */
[----:B------:R-:W-:Y:S11]  /*26d10*/  IMAD.MOV.U32 R20, RZ, RZ, R44 ;  /* 0x000000ffff147224 */ /* 0x000ff600078e002c */
[----:B------:R-:W-:Y:S05]  /*26d20*/  @!UPT UIADD3 URZ, URZ, URZ, URZ ;  /* 0x0000003f3f3ff290 */ /* 0x000fea000fffe03f */
[----:B------:R-:W-:Y:S01]  /*26d30*/  STL.64 [R1+0x160], R40 ;  /* 0x0001602801007387 */ /* 0x000fe20000100a00 */
[----:B------:R-:W-:Y:S02]  /*26d40*/  STL.64 [R1+0x168], R42 ;  /* 0x0001682a01007387 */ /* 0x000fe40000100a00 */
[----:B------:R-:W-:Y:S02]  /*26d50*/  STL.64 [R1+0x170], R28 ;  /* 0x0001701c01007387 */ /* 0x000fe40000100a00 */
[----:B------:R-:W-:Y:S01]  /*26d60*/  STL.64 [R1+0x178], R30 ;  /* 0x0001781e01007387 */ /* 0x000fe20000100a00 */
[----:B------:R-:W-:Y:S01]  /*26d70*/  STL.64 [R1+0x2028], R10 ;  /* 0x0020280a01007387 */ /* 0x000fe20000100a00 */
[----:B------:R0:W-:Y:S02]  /*26d80*/  STL.64 [R1+0x2020], R8 ;  /* 0x0020200801007387 */ /* 0x0001e40000100a00 */
[----:B------:R-:W-:Y:S02]  /*26d90*/  STL.64 [R1+0x180], R24 ;  /* 0x0001801801007387 */ /* 0x000fe40000100a00 */
[----:B------:R-:W-:Y:S02]  /*26da0*/  STL.64 [R1+0x188], R26 ;  /* 0x0001881a01007387 */ /* 0x000fe40000100a00 */
[----:B0-----:R-:W-:-:S02]  /*26db0*/  IMAD.MOV.U32 R8, RZ, RZ, R20 ;  /* 0x000000ffff087224 */ /* 0x001fc400078e0014 */
[----:B------:R-:W-:-:S05]  /*26dc0*/  IMAD.MOV.U32 R9, RZ, RZ, R0 ;  /* 0x000000ffff097224 */ /* 0x000fca00078e0000 */
[----:B------:R0:W-:Y:S02]  /*26dd0*/  STL.64 [R1+0x2040], R8 ;  /* 0x0020400801007387 */ /* 0x0001e40000100a00 */
[----:B0-----:R-:W-:Y:S02]  /*26de0*/  HMMA.16816.F32 R8, R12, R36, R16 ;  /* 0x000000240c08723c */ /* 0x001fe40000001810 */
[----:B------:R-:W-:Y:S01]  /*26df0*/  STL.64 [R1+0x2038], R38 ;  /* 0x0020382601007387 */ /* 0x000fe20000100a00 */
[----:B------:R-:W-:Y:S02]  /*26e00*/  STL.64 [R1+0x2030], R36 ;  /* 0x0020302401007387 */ /* 0x000fe40000100a00 */
[----:B------:R-:W-:Y:S11]  /*26e10*/  IMAD.MOV.U32 R0, RZ, RZ, R7 ;  /* 0x000000ffff007224 */ /* 0x000ff600078e0007 */
[----:B------:R-:W-:Y:S07]  /*26e20*/  @!UPT UIADD3 URZ, URZ, URZ, URZ ;  /* 0x0000003f3f3ff290 */ /* 0x000fee000fffe03f */
[----:B------:R-:W-:Y:S01]  /*26e30*/  STL.64 [R1+0x190], R8 ;  /* 0x0001900801007387 */ /* 0x000fe20000100a00 */
[----:B------:R-:W-:Y:S02]  /*26e40*/  STL.64 [R1+0x198], R10 ;  /* 0x0001980a01007387 */ /* 0x000fe40000100a00 */
[----:B------:R0:W-:Y:S02]  /*26e50*/  STL.64 [R1+0x1d0], R4 ;  /* 0x0001d00401007387 */ /* 0x0001e40000100a00 */
[----:B------:R1:W-:Y:S01]  /*26e60*/  STL [R1+0x1d8], R6 ;  /* 0x0001d80601007387 */ /* 0x0003e20000100800 */
[----:B0-----:R-:W2:Y:S01]  /*26e70*/  LDL.LU.64 R4, [R1+0x1c0] ;  /* 0x0001c00001047983 */ /* 0x001ea20000300a00 */
[----:B-1----:R-:W2:Y:S02]  /*26e80*/  LDL.LU.64 R6, [R1+0x1c8] ;  /* 0x0001c80001067983 */ /* 0x002ea40000300a00 */
[----:B------:R-:W3:Y:S02]  /*26e90*/  LDL.LU.64 R16, [R1+0x1b0] ;  /* 0x0001b00001107983 */ /* 0x000ee40000300a00 */
[----:B------:R-:W3:Y:S01]  /*26ea0*/  LDL.LU.64 R18, [R1+0x1b8] ;  /* 0x0001b80001127983 */ /* 0x000ee20000300a00 */
[----:B------:R-:W3:Y:S01]  /*26eb0*/  LDL.LU.64 R8, [R1+0x2e0] ;  /* 0x0002e00001087983 */ /* 0x000ee20000300a00 */
[----:B------:R-:W3:Y:S02]  /*26ec0*/  LDL.LU.64 R10, [R1+0x2e8] ;  /* 0x0002e800010a7983 */ /* 0x000ee40000300a00 */
[----:B------:R-:W3:Y:S02]  /*26ed0*/  LDL.LU.64 R36, [R1+0x260] ;  /* 0x0002600001247983 */ /* 0x000ee40000300a00 */
[----:B------:R-:W3:Y:S01]  /*26ee0*/  LDL.LU.64 R38, [R1+0x268] ;  /* 0x0002680001267983 */ /* 0x000ee20000300a00 */
[----:B------:R-:W3:Y:S01]  /*26ef0*/  LDL.LU.64 R40, [R1+0x250] ;  /* 0x0002500001287983 */ /* 0x000ee20000300a00 */
[----:B------:R-:W3:Y:S02]  /*26f00*/  LDL.LU.64 R42, [R1+0x258] ;  /* 0x00025800012a7983 */ /* 0x000ee40000300a00 */
[----:B------:R-:W3:Y:S02]  /*26f10*/  LDL.LU.64 R44, [R1+0x210] ;  /* 0x00021000012c7983 */ /* 0x000ee40000300a00 */
[----:B------:R-:W3:Y:S01]  /*26f20*/  LDL.LU.64 R46, [R1+0x218] ;  /* 0x00021800012e7983 */ /* 0x000ee20000300a00 */
[----:B------:R-:W3:Y:S01]  /*26f30*/  LDL.LU.64 R28, [R1+0x220] ;  /* 0x00022000011c7983 */ /* 0x000ee20000300a00 */
[----:B------:R-:W-:-:S02]  /*26f40*/  IMAD.MOV.U32 R58, RZ, RZ, R48 ;  /* 0x000000ffff3a7224 */ /* 0x000fc400078e0030 */
[----:B------:R-:W-:Y:S02]  /*26f50*/  IMAD.MOV.U32 R59, RZ, RZ, R49 ;  /* 0x000000ffff3b7224 */ /* 0x000fe400078e0031 */
[----:B------:R-:W3:Y:S01]  /*26f60*/  LDL.LU.64 R30, [R1+0x228] ;  /* 0x00022800011e7983 */ /* 0x000ee20000300a00 */
[----:B------:R-:W3:Y:S01]  /*26f70*/  LDL.LU.64 R48, [R1+0x240] ;  /* 0x0002400001307983 */ /* 0x000ee20000300a00 */
[----:B------:R-:W3:Y:S02]  /*26f80*/  LDL.LU.64 R50, [R1+0x248] ;  /* 0x0002480001327983 */ /* 0x000ee40000300a00 */
[----:B------:R-:W3:Y:S02]  /*26f90*/  LDL.LU.64 R24, [R1+0x230] ;  /* 0x0002300001187983 */ /* 0x000ee40000300a00 */
[----:B------:R-:W3:Y:S01]  /*26fa0*/  LDL.LU.64 R26, [R1+0x238] ;  /* 0x00023800011a7983 */ /* 0x000ee20000300a00 */
[----:B------:R-:W3:Y:S01]  /*26fb0*/  LDL.LU.64 R20, [R1+0x200] ;  /* 0x0002000001147983 */ /* 0x000ee20000300a00 */
[----:B------:R-:W3:Y:S02]  /*26fc0*/  LDL.LU.64 R22, [R1+0x208] ;  /* 0x0002080001167983 */ /* 0x000ee40000300a00 */
[----:B------:R-:W-:Y:S01]  /*26fd0*/  STL [R1+0x1f00], R0 ;  /* 0x001f000001007387 */ /* 0x000fe20000100800 */
[C---:B--2---:R-:W-:Y:S11]  /*26fe0*/  HMMA.16816.F32 R4, R12.reuse, R52, R4 ;  /* 0x000000340c04723c */ /* 0x044ff60000001804 */
[----:B------:R-:W-:Y:S11]  /*26ff0*/  @!UPT UIADD3 URZ, URZ, URZ, URZ ;  /* 0x0000003f3f3ff290 */ /* 0x000ff6000fffe03f */
[----:B------:R-:W-:Y:S01]  /*27000*/  @!UPT UIADD3 URZ, URZ, URZ, URZ ;  /* 0x0000003f3f3ff290 */ /* 0x000fe2000fffe03f */
[----:B------:R-:W-:Y:S01]  /*27010*/  STL.64 [R1+0x1f0], R4 ;  /* 0x0001f00401007387 */ /* 0x000fe20000100a00 */
[----:B------:R0:W-:Y:S03]  /*27020*/  STL.64 [R1+0x1f8], R6 ;  /* 0x0001f80601007387 */ /* 0x0001e60000100a00 */
[----:B0-----:R-:W2:Y:S01]  /*27030*/  LDL.LU.64 R6, [R1+0x2068] ;  /* 0x0020680001067983 */ /* 0x001ea20000300a00 */
[----:B------:R-:W3:Y:S02]  /*27040*/  LDL.LU.64 R4, [R1+0x2060] ;  /* 0x0020600001047983 */ /* 0x000ee40000300a00 */
[----:B---3--:R-:W-:Y:S01]  /*27050*/  HMMA.16816.F32 R12, R12, R4, R16 ;  /* 0x000000040c0c723c */ /* 0x008fe20000001810 */
[----:B------:R-:W3:Y:S01]  /*27060*/  LDL.LU.64 R18, [R1+0x2058] ;  /* 0x0020580001127983 */ /* 0x000ee20000300a00 */
[----:B------:R-:W3:Y:S11]  /*27070*/  LDL.LU.64 R16, [R1+0x2050] ;  /* 0x0020500001107983 */ /* 0x000ef60000300a00 */
[----:B------:R-:W-:Y:S10]  /*27080*/  @!UPT UIADD3 URZ, URZ, URZ, URZ ;  /* 0x0000003f3f3ff290 */ /* 0x000ff4000fffe03f */
[----:B------:R0:W-:Y:S01]  /*27090*/  STL.64 [R1+0x1c0], R12 ;  /* 0x0001c00c01007387 */ /* 0x0001e20000100a00 */
[----:B------:R1:W-:Y:S02]  /*270a0*/  STL [R1+0x1c8], R14 ;  /* 0x0001c80e01007387 */ /* 0x0003e40000100800 */
[----:B------:R-:W-:Y:S02]  /*270b0*/  IMAD.MOV.U32 R0, RZ, RZ, R15 ;  /* 0x000000ffff007224 */ /* 0x000fe400078e000f */
[----:B0-----:R-:W-:Y:S02]  /*270c0*/  IMAD.MOV.U32 R12, RZ, RZ, R58 ;  /* 0x000000ffff0c7224 */ /* 0x001fe400078e003a */
[----:B------:R-:W-:Y:S01]  /*270d0*/  IMAD.MOV.U32 R13, RZ, RZ, R59 ;  /* 0x000000ffff0d7224 */ /* 0x000fe200078e003b */
[----:B------:R-:W2:Y:S01]  /*270e0*/  LDL.LU R58, [R1+0x204c] ;  /* 0x00204c00013a7983 */ /* 0x000ea20000300800 */
[----:B------:R-:W2:Y:S02]  /*270f0*/  LDL.LU R59, [R1+0x2048] ;  /* 0x00204800013b7983 */ /* 0x000ea40000300800 */
[----:B-1----:R-:W2:Y:S02]  /*27100*/  LDL R14, [R1+0x28] ;  /* 0x00002800010e7983 */ /* 0x002ea40000100800 */
[----:B------:R-:W2:Y:S01]  /*27110*/  LDL R15, [R1+0x2c] ;  /* 0x00002c00010f7983 */ /* 0x000ea20000100800 */
[C---:B---3--:R-:W-:Y:S11]  /*27120*/  HMMA.16816.F32 R8, R16.reuse, R32, R8 ;  /* 0x000000201008723c */ /* 0x048ff60000001808 */
[----:B------:R-:W-:Y:S11]  /*27130*/  @!UPT UIADD3 URZ, URZ, URZ, URZ ;  /* 0x0000003f3f3ff290 */ /* 0x000ff6000fffe03f */
[----:B------:R-:W-:Y:S01]  /*27140*/  @!UPT UIADD3 URZ, URZ, URZ, URZ ;  /* 0x0000003f3f3ff290 */ /* 0x000fe2000fffe03f */
[----:B------:R0:W-:Y:S01]  /*27150*/  STL.64 [R1+0x1b0], R8 ;  /* 0x0001b00801007387 */ /* 0x0001e20000100a00 */
[----:B------:R1:W-:Y:S03]  /*27160*/  STL.64 [R1+0x1b8], R10 ;  /* 0x0001b80a01007387 */ /* 0x0003e60000100a00 */
[----:B0-----:R-:W1:Y:S02]  /*27170*/  LDL.LU.64 R8, [R1+0x2040] ;  /* 0x0020400001087983 */ /* 0x001e640000300a00 */
[C---:B-1----:R-:W-:Y:S02]  /*27180*/  HMMA.16816.F32 R8, R16.reuse, R8, R36 ;  /* 0x000000081008723c */ /* 0x042fe40000001824 */
[----:B------:R-:W3:Y:S01]  /*27190*/  LDL.LU.64 R38, [R1+0x2038] ;  /* 0x0020380001267983 */ /* 0x000ee20000300a00 */
[----:B------:R-:W2:Y:S11]  /*271a0*/  LDL.LU.64 R36, [R1+0x2030] ;  /* 0x0020300001247983 */ /* 0x000eb60000300a00 */
[----:B------:R-:W-:Y:S09]  /*271b0*/  @!UPT UIADD3 URZ, URZ, URZ, URZ ;  /* 0x0000003f3f3ff290 */ /* 0x000ff2000fffe03f */
[----:B------:R-:W-:Y:S01]  /*271c0*/  STL.64 [R1+0x1a0], R8 ;  /* 0x0001a00801007387 */ /* 0x000fe20000100a00 */
[----:B------:R0:W-:Y:S03]  /*271d0*/  STL.64 [R1+0x1a8], R10 ;  /* 0x0001a80a01007387 */ /* 0x0001e60000100a00 */
[----:B0-----:R-:W3:Y:S01]  /*271e0*/  LDL.LU.64 R10, [R1+0x2028] ;  /* 0x00202800010a7983 */ /* 0x001ee20000300a00 */
[----:B------:R-:W3:Y:S01]  /*271f0*/  LDL.LU.64 R8, [R1+0x2020] ;  /* 0x0020200001087983 */ /* 0x000ee20000300a00 */
[C---:B------:R-:W-:Y:S08]  /*27200*/  HMMA.16816.F32 R40, R16.reuse, R12, R40 ;  /* 0x0000000c1028723c */ /* 0x040ff00000001828 */
[C---:B------:R-:W-:Y:S08]  /*27210*/  HMMA.16816.F32 R48, R16.reuse, R56, R48 ;  /* 0x000000381030723c */ /* 0x040ff00000001830 */
[C---:B------:R-:W-:Y:S07]  /*27220*/  HMMA.16816.F32 R24, R16.reuse, R52, R24 ;  /* 0x000000341018723c */ /* 0x040fee0000001818 */
[----:B------:R-:W-:Y:S01]  /*27230*/  STL.64 [R1+0x1e0], R40 ;  /* 0x0001e02801007387 */ /* 0x000fe20000100a00 */
[----:B------:R0:W-:Y:S03]  /*27240*/  STL.64 [R1+0x1e8], R42 ;  /* 0x0001e82a01007387 */ /* 0x0001e60000100a00 */
[----:B0-----:R-:W4:Y:S01]  /*27250*/  LDL.LU.64 R42, [R1+0x2018] ;  /* 0x00201800012a7983 */ /* 0x001f220000300a00 */
[----:B------:R-:W4:Y:S01]  /*27260*/  LDL.LU.64 R40, [R1+0x2010] ;  /* 0x0020100001287983 */ /* 0x000f220000300a00 */
[C---:B--2---:R-:W-:Y:S08]  /*27270*/  HMMA.16816.F32 R28, R16.reuse, R36, R28 ;  /* 0x00000024101c723c */ /* 0x044ff0000000181c */
[C---:B---3--:R-:W-:Y:S08]  /*27280*/  HMMA.16816.F32 R44, R16.reuse, R8, R44 ;  /* 0x00000008102c723c */ /* 0x048ff0000000182c */
[----:B------:R-:W-:Y:S11]  /*27290*/  HMMA.16816.F32 R16, R16, R4, R20 ;  /* 0x000000041010723c */ /* 0x000ff60000001814 */
[----:B------:R-:W-:Y:S04]  /*272a0*/  @!UPT UIADD3 URZ, URZ, URZ, URZ ;  /* 0x0000003f3f3ff290 */ /* 0x000fe8000fffe03f */
[----:B------:R-:W-:Y:S01]  /*272b0*/  STL.64 [R1+0x210], R44 ;  /* 0x0002102c01007387 */ /* 0x000fe20000100a00 */
[----:B------:R0:W-:Y:S03]  /*272c0*/  STL.64 [R1+0x218], R46 ;  /* 0x0002182e01007387 */ /* 0x0001e60000100a00 */
[----:B0-----:R-:W2:Y:S01]  /*272d0*/  LDL.LU.64 R46, [R1+0x2008] ;  /* 0x00200800012e7983 */ /* 0x001ea20000300a00 */
[----:B------:R-:W2:Y:S02]  /*272e0*/  LDL.LU.64 R44, [R1+0x2000] ;  /* 0x00200000012c7983 */ /* 0x000ea40000300a00 */
[----:B------:R-:W-:Y:S02]  /*272f0*/  STL.64 [R1+0x220], R28 ;  /* 0x0002201c01007387 */ /* 0x000fe40000100a00 */
[----:B------:R0:W-:Y:S02]  /*27300*/  STL.64 [R1+0x228], R30 ;  /* 0x0002281e01007387 */ /* 0x0001e40000100a00 */
[----:B0-----:R-:W3:Y:S01]  /*27310*/  LDL.LU.64 R30, [R1+0x1ff8] ;  /* 0x001ff800011e7983 */ /* 0x001ee20000300a00 */
[----:B------:R-:W3:Y:S02]  /*27320*/  LDL.LU.64 R28, [R1+0x1ff0] ;  /* 0x001ff000011c7983 */ /* 0x000ee40000300a00 */
[----:B------:R-:W-:Y:S02]  /*27330*/  STL.64 [R1+0x240], R48 ;  /* 0x0002403001007387 */ /* 0x000fe40000100a00 */
[----:B------:R0:W-:Y:S02]  /*27340*/  STL.64 [R1+0x248], R50 ;  /* 0x0002483201007387 */ /* 0x0001e40000100a00 */
[----:B0-----:R-:W2:Y:S01]  /*27350*/  LDL.LU.64 R50, [R1+0x1fe8] ;  /* 0x001fe80001327983 */ /* 0x001ea20000300a00 */
[----:B------:R-:W2:Y:S02]  /*27360*/  LDL.LU.64 R48, [R1+0x1fe0] ;  /* 0x001fe00001307983 */ /* 0x000ea40000300a00 */
[----:B------:R-:W-:Y:S02]  /*27370*/  STL.64 [R1+0x2c0], R24 ;  /* 0x0002c01801007387 */ /* 0x000fe40000100a00 */
[----:B------:R0:W-:Y:S02]  /*27380*/  STL.64 [R1+0x2c8], R26 ;  /* 0x0002c81a01007387 */ /* 0x0001e40000100a00 */
[----:B0-----:R-:W2:Y:S01]  /*27390*/  LDL.LU.64 R26, [R1+0x1fd8] ;  /* 0x001fd800011a7983 */ /* 0x001ea20000300a00 */
[----:B------:R-:W2:Y:S02]  /*273a0*/  LDL.LU.64 R24, [R1+0x1fd0] ;  /* 0x001fd00001187983 */ /* 0x000ea40000300a00 */
[----:B------:R-:W3:Y:S02]  /*273b0*/  LDL.LU.64 R22, [R1+0x1fc8] ;  /* 0x001fc80001167983 */ /* 0x000ee40000300a00 */
[----:B------:R-:W3:Y:S01]  /*273c0*/  LDL.LU.64 R20, [R1+0x1fc0] ;  /* 0x001fc00001147983 */ /* 0x000ee20000300a00 */
[----:B------:R-:W-:Y:S01]  /*273d0*/  STL.64 [R1+0x2b0], R16 ;  /* 0x0002b01001007387 */ /* 0x000fe20000100a00 */
[----:B------:R0:W-:Y:S03]  /*273e0*/  STL.64 [R1+0x2b8], R18 ;  /* 0x0002b81201007387 */ /* 0x0001e60000100a00 */
[----:B0-----:R-:W2:Y:S04]  /*273f0*/  LDL R18, [R1+0x38] ;  /* 0x0000380001127983 */ /* 0x001ea80000100800 */
[----:B------:R-:W2:Y:S01]  /*27400*/  LDL R19, [R1+0x3c] ;  /* 0x00003c0001137983 */ /* 0x000ea20000100800 */
[C---:B---3--:R-:W-:Y:S08]  /*27410*/  HMMA.16816.F32 R28, R20.reuse, R34, R28 ;  /* 0x00000022141c723c */ /* 0x048ff0000000181c */
[C---:B--2---:R-:W-:Y:S11]  /*27420*/  HMMA.16816.F32 R48, R20.reuse, R18, R48 ;  /* 0x000000121430723c */ /* 0x044ff60000001830 */
[----:B------:R-:W-:Y:S04]  /*27430*/  @!UPT UIADD3 URZ, URZ, URZ, URZ ;  /* 0x0000003f3f3ff290 */ /* 0x000fe8000fffe03f */
[----:B------:R-:W-:Y:S01]  /*27440*/  STL.64 [R1+0x2a0], R28 ;  /* 0x0002a01c01007387 */ /* 0x000fe20000100a00 */
[----:B------:R0:W-:Y:S03]  /*27450*/  STL.64 [R1+0x2a8], R30 ;  /* 0x0002a81e01007387 */ /* 0x0001e60000100a00 */
[----:B0-----:R-:W2:Y:S01]  /*27460*/  LDL.LU.64 R30, [R1+0x1fb8] ;  /* 0x001fb800011e7983 */ /* 0x001ea20000300a00 */
[----:B------:R-:W2:Y:S03]  /*27470*/  LDL.LU.64 R28, [R1+0x1fb0] ;  /* 0x001fb000011c7983 */ /* 0x000ea60000300a00 */
[----:B------:R-:W-:Y:S02]  /*27480*/  STL.64 [R1+0x290], R48 ;  /* 0x0002903001007387 */ /* 0x000fe40000100a00 */
[----:B------:R0:W-:Y:S02]  /*27490*/  STL.64 [R1+0x298], R50 ;  /* 0x0002983201007387 */ /* 0x0001e40000100a00 */
[----:B0-----:R-:W3:Y:S01]  /*274a0*/  LDL.LU.64 R50, [R1+0x1fa8] ;  /* 0x001fa80001327983 */ /* 0x001ee20000300a00 */
[----:B------:R-:W3:Y:S01]  /*274b0*/  LDL.LU.64 R48, [R1+0x1fa0] ;  /* 0x001fa00001307983 */ /* 0x000ee20000300a00 */
[C---:B------:R-:W-:Y:S08]  /*274c0*/  HMMA.16816.F32 R44, R20.reuse, R14, R44 ;  /* 0x0000000e142c723c */ /* 0x040ff0000000182c */
[C---:B------:R-:W-:Y:S08]  /*274d0*/  HMMA.16816.F32 R24, R20.reuse, R10, R24 ;  /* 0x0000000a1418723c */ /* 0x040ff00000001818 */
[C---:B----4-:R-:W-:Y:S07]  /*274e0*/  HMMA.16816.F32 R40, R20.reuse, R54, R40 ;  /* 0x000000361428723c */ /* 0x050fee0000001828 */
[----:B------:R-:W-:Y:S01]  /*274f0*/  STL.64 [R1+0x280], R44 ;  /* 0x0002802c01007387 */ /* 0x000fe20000100a00 */
[----:B------:R0:W-:Y:S03]  /*27500*/  STL.64 [R1+0x288], R46 ;  /* 0x0002882e01007387 */ /* 0x0001e60000100a00 */
[----:B0-----:R-:W4:Y:S01]  /*27510*/  LDL.LU.64 R46, [R1+0x1f98] ;  /* 0x001f9800012e7983 */ /* 0x001f220000300a00 */
[----:B------:R-:W4:Y:S03]  /*27520*/  LDL.LU.64 R44, [R1+0x1f90] ;  /* 0x001f9000012c7983 */ /* 0x000f260000300a00 */
[----:B------:R-:W-:Y:S02]  /*27530*/  STL.64 [R1+0x250], R24 ;  /* 0x0002501801007387 */ /* 0x000fe40000100a00 */
[----:B------:R0:W-:Y:S02]  /*27540*/  STL.64 [R1+0x258], R26 ;  /* 0x0002581a01007387 */ /* 0x0001e40000100a00 */
[----:B0-----:R-:W4:Y:S01]  /*27550*/  LDL.LU.64 R26, [R1+0x1f88] ;  /* 0x001f8800011a7983 */ /* 0x001f220000300a00 */
[----:B------:R-:W4:Y:S01]  /*27560*/  LDL.LU.64 R24, [R1+0x1f80] ;  /* 0x001f800001187983 */ /* 0x000f220000300a00 */
[C---:B--2---:R-:W-:Y:S02]  /*27570*/  HMMA.16816.F32 R36, R20.reuse, R38, R28 ;  /* 0x000000261424723c */ /* 0x044fe4000000181c */
[----:B------:R-:W2:Y:S01]  /*27580*/  LDL.LU.64 R30, [R1+0x1f78] ;  /* 0x001f7800011e7983 */ /* 0x000ea20000300a00 */
[----:B------:R-:W2:Y:S05]  /*27590*/  LDL.LU.64 R28, [R1+0x1f70] ;  /* 0x001f7000011c7983 */ /* 0x000eaa0000300a00 */
[----:B---3--:R-:W-:Y:S11]  /*275a0*/  HMMA.16816.F32 R48, R20, R58, R48 ;  /* 0x0000003a1430723c */ /* 0x008ff60000001830 */
[----:B------:R-:W-:Y:S04]  /*275b0*/  @!UPT UIADD3 URZ, URZ, URZ, URZ ;  /* 0x0000003f3f3ff290 */ /* 0x000fe8000fffe03f */
[----:B------:R-:W-:Y:S01]  /*275c0*/  STL.64 [R1+0x270], R36 ;  /* 0x0002702401007387 */ /* 0x000fe20000100a00 */
[----:B------:R0:W-:Y:S03]  /*275d0*/  STL.64 [R1+0x278], R38 ;  /* 0x0002782601007387 */ /* 0x0001e60000100a00 */
[----:B0-----:R-:W3:Y:S01]  /*275e0*/  LDL.LU.64 R38, [R1+0x1f68] ;  /* 0x001f680001267983 */ /* 0x001ee20000300a00 */
[----:B------:R-:W3:Y:S03]  /*275f0*/  LDL.LU.64 R36, [R1+0x1f60] ;  /* 0x001f600001247983 */ /* 0x000ee60000300a00 */
        /* <DEDUP_REMOVED lines=8> */
[----:B------:R-:W-:Y:S01]  /*27680*/  IMAD.MOV.U32 R5, RZ, RZ, R35 ;  /* 0x000000ffff057224 */ /* 0x000fe200078e0023 */
[----:B---3--:R-:W-:Y:S08]  /*27690*/  HMMA.16816.F32 R36, R48, R34, R36 ;  /* 0x000000223024723c */ /* 0x008ff00000001824 */
[----:B--2---:R-:W-:Y:S01]  /*276a0*/  HMMA.16816.F32 R40, R20, R6, R40 ;  /* 0x000000061428723c */ /* 0x004fe20000001828 */
[----:B------:R-:W2:Y:S11]  /*276b0*/  LDL.LU.64 R22, [R1+0x8] ;  /* 0x0000080001167983 */ /* 0x000eb60000300a00 */
[----:B------:R-:W-:Y:S11]  /*276c0*/  @!UPT UIADD3 URZ, URZ, URZ, URZ ;  /* 0x0000003f3f3ff290 */ /* 0x000ff6000fffe03f */
[----:B------:R0:W-:Y:S01]  /*276d0*/  STL.64 [R1+0x130], R40 ;  /* 0x0001302801007387 */ /* 0x0001e20000100a00 */
[----:B------:R1:W-:Y:S02]  /*276e0*/  STL.64 [R1+0x138], R42 ;  /* 0x0001382a01007387 */ /* 0x0003e40000100a00 */
[----:B0-----:R-:W-:Y:S02]  /*276f0*/  IMAD.MOV.U32 R40, RZ, RZ, R61 ;  /* 0x000000ffff287224 */ /* 0x001fe400078e003d */
[----:B------:R-:W-:Y:S01]  /*27700*/  IMAD.MOV.U32 R41, RZ, RZ, R2 ;  /* 0x000000ffff297224 */ /* 0x000fe200078e0002 */
[----:B------:R-:W3:Y:S01]  /*27710*/  LDL.LU R61, [R1+0x1f38] ;  /* 0x001f3800013d7983 */ /* 0x000ee20000300800 */
[----:B------:R-:W2:Y:S02]  /*27720*/  LDL.LU R2, [R1+0x1f34] ;  /* 0x001f340001027983 */ /* 0x000ea40000300800 */
[----:B-1----:R-:W-:Y:S02]  /*27730*/  IMAD.MOV.U32 R42, RZ, RZ, R3 ;  /* 0x000000ffff2a7224 */ /* 0x002fe400078e0003 */
[----:B------:R-:W2:Y:S01]  /*27740*/  LDL.LU R3, [R1+0x1f30] ;  /* 0x001f300001037983 */ /* 0x000ea20000300800 */
[----:B------:R0:W-:Y:S02]  /*27750*/  STL.64 [R1+0x120], R36 ;  /* 0x0001202401007387 */ /* 0x0001e40000100a00 */
[----:B------:R-:W-:Y:S02]  /*27760*/  STL.64 [R1+0x128], R38 ;  /* 0x0001282601007387 */ /* 0x000fe40000100a00 */
[----:B0-----:R-:W-:-:S02]  /*27770*/  IMAD.MOV.U32 R36, RZ, RZ, R34 ;  /* 0x000000ffff247224 */ /* 0x001fc400078e0022 */
[----:B------:R-:W2:Y:S01]  /*27780*/  LDL.LU.64 R34, [R1+0x1f28] ;  /* 0x001f280001227983 */ /* 0x000ea20000300a00 */
[----:B------:R-:W2:Y:S01]  /*27790*/  LDL.LU.64 R32, [R1+0x1f20] ;  /* 0x001f200001207983 */ /* 0x000ea20000300a00 */
[----:B------:R-:W-:Y:S02]  /*277a0*/  HMMA.16816.F32 R12, R48, R14, R28 ;  /* 0x0000000e300c723c */ /* 0x000fe4000000181c */
[----:B------:R-:W0:Y:S01]  /*277b0*/  S2R R56, SR_TID.X ;  /* 0x0000000000387919 */ /* 0x000e220000002100 */
[----:B------:R-:W-:Y:S02]  /*277c0*/  IMAD.MOV.U32 R43, RZ, RZ, R60 ;  /* 0x000000ffff2b7224 */ /* 0x000fe400078e003c */
[----:B0-----:R-:W-:-:S03]  /*277d0*/  IMAD.SHL.U32 R56, R56, 0x2, RZ ;  /* 0x0000000238387824 */ /* 0x001fc600078e00ff */
[C---:B--2---:R-:W-:Y:S08]  /*277e0*/  HMMA.16816.F32 R32, R48.reuse, R18, R32 ;  /* 0x000000123020723c */ /* 0x044ff00000001820 */
[C---:B----4-:R-:W-:Y:S01]  /*277f0*/  HMMA.16816.F32 R16, R48.reuse, R10, R24 ;  /* 0x0000000a3010723c */ /* 0x050fe20000001818 */
[----:B------:R-:W-:Y:S02]  /*27800*/  IMAD.MOV.U32 R53, RZ, RZ, R22 ;  /* 0x000000ffff357224 */ /* 0x000fe400078e0016 */
[----:B------:R-:W-:Y:S01]  /*27810*/  IMAD.MOV.U32 R52, RZ, RZ, R23 ;  /* 0x000000ffff347224 */ /* 0x000fe200078e0017 */
[----:B------:R-:W-:Y:S11]  /*27820*/  LDSM.16.MT88.4 R8, [R3+0x800] ;  /* 0x000800000308783b */ /* 0x000ff60000004200 */
[----:B------:R-:W-:Y:S01]  /*27830*/  STL.64 [R1+0x110], R32 ;  /* 0x0001102001007387 */ /* 0x000fe20000100a00 */
[----:B------:R-:W-:Y:S02]  /*27840*/  STL.64 [R1+0x118], R34 ;  /* 0x0001182201007387 */ /* 0x000fe40000100a00 */
[----:B------:R-:W-:Y:S02]  /*27850*/  STL.64 [R1+0x100], R12 ;  /* 0x0001000c01007387 */ /* 0x000fe40000100a00 */
[----:B------:R0:W-:Y:S02]  /*27860*/  STL.64 [R1+0x108], R14 ;  /* 0x0001080e01007387 */ /* 0x0001e40000100a00 */
[----:B0-----:R-:W0:Y:S04]  /*27870*/  S2R R15, SR_TID.X ;  /* 0x00000000000f7919 */ /* 0x001e280000002100 */
[----:B------:R-:W-:Y:S01]  /*27880*/  STL.64 [R1+0xd0], R16 ;  /* 0x0000d01001007387 */ /* 0x000fe20000100a00 */
[----:B------:R1:W-:Y:S02]  /*27890*/  STL.64 [R1+0xd8], R18 ;  /* 0x0000d81201007387 */ /* 0x0003e40000100a00 */
[----:B-1----:R-:W-:Y:S01]  /*278a0*/  HMMA.16816.F32 R16, R48, R22, R44 ;  /* 0x000000163010723c */ /* 0x002fe2000000182c */
[----:B0-----:R-:W-:-:S02]  /*278b0*/  LOP3.LUT R57, R15, 0x7, RZ, 0xc0, !PT ;  /* 0x000000070f397812 */ /* 0x001fc400078ec0ff */
[----:B------:R-:W0:Y:S03]  /*278c0*/  LDSM.16.MT88.4 R12, [R2+0x800] ;  /* 0x00080000020c783b */ /* 0x000e260000004200 */
[----:B------:R-:W-:-:S05]  /*278d0*/  IMAD R57, R57, 0x110, RZ ;  /* 0x0000011039397824 */ /* 0x000fca00078e02ff */
[----:B------:R-:W-:Y:S11]  /*278e0*/  LOP3.LUT R4, R57, 0x30, R56, 0x78, !PT ;  /* 0x0000003039047812 */ /* 0x000ff600078e7838 */
[----:B------:R-:W-:Y:S01]  /*278f0*/  @!UPT UIADD3 URZ, URZ, URZ, URZ ;  /* 0x0000003f3f3ff290 */ /* 0x000fe2000fffe03f */
[----:B------:R-:W-:Y:S01]  /*27900*/  STL.64 [R1+0xc0], R16 ;  /* 0x0000c01001007387 */ /* 0x000fe20000100a00 */
[----:B------:R-:W-:Y:S01]  /*27910*/  LOP3.LUT R4, R4, 0x40, RZ, 0x3c, !PT ;  /* 0x0000004004047812 */ /* 0x000fe200078e3cff */
[----:B------:R-:W-:Y:S02]  /*27920*/  STL [R1+0xc8], R18 ;  /* 0x0000c81201007387 */ /* 0x000fe40000100800 */
[----:B------:R-:W-:Y:S02]  /*27930*/  IMAD.MOV.U32 R60, RZ, RZ, R19 ;  /* 0x000000ffff3c7224 */ /* 0x000fe400078e0013 */
[----:B---3--:R-:W1:Y:S04]  /*27940*/  LDSM.16.MT88.4 R16, [R61+0x1000] ;  /* 0x001000003d10783b */ /* 0x008e680000004200 */
[----:B------:R-:W2:Y:S04]  /*27950*/  LDSM.16.M88.4 R20, [R4+0x4000] ;  /* 0x004000000414783b */ /* 0x000ea80000000200 */
[----:B------:R-:W-:Y:S04]  /*27960*/  STL [R1+0x1e20], R60 ;  /* 0x001e203c01007387 */ /* 0x000fe80000100800 */
[----:B------:R-:W3:Y:S04]  /*27970*/  LDSM.16.M88.4 R24, [R4+0x4800] ;  /* 0x004800000418783b */ /* 0x000ee80000000200 */
[----:B------:R-:W4:Y:S04]  /*27980*/  LDSM.16.M88.4 R28, [R4+0x5000] ;  /* 0x00500000041c783b */ /* 0x000f280000000200 */
[----:B------:R-:W3:Y:S04]  /*27990*/  LDSM.16.M88.4 R32, [R4+0x5800] ;  /* 0x005800000420783b */ /* 0x000ee80000000200 */
[----:B0-----:R-:W-:Y:S01]  /*279a0*/  STL.64 [R1+0x1ef8], R14 ;  /* 0x001ef80e01007387 */ /* 0x001fe20000100a00 */
[----:B------:R0:W-:Y:S02]  /*279b0*/  STL.64 [R1+0x1ef0], R12 ;  /* 0x001ef00c01007387 */ /* 0x0001e40000100a00 */
[----:B0-----:R-:W-:Y:S01]  /*279c0*/  HMMA.16816.F32 R12, R48, R58, R40 ;  /* 0x0000003a300c723c */ /* 0x001fe20000001828 */
[----:B------:R-:W-:Y:S01]  /*279d0*/  STL [R1+0x1df0], R2 ;  /* 0x001df00201007387 */ /* 0x000fe20000100800 */
[----:B-1----:R-:W-:Y:S02]  /*279e0*/  STL.64 [R1+0x1e70], R18 ;  /* 0x001e701201007387 */ /* 0x002fe40000100a00 */
[----:B------:R0:W-:Y:S01]  /*279f0*/  STL.64 [R1+0x1e68], R16 ;  /* 0x001e681001007387 */ /* 0x0001e20000100a00 */
[----:B------:R-:W-:Y:S04]  /*27a00*/  STL [R1+0x1df4], R61 ;  /* 0x001df43d01007387 */ /* 0x000fe80000100800 */
[----:B--2---:R-:W-:Y:S01]  /*27a10*/  STL [R1+0x1cdc], R22 ;  /* 0x001cdc1601007387 */ /* 0x004fe20000100800 */
[----:B------:R-:W-:Y:S03]  /*27a20*/  STL [R1+0x1cd8], R23 ;  /* 0x001cd81701007387 */ /* 0x000fe60000100800 */
[----:B------:R-:W-:Y:S10]  /*27a30*/  LDSM.16.M88.4 R40, [R4+0x6800] ;  /* 0x006800000428783b */ /* 0x000ff40000000200 */
[----:B------:R-:W-:Y:S01]  /*27a40*/  STL.64 [R1+0xb0], R12 ;  /* 0x0000b00c01007387 */ /* 0x000fe20000100a00 */
[----:B------:R-:W-:Y:S02]  /*27a50*/  STL [R1+0xb8], R14 ;  /* 0x0000b80e01007387 */ /* 0x000fe40000100800 */
[----:B------:R-:W2:Y:S02]  /*27a60*/  LDL.LU R44, [R1+0xf0] ;  /* 0x0000f000012c7983 */ /* 0x000ea40000300800 */
[----:B------:R-:W2:Y:S01]  /*27a70*/  LDL.LU R45, [R1+0xf4] ;  /* 0x0000f400012d7983 */ /* 0x000ea20000300800 */
[----:B------:R-:W2:Y:S01]  /*27a80*/  LDL.LU R46, [R1+0xf8] ;  /* 0x0000f800012e7983 */ /* 0x000ea20000300800 */
[----:B------:R-:W2:Y:S02]  /*27a90*/  LDL.LU R47, [R1+0xfc] ;  /* 0x0000fc00012f7983 */ /* 0x000ea40000300800 */
[----:B------:R-:W-:-:S02]  /*27aa0*/  IMAD.MOV.U32 R60, RZ, RZ, R15 ;  /* 0x000000ffff3c7224 */ /* 0x000fc400078e000f */
[----:B------:R-:W2:Y:S01]  /*27ab0*/  LDL R57, [R1+0x4e4] ;  /* 0x0004e40001397983 */ /* 0x000ea20000100800 */
[----:B------:R-:W-:Y:S02]  /*27ac0*/  STL.64 [R1+0x1f08], R58 ;  /* 0x001f083a01007387 */ /* 0x000fe40000100a00 */
[----:B------:R-:W-:Y:S02]  /*27ad0*/  STL [R1+0x1e28], R60 ;  /* 0x001e283c01007387 */ /* 0x000fe40000100800 */
[----:B---3--:R-:W-:Y:S02]  /*27ae0*/  STL [R1+0x1d14], R26 ;  /* 0x001d141a01007387 */ /* 0x008fe40000100800 */
[----:B------:R-:W-:Y:S01]  /*27af0*/  STL [R1+0x1d10], R27 ;  /* 0x001d101b01007387 */ /* 0x000fe20000100800 */
[----:B------:R-:W-:Y:S01]  /*27b00*/  STL.64 [R1+0x1f10], R24 ;  /* 0x001f101801007387 */ /* 0x000fe20000100a00 */
[----:B----4-:R-:W-:Y:S02]  /*27b10*/  STL [R1+0x1d1c], R30 ;  /* 0x001d1c1e01007387 */ /* 0x010fe40000100800 */
[----:B------:R-:W-:Y:S02]  /*27b20*/  STL [R1+0x1d18], R31 ;  /* 0x001d181f01007387 */ /* 0x000fe40000100800 */
[----:B------:R-:W-:Y:S01]  /*27b30*/  STL.64 [R1+0x1f18], R28 ;  /* 0x001f181c01007387 */ /* 0x000fe20000100a00 */
[----:B------:R1:W-:Y:S01]  /*27b40*/  STL [R1+0x1cbc], R34 ;  /* 0x001cbc2201007387 */ /* 0x0003e20000100800 */
[----:B------:R3:W-:Y:S02]  /*27b50*/  STL [R1+0x1cb8], R35 ;  /* 0x001cb82301007387 */ /* 0x0007e40000100800 */
[----:B------:R-:W-:Y:S02]  /*27b60*/  STL.64 [R1+0x1e78], R32 ;  /* 0x001e782001007387 */ /* 0x000fe40000100a00 */
[----:B0-----:R-:W4:Y:S01]  /*27b70*/  LDL.LU R16, [R1+0x140] ;  /* 0x0001400001107983 */ /* 0x001f220000300800 */
[----:B------:R-:W4:Y:S01]  /*27b80*/  LDL.LU R17, [R1+0x144] ;  /* 0x0001440001117983 */ /* 0x000f220000300800 */
[----:B------:R-:W4:Y:S02]  /*27b90*/  LDL.LU R18, [R1+0x148] ;  /* 0x0001480001127983 */ /* 0x000f240000300800 */
[----:B------:R-:W4:Y:S01]  /*27ba0*/  LDL.LU R19, [R1+0x14c] ;  /* 0x00014c0001137983 */ /* 0x000f220000300800 */
[----:B------:R-:W-:Y:S04]  /*27bb0*/  LDSM.16.M88.4 R24, [R4+0x7000] ;  /* 0x007000000418783b */ /* 0x000fe80000000200 */
[----:B------:R-:W-:Y:S01]  /*27bc0*/  LDSM.16.M88.4 R12, [R4+0x7800] ;  /* 0x00780000040c783b */ /* 0x000fe20000000200 */
[----:B-1----:R-:W-:-:S03]  /*27bd0*/  IMAD.MOV.U32 R34, RZ, RZ, R36 ;  /* 0x000000ffff227224 */ /* 0x002fc600078e0024 */
[----:B------:R-:W0:Y:S01]  /*27be0*/  LDSM.16.M88.4 R36, [R4+0x6000] ;  /* 0x006000000424783b */ /* 0x000e220000000200 */
[----:B---3--:R-:W-:-:S03]  /*27bf0*/  IMAD.MOV.U32 R35, RZ, RZ, R5 ;  /* 0x000000ffff237224 */ /* 0x008fc600078e0005 */
[----:B0-----:R-:W-:Y:S01]  /*27c00*/  STL [R1+0x1e2c], R36 ;  /* 0x001e2c2401007387 */ /* 0x001fe20000100800 */
[----:B------:R-:W-:Y:S02]  /*27c10*/  STL [R1+0x1e24], R37 ;  /* 0x001e242501007387 */ /* 0x000fe40000100800 */
[----:B------:R-:W-:Y:S02]  /*27c20*/  STL [R1+0x1cc4], R38 ;  /* 0x001cc42601007387 */ /* 0x000fe40000100800 */
[----:B------:R-:W-:Y:S01]  /*27c30*/  STL [R1+0x1cc0], R39 ;  /* 0x001cc02701007387 */ /* 0x000fe20000100800 */
[----:B------:R-:W-:Y:S01]  /*27c40*/  STL [R1+0x1e34], R40 ;  /* 0x001e342801007387 */ /* 0x000fe20000100800 */
[----:B------:R-:W-:Y:S02]  /*27c50*/  STL [R1+0x1e30], R41 ;  /* 0x001e302901007387 */ /* 0x000fe40000100800 */
[----:B------:R-:W-:Y:S02]  /*27c60*/  STL [R1+0x1ce4], R42 ;  /* 0x001ce42a01007387 */ /* 0x000fe40000100800 */
[----:B------:R-:W-:Y:S01]  /*27c70*/  STL [R1+0x1ce0], R43 ;  /* 0x001ce02b01007387 */ /* 0x000fe20000100800 */
[----:B------:R-:W-:Y:S01]  /*27c80*/  STL.64 [R1+0x60], R24 ;  /* 0x0000601801007387 */ /* 0x000fe20000100a00 */
[----:B------:R-:W-:Y:S02]  /*27c90*/  STL.64 [R1+0x68], R26 ;  /* 0x0000681a01007387 */ /* 0x000fe40000100a00 */
[----:B------:R-:W-:Y:S02]  /*27ca0*/  STL.64 [R1+0x80], R12 ;  /* 0x0000800c01007387 */ /* 0x000fe40000100a00 */
[----:B------:R-:W-:Y:S01]  /*27cb0*/  IMAD.MOV.U32 R4, RZ, RZ, R12 ;  /* 0x000000ffff047224 */ /* 0x000fe200078e000c */
[----:B------:R2:W-:Y:S01]  /*27cc0*/  STL.64 [R1+0x88], R14 ;  /* 0x0000880e01007387 */ /* 0x0005e20000100a00 */
[----:B------:R-:W-:-:S02]  /*27cd0*/  IMAD.MOV.U32 R5, RZ, RZ, R13 ;  /* 0x000000ffff057224 */ /* 0x000fc400078e000d */
[C---:B--2---:R-:W-:Y:S01]  /*27ce0*/  HMMA.16816.F32 R12, R48.reuse, R54, R44 ;  /* 0x00000036300c723c */ /* 0x044fe2000000182c */
[----:B------:R-:W0:Y:S11]  /*27cf0*/  LDSM.16.MT88.4 R44, [R57+0x1000] ;  /* 0x00100000392c783b */ /* 0x000e360000004200 */
[----:B------:R-:W-:Y:S11]  /*27d00*/  @!UPT UIADD3 URZ, URZ, URZ, URZ ;  /* 0x0000003f3f3ff290 */ /* 0x000ff6000fffe03f */
[----:B------:R-:W-:Y:S01]  /*27d10*/  @!UPT UIADD3 URZ, URZ, URZ, URZ ;  /* 0x0000003f3f3ff290 */ /* 0x000fe2000fffe03f */
[----:B------:R-:W-:Y:S02]  /*27d20*/  IMAD.MOV.U32 R37, RZ, RZ, R15 ;  /* 0x000000ffff257224 */ /* 0x000fe400078e000f */
[----:B------:R-:W-:Y:S02]  /*27d30*/  IMAD.MOV.U32 R60, RZ, RZ, R14 ;  /* 0x000000ffff3c7224 */ /* 0x000fe400078e000e */
[----:B------:R-:W-:Y:S02]  /*27d40*/  IMAD.MOV.U32 R36, RZ, RZ, R13 ;  /* 0x000000ffff247224 */ /* 0x000fe400078e000d */
[----:B------:R-:W-:Y:S01]  /*27d50*/  IMAD.MOV.U32 R41, RZ, RZ, R12 ;  /* 0x000000ffff297224 */ /* 0x000fe200078e000c */
[----:B------:R-:W-:Y:S01]  /*27d60*/  STL [R1+0x1e44], R37 ;  /* 0x001e442501007387 */ /* 0x000fe20000100800 */
[----:B------:R-:W-:Y:S02]  /*27d70*/  STL [R1+0x1e40], R60 ;  /* 0x001e403c01007387 */ /* 0x000fe40000100800 */
[----:B------:R-:W-:Y:S02]  /*27d80*/  STL [R1+0x1e3c], R36 ;  /* 0x001e3c2401007387 */ /* 0x000fe40000100800 */
[----:B------:R1:W-:Y:S01]  /*27d90*/  STL [R1+0x1e38], R41 ;  /* 0x001e382901007387 */ /* 0x0003e20000100800 */
[----:B------:R-:W2:Y:S01]  /*27da0*/  LDL.LU R12, [R1+0x150] ;  /* 0x00015000010c7983 */ /* 0x000ea20000300800 */
[----:B------:R-:W2:Y:S02]  /*27db0*/  LDL.LU R13, [R1+0x154] ;  /* 0x00015400010d7983 */ /* 0x000ea40000300800 */
[----:B------:R-:W2:Y:S02]  /*27dc0*/  LDL.LU R14, [R1+0x158] ;  /* 0x00015800010e7983 */ /* 0x000ea40000300800 */
[----:B------:R-:W2:Y:S01]  /*27dd0*/  LDL.LU R15, [R1+0x15c] ;  /* 0x00015c00010f7983 */ /* 0x000ea20000300800 */
[----:B----4-:R-:W-:Y:S01]  /*27de0*/  HMMA.16816.F32 R16, R48, R6, R16 ;  /* 0x000000063010723c */ /* 0x010fe20000001810 */
[----:B------:R-:W3:Y:S04]  /*27df0*/  LDSM.16.MT88.4 R48, [R3+0x1000] ;  /* 0x001000000330783b */ /* 0x000ee80000004200 */
[----:B0-----:R-:W-:Y:S01]  /*27e00*/  STL.64 [R1+0x1e00], R46 ;  /* 0x001e002e01007387 */ /* 0x001fe20000100a00 */
[----:B------:R-:W-:Y:S11]  /*27e10*/  STL.64 [R1+0x1df8], R44 ;  /* 0x001df82c01007387 */ /* 0x000ff60000100a00 */
[----:B------:R-:W-:Y:S07]  /*27e20*/  @!UPT UIADD3 URZ, URZ, URZ, URZ ;  /* 0x0000003f3f3ff290 */ /* 0x000fee000fffe03f */
[----:B------:R-:W-:Y:S02]  /*27e30*/  IMAD.MOV.U32 R43, RZ, RZ, R16 ;  /* 0x000000ffff2b7224 */ /* 0x000fe400078e0010 */
[----:B------:R-:W-:Y:S01]  /*27e40*/  IMAD.MOV.U32 R42, RZ, RZ, R17 ;  /* 0x000000ffff2a7224 */ /* 0x000fe200078e0011 */
[----:B------:R-:W4:Y:S01]  /*27e50*/  LDL.LU R16, [R1+0x160] ;  /* 0x0001600001107983 */ /* 0x000f220000300800 */
[----:B------:R-:W-:Y:S02]  /*27e60*/  IMAD.MOV.U32 R23, RZ, RZ, R18 ;  /* 0x000000ffff177224 */ /* 0x000fe400078e0012 */
[----:B------:R-:W4:Y:S02]  /*27e70*/  LDL.LU R17, [R1+0x164] ;  /* 0x0001640001117983 */ /* 0x000f240000300800 */
[----:B------:R-:W-:Y:S01]  /*27e80*/  IMAD.MOV.U32 R22, RZ, RZ, R19 ;  /* 0x000000ffff167224 */ /* 0x000fe200078e0013 */
[----:B------:R-:W4:Y:S01]  /*27e90*/  LDL.LU R18, [R1+0x168] ;  /* 0x0001680001127983 */ /* 0x000f220000300800 */
[----:B------:R-:W4:Y:S02]  /*27ea0*/  LDL.LU R19, [R1+0x16c] ;  /* 0x00016c0001137983 */ /* 0x000f240000300800 */
[----:B------:R-:W4:Y:S02]  /*27eb0*/  LDL.LU R56, [R1+0x180] ;  /* 0x0001800001387983 */ /* 0x000f240000300800 */
[----:B------:R-:W4:Y:S01]  /*27ec0*/  LDL.LU R57, [R1+0x184] ;  /* 0x0001840001397983 */ /* 0x000f220000300800 */
[----:B------:R-:W4:Y:S01]  /*27ed0*/  LDL.LU R58, [R1+0x188] ;  /* 0x00018800013a7983 */ /* 0x000f220000300800 */
[----:B------:R-:W4:Y:S02]  /*27ee0*/  LDL.LU R59, [R1+0x18c] ;  /* 0x00018c00013b7983 */ /* 0x000f240000300800 */
[----:B------:R-:W4:Y:S02]  /*27ef0*/  LDL.LU.64 R38, [R1+0x28] ;  /* 0x0000280001267983 */ /* 0x000f240000300a00 */
[----:B------:R-:W4:Y:S01]  /*27f00*/  LDL.LU.64 R26, [R1+0x18] ;  /* 0x00001800011a7983 */ /* 0x000f220000300a00 */
[----:B------:R-:W-:Y:S01]  /*27f10*/  STL [R1+0x1e54], R22 ;  /* 0x001e541601007387 */ /* 0x000fe20000100800 */
[----:B------:R-:W-:Y:S02]  /*27f20*/  STL [R1+0x1e50], R23 ;  /* 0x001e501701007387 */ /* 0x000fe40000100800 */
[----:B------:R0:W-:Y:S02]  /*27f30*/  STL [R1+0x1e4c], R42 ;  /* 0x001e4c2a01007387 */ /* 0x0001e40000100800 */
[----:B------:R3:W-:Y:S01]  /*27f40*/  STL [R1+0x1e48], R43 ;  /* 0x001e482b01007387 */ /* 0x0007e20000100800 */
[----:B------:R-:W4:Y:S01]  /*27f50*/  LDL.LU R40, [R1+0x170] ;  /* 0x0001700001287983 */ /* 0x000f220000300800 */
[----:B-1----:R-:W4:Y:S03]  /*27f60*/  LDL.LU R41, [R1+0x174] ;  /* 0x0001740001297983 */ /* 0x002f260000300800 */
[----:B0-----:R-:W4:Y:S01]  /*27f70*/  LDL.LU R42, [R1+0x178] ;  /* 0x00017800012a7983 */ /* 0x001f220000300800 */
[----:B---3--:R-:W3:Y:S02]  /*27f80*/  LDL.LU R43, [R1+0x17c] ;  /* 0x00017c00012b7983 */ /* 0x008ee40000300800 */
[----:B------:R0:W-:Y:S02]  /*27f90*/  STL.64 [R1+0x1d68], R50 ;  /* 0x001d683201007387 */ /* 0x0001e40000100a00 */
[----:B------:R-:W-:Y:S01]  /*27fa0*/  STL.64 [R1+0x1d60], R48 ;  /* 0x001d603001007387 */ /* 0x000fe20000100a00 */
[----:B0-----:R-:W4:Y:S01]  /*27fb0*/  LDL.LU.64 R50, [R1+0x38] ;  /* 0x0000380001327983 */ /* 0x001f220000300a00 */
[----:B------:R0:W-:Y:S01]  /*27fc0*/  STL [R1+0x1d30], R3 ;  /* 0x001d300301007387 */ /* 0x0001e20000100800 */
[C---:B--2---:R-:W-:Y:S11]  /*27fd0*/  HMMA.16816.F32 R12, R8.reuse, R34, R12 ;  /* 0x00000022080c723c */ /* 0x044ff6000000180c */
[----:B------:R-:W-:Y:S11]  /*27fe0*/  @!UPT UIADD3 URZ, URZ, URZ, URZ ;  /* 0x0000003f3f3ff290 */ /* 0x000ff6000fffe03f */
[----:B------:R-:W-:Y:S02]  /*27ff0*/  @!UPT UIADD3 URZ, URZ, URZ, URZ ;  /* 0x0000003f3f3ff290 */ /* 0x000fe4000fffe03f */
[----:B------:R-:W-:Y:S02]  /*28000*/  IMAD.MOV.U32 R47, RZ, RZ, R12 ;  /* 0x000000ffff2f7224 */ /* 0x000fe400078e000c */
[----:B------:R-:W-:Y:S01]  /*28010*/  IMAD.MOV.U32 R46, RZ, RZ, R13 ;  /* 0x000000ffff2e7224 */ /* 0x000fe200078e000d */
[----:B------:R-:W2:Y:S01]  /*28020*/  LDL.LU R12, [R1+0x190] ;  /* 0x00019000010c7983 */ /* 0x000ea20000300800 */
[----:B------:R-:W-:Y:S02]  /*28030*/  IMAD.MOV.U32 R45, RZ, RZ, R14 ;  /* 0x000000ffff2d7224 */ /* 0x000fe400078e000e */
[----:B------:R-:W2:Y:S02]  /*28040*/  LDL.LU R13, [R1+0x194] ;  /* 0x00019400010d7983 */ /* 0x000ea40000300800 */
[----:B------:R-:W-:Y:S01]  /*28050*/  IMAD.MOV.U32 R44, RZ, RZ, R15 ;  /* 0x000000ffff2c7224 */ /* 0x000fe200078e000f */
[----:B------:R-:W2:Y:S01]  /*28060*/  LDL.LU R14, [R1+0x198] ;  /* 0x00019800010e7983 */ /* 0x000ea20000300800 */
[----:B------:R-:W2:Y:S02]  /*28070*/  LDL.LU R15, [R1+0x19c] ;  /* 0x00019c00010f7983 */ /* 0x000ea40000300800 */
[----:B------:R-:W-:Y:S02]  /*28080*/  STL [R1+0x1e60], R45 ;  /* 0x001e602d01007387 */ /* 0x000fe40000100800 */
[----:B------:R-:W-:Y:S01]  /*28090*/  STL [R1+0x1e5c], R46 ;  /* 0x001e5c2e01007387 */ /* 0x000fe20000100800 */
[----:B------:R-:W-:Y:S01]  /*280a0*/  STL [R1+0x1e58], R47 ;  /* 0x001e582f01007387 */ /* 0x000fe20000100800 */
[----:B----4-:R-:W-:Y:S01]  /*280b0*/  HMMA.16816.F32 R28, R8, R50, R16 ;  /* 0x00000032081c723c */ /* 0x010fe20000001810 */
[----:B0-----:R-:W-:-:S06]  /*280c0*/  IMAD.MOV.U32 R3, RZ, RZ, R51 ;  /* 0x000000ffff037224 */ /* 0x001fcc00078e0033 */
[----:B------:R-:W-:Y:S01]  /*280d0*/  IMAD.MOV.U32 R16, RZ, RZ, R50 ;  /* 0x000000ffff107224 */ /* 0x000fe200078e0032 */
[C---:B------:R-:W-:Y:S11]  /*280e0*/  HMMA.16816.F32 R56, R8.reuse, R26, R56 ;  /* 0x0000001a0838723c */ /* 0x040ff60000001838 */
[----:B------:R-:W-:Y:S05]  /*280f0*/  @!UPT UIADD3 URZ, URZ, URZ, URZ ;  /* 0x0000003f3f3ff290 */ /* 0x000fea000fffe03f */
[----:B------:R-:W-:Y:S02]  /*28100*/  IMAD.MOV.U32 R51, RZ, RZ, R28 ;  /* 0x000000ffff337224 */ /* 0x000fe400078e001c */
[----:B------:R-:W-:Y:S02]  /*28110*/  IMAD.MOV.U32 R50, RZ, RZ, R29 ;  /* 0x000000ffff327224 */ /* 0x000fe400078e001d */
[----:B------:R-:W-:Y:S02]  /*28120*/  IMAD.MOV.U32 R49, RZ, RZ, R30 ;  /* 0x000000ffff317224 */ /* 0x000fe400078e001e */
[----:B------:R-:W-:Y:S01]  /*28130*/  IMAD.MOV.U32 R48, RZ, RZ, R31 ;  /* 0x000000ffff307224 */ /* 0x000fe200078e001f */
[----:B------:R-:W4:Y:S01]  /*28140*/  LDL.LU.64 R28, [R1+0x1f18] ;  /* 0x001f1800011c7983 */ /* 0x000f220000300a00 */
[----:B------:R-:W-:Y:S03]  /*28150*/  STL.64 [R1+0x1e88], R50 ;  /* 0x001e883201007387 */ /* 0x000fe60000100a00 */
[----:B------:R3:W-:Y:S02]  /*28160*/  STL.64 [R1+0x1e80], R48 ;  /* 0x001e803001007387 */ /* 0x0007e40000100a00 */
[----:B---3--:R-:W-:Y:S01]  /*28170*/  HMMA.16816.F32 R48, R8, R38, R40 ;  /* 0x000000260830723c */ /* 0x008fe20000001828 */
[----:B------:R-:W-:-:S02]  /*28180*/  IMAD.MOV.U32 R37, RZ, RZ, R59 ;  /* 0x000000ffff257224 */ /* 0x000fc400078e003b */
[----:B------:R-:W-:Y:S02]  /*28190*/  IMAD.MOV.U32 R18, RZ, RZ, R38 ;  /* 0x000000ffff127224 */ /* 0x000fe400078e0026 */
[----:B------:R-:W-:Y:S02]  /*281a0*/  IMAD.MOV.U32 R17, RZ, RZ, R39 ;  /* 0x000000ffff117224 */ /* 0x000fe400078e0027 */
[----:B------:R-:W-:Y:S02]  /*281b0*/  IMAD.MOV.U32 R43, RZ, RZ, R58 ;  /* 0x000000ffff2b7224 */ /* 0x000fe400078e003a */
[----:B------:R-:W-:Y:S02]  /*281c0*/  IMAD.MOV.U32 R42, RZ, RZ, R57 ;  /* 0x000000ffff2a7224 */ /* 0x000fe400078e0039 */
[----:B------:R-:W-:Y:S11]  /*281d0*/  IMAD.MOV.U32 R39, RZ, RZ, R0 ;  /* 0x000000ffff277224 */ /* 0x000ff600078e0000 */
[----:B------:R-:W-:Y:S02]  /*281e0*/  @!UPT UIADD3 URZ, URZ, URZ, URZ ;  /* 0x0000003f3f3ff290 */ /* 0x000fe4000fffe03f */
[----:B------:R-:W-:Y:S02]  /*281f0*/  IMAD.MOV.U32 R60, RZ, RZ, R48 ;  /* 0x000000ffff3c7224 */ /* 0x000fe400078e0030 */
[----:B------:R-:W-:Y:S01]  /*28200*/  IMAD.MOV.U32 R36, RZ, RZ, R49 ;  /* 0x000000ffff247224 */ /* 0x000fe200078e0031 */
[----:B------:R-:W3:Y:S01]  /*28210*/  LDL.LU R48, [R1+0x1b0] ;  /* 0x0001b00001307983 */ /* 0x000ee20000300800 */
[----:B------:R-:W-:Y:S02]  /*28220*/  IMAD.MOV.U32 R41, RZ, RZ, R50 ;  /* 0x000000ffff297224 */ /* 0x000fe400078e0032 */
[----:B------:R-:W3:Y:S02]  /*28230*/  LDL.LU R49, [R1+0x1b4] ;  /* 0x0001b40001317983 */ /* 0x000ee40000300800 */
[----:B------:R-:W-:Y:S01]  /*28240*/  IMAD.MOV.U32 R40, RZ, RZ, R51 ;  /* 0x000000ffff287224 */ /* 0x000fe200078e0033 */
[----:B------:R-:W3:Y:S01]  /*28250*/  LDL.LU R50, [R1+0x1b8] ;  /* 0x0001b80001327983 */ /* 0x000ee20000300800 */
[----:B------:R-:W3:Y:S02]  /*28260*/  LDL.LU R51, [R1+0x1bc] ;  /* 0x0001bc0001337983 */ /* 0x000ee40000300800 */
[----:B------:R-:W3:Y:S02]  /*28270*/  LDL.LU.64 R24, [R1+0x1f10] ;  /* 0x001f100001187983 */ /* 0x000ee40000300a00 */
[----:B------:R-:W3:Y:S01]  /*28280*/  LDL.LU.64 R58, [R1+0x1f08] ;  /* 0x001f0800013a7983 */ /* 0x000ee20000300a00 */
[----:B------:R0:W-:Y:S04]  /*28290*/  STL.64 [R1+0x1ea0], R36 ;  /* 0x001ea02401007387 */ /* 0x0001e80000100a00 */
[----:B0-----:R-:W3:Y:S01]  /*282a0*/  LDL.LU R36, [R1+0x1c0] ;  /* 0x0001c00001247983 */ /* 0x001ee20000300800 */
[----:B------:R-:W3:Y:S02]  /*282b0*/  LDL.LU R37, [R1+0x1c4] ;  /* 0x0001c40001257983 */ /* 0x000ee40000300800 */
[----:B------:R-:W3:Y:S02]  /*282c0*/  LDL.LU R38, [R1+0x1c8] ;  /* 0x0001c80001267983 */ /* 0x000ee40000300800 */
[----:B------:R-:W3:Y:S01]  /*282d0*/  LDL.LU R0, [R1+0x1f00] ;  /* 0x001f000001007983 */ /* 0x000ee20000300800 */
[----:B------:R0:W-:Y:S02]  /*282e0*/  STL.64 [R1+0x1e98], R42 ;  /* 0x001e982a01007387 */ /* 0x0001e40000100a00 */
[----:B0-----:R-:W-:-:S02]  /*282f0*/  IMAD.MOV.U32 R42, RZ, RZ, R53 ;  /* 0x000000ffff2a7224 */ /* 0x001fc400078e0035 */
[----:B------:R-:W-:Y:S02]  /*28300*/  IMAD.MOV.U32 R43, RZ, RZ, R52 ;  /* 0x000000ffff2b7224 */ /* 0x000fe400078e0034 */
[----:B------:R-:W-:Y:S01]  /*28310*/  IMAD.MOV.U32 R23, RZ, RZ, R56 ;  /* 0x000000ffff177224 */ /* 0x000fe200078e0038 */
[----:B------:R-:W-:Y:S04]  /*28320*/  STL.64 [R1+0x1e90], R40 ;  /* 0x001e902801007387 */ /* 0x000fe80000100a00 */
[C---:B--2---:R-:W-:Y:S11]  /*28330*/  HMMA.16816.F32 R12, R8.reuse, R42, R12 ;  /* 0x0000002a080c723c */ /* 0x044ff6000000180c */
[----:B------:R-:W-:Y:S11]  /*28340*/  @!UPT UIADD3 URZ, URZ, URZ, URZ ;  /* 0x0000003f3f3ff290 */ /* 0x000ff6000fffe03f */
[----:B------:R-:W-:Y:S02]  /*28350*/  @!UPT UIADD3 URZ, URZ, URZ, URZ ;  /* 0x0000003f3f3ff290 */ /* 0x000fe4000fffe03f */
[----:B------:R-:W-:Y:S02]  /*28360*/  IMAD.MOV.U32 R22, RZ, RZ, R15 ;  /* 0x000000ffff167224 */ /* 0x000fe400078e000f */
[----:B------:R-:W-:Y:S02]  /*28370*/  IMAD.MOV.U32 R47, RZ, RZ, R14 ;  /* 0x000000ffff2f7224 */ /* 0x000fe400078e000e */
[----:B------:R-:W-:Y:S02]  /*28380*/  IMAD.MOV.U32 R45, RZ, RZ, R12 ;  /* 0x000000ffff2d7224 */ /* 0x000fe400078e000c */
[----:B------:R-:W-:Y:S01]  /*28390*/  IMAD.MOV.U32 R46, RZ, RZ, R13 ;  /* 0x000000ffff2e7224 */ /* 0x000fe200078e000d */
[----:B------:R-:W2:Y:S01]  /*283a0*/  LDL.LU.64 R14, [R1+0x1ef8] ;  /* 0x001ef800010e7983 */ /* 0x000ea20000300a00 */
[----:B------:R-:W2:Y:S02]  /*283b0*/  LDL.LU.64 R12, [R1+0x1ef0] ;  /* 0x001ef000010c7983 */ /* 0x000ea40000300a00 */
[----:B------:R-:W-:Y:S02]  /*283c0*/  STL.64 [R1+0x1ec8], R22 ;  /* 0x001ec81601007387 */ /* 0x000fe40000100a00 */
[----:B------:R0:W-:Y:S02]  /*283d0*/  STL.64 [R1+0x1ec0], R20 ;  /* 0x001ec01401007387 */ /* 0x0001e40000100a00 */
[----:B0-----:R-:W2:Y:S01]  /*283e0*/  LDL.LU R20, [R1+0x1f0] ;  /* 0x0001f00001147983 */ /* 0x001ea20000300800 */
[----:B------:R-:W2:Y:S02]  /*283f0*/  LDL.LU R21, [R1+0x1f4] ;  /* 0x0001f40001157983 */ /* 0x000ea40000300800 */
[----:B------:R-:W2:Y:S02]  /*28400*/  LDL.LU R22, [R1+0x1f8] ;  /* 0x0001f80001167983 */ /* 0x000ea40000300800 */
[----:B------:R-:W2:Y:S01]  /*28410*/  LDL.LU R23, [R1+0x1fc] ;  /* 0x0001fc0001177983 */ /* 0x000ea20000300800 */
[----:B------:R-:W-:Y:S01]  /*28420*/  STL.64 [R1+0x1eb8], R46 ;  /* 0x001eb82e01007387 */ /* 0x000fe20000100a00 */
[----:B------:R0:W-:Y:S03]  /*28430*/  STL.64 [R1+0x1eb0], R44 ;  /* 0x001eb02c01007387 */ /* 0x0001e60000100a00 */
[----:B0-----:R-:W4:Y:S01]  /*28440*/  LDL.LU R44, [R1+0x1d0] ;  /* 0x0001d000012c7983 */ /* 0x001f220000300800 */
[----:B------:R-:W4:Y:S02]  /*28450*/  LDL.LU R45, [R1+0x1d4] ;  /* 0x0001d400012d7983 */ /* 0x000f240000300800 */
[----:B------:R-:W4:Y:S02]  /*28460*/  LDL.LU R46, [R1+0x1d8] ;  /* 0x0001d800012e7983 */ /* 0x000f240000300800 */
[----:B------:R-:W-:Y:S02]  /*28470*/  STL.64 [R1+0x1ea8], R42 ;  /* 0x001ea82a01007387 */ /* 0x000fe40000100a00 */
[----:B---3--:R-:W-:Y:S01]  /*28480*/  IMAD.MOV.U32 R47, RZ, RZ, R0 ;  /* 0x000000ffff2f7224 */ /* 0x008fe200078e0000 */
[C---:B--2---:R-:W-:Y:S08]  /*28490*/  HMMA.16816.F32 R20, R8.reuse, R54, R20 ;  /* 0x000000360814723c */ /* 0x044ff00000001814 */
[C---:B----4-:R-:W-:Y:S08]  /*284a0*/  HMMA.16816.F32 R44, R8.reuse, R58, R44 ;  /* 0x0000003a082c723c */ /* 0x050ff0000000182c */
[----:B------:R-:W-:Y:S11]  /*284b0*/  HMMA.16816.F32 R8, R8, R6, R36 ;  /* 0x000000060808723c */ /* 0x000ff60000001824 */
[----:B------:R-:W-:Y:S04]  /*284c0*/  @!UPT UIADD3 URZ, URZ, URZ, URZ ;  /* 0x0000003f3f3ff290 */ /* 0x000fe8000fffe03f */
[----:B------:R-:W-:Y:S01]  /*284d0*/  STL.64 [R1+0x170], R44 ;  /* 0x0001702c01007387 */ /* 0x000fe20000100a00 */
[----:B------:R0:W-:Y:S02]  /*284e0*/  STL.64 [R1+0x1ee8], R58 ;  /* 0x001ee83a01007387 */ /* 0x0001e40000100a00 */
[----:B------:R1:W-:Y:S02]  /*284f0*/  STL.64 [R1+0x1ed0], R54 ;  /* 0x001ed03601007387 */ /* 0x0003e40000100a00 */
[----:B------:R-:W-:Y:S01]  /*28500*/  STL.64 [R1+0x2f0], R20 ;  /* 0x0002f01401007387 */ /* 0x000fe20000100a00 */
[----:B------:R2:W-:Y:S01]  /*28510*/  STL.64 [R1+0x2f8], R22 ;  /* 0x0002f81601007387 */ /* 0x0005e20000100a00 */
[----:B------:R3:W-:Y:S02]  /*28520*/  STL.64 [R1+0x1ee0], R6 ;  /* 0x001ee00601007387 */ /* 0x0007e40000100a00 */
[----:B------:R-:W-:Y:S02]  /*28530*/  STL.64 [R1+0x1ed8], R4 ;  /* 0x001ed80401007387 */ /* 0x000fe40000100a00 */
[----:B------:R2:W-:Y:S01]  /*28540*/  STL.64 [R1+0x2e0], R8 ;  /* 0x0002e00801007387 */ /* 0x0005e20000100a00 */
[----:B------:R2:W-:Y:S01]  /*28550*/  STL.64 [R1+0x2e8], R10 ;  /* 0x0002e80a01007387 */ /* 0x0005e20000100a00 */
[----:B------:R-:W4:Y:S02]  /*28560*/  LDL.LU R56, [R1+0x1a0] ;  /* 0x0001a00001387983 */ /* 0x000f240000300800 */
[----:B------:R-:W4:Y:S01]  /*28570*/  LDL.LU R57, [R1+0x1a4] ;  /* 0x0001a40001397983 */ /* 0x000f220000300800 */
[----:B0-----:R-:W4:Y:S01]  /*28580*/  LDL.LU R58, [R1+0x1a8] ;  /* 0x0001a800013a7983 */ /* 0x001f220000300800 */
[----:B------:R-:W4:Y:S02]  /*28590*/  LDL.LU R59, [R1+0x1ac] ;  /* 0x0001ac00013b7983 */ /* 0x000f240000300800 */
[----:B------:R-:W4:Y:S02]  /*285a0*/  LDL.LU R52, [R1+0x1e0] ;  /* 0x0001e00001347983 */ /* 0x000f240000300800 */
[----:B------:R-:W4:Y:S01]  /*285b0*/  LDL.LU R53, [R1+0x1e4] ;  /* 0x0001e40001357983 */ /* 0x000f220000300800 */
[----:B-1----:R-:W4:Y:S01]  /*285c0*/  LDL.LU R54, [R1+0x1e8] ;  /* 0x0001e80001367983 */ /* 0x002f220000300800 */
[----:B------:R-:W4:Y:S02]  /*285d0*/  LDL.LU R55, [R1+0x1ec] ;  /* 0x0001ec0001377983 */ /* 0x000f240000300800 */
[----:B------:R-:W4:Y:S02]  /*285e0*/  LDL.LU R44, [R1+0x210] ;  /* 0x00021000012c7983 */ /* 0x000f240000300800 */
[----:B------:R-:W-:Y:S01]  /*285f0*/  IMAD.MOV.U32 R61, RZ, RZ, R46 ;  /* 0x000000ffff3d7224 */ /* 0x000fe200078e002e */
[----:B------:R-:W4:Y:S01]  /*28600*/  LDL.LU R45, [R1+0x214] ;  /* 0x00021400012d7983 */ /* 0x000f220000300800 */
[----:B------:R-:W-:-:S02]  /*28610*/  IMAD.MOV.U32 R2, RZ, RZ, R47 ;  /* 0x000000ffff027224 */ /* 0x000fc400078e002f */
[----:B------:R-:W4:Y:S02]  /*28620*/  LDL.LU R46, [R1+0x218] ;  /* 0x00021800012e7983 */ /* 0x000f240000300800 */
[----:B------:R-:W4:Y:S01]  /*28630*/  LDL.LU R47, [R1+0x21c] ;  /* 0x00021c00012f7983 */ /* 0x000f220000300800 */
[----:B--2---:R-:W-:Y:S01]  /*28640*/  HMMA.16816.F32 R20, R12, R34, R48 ;  /* 0x000000220c14723c */ /* 0x004fe20000001830 */
[----:B------:R-:W-:Y:S02]  /*28650*/  IMAD.MOV.U32 R19, RZ, RZ, R27 ;  /* 0x000000ffff137224 */ /* 0x000fe400078e001b */
[----:B---3--:R-:W-:Y:S02]  /*28660*/  IMAD.MOV.U32 R6, RZ, RZ, R16 ;  /* 0x000000ffff067224 */ /* 0x008fe400078e0010 */
[----:B------:R-:W-:Y:S02]  /*28670*/  IMAD.MOV.U32 R7, RZ, RZ, R3 ;  /* 0x000000ffff077224 */ /* 0x000fe400078e0003 */
[----:B------:R-:W-:Y:S01]  /*28680*/  IMAD.MOV.U32 R30, RZ, RZ, R26 ;  /* 0x000000ffff1e7224 */ /* 0x000fe200078e001a */
[----:B------:R-:W2:Y:S01]  /*28690*/  LDL.LU R36, [R1+0x220] ;  /* 0x0002200001247983 */ /* 0x000ea20000300800 */
[----:B------:R-:W-:-:S02]  /*286a0*/  IMAD.MOV.U32 R43, RZ, RZ, R19 ;  /* 0x000000ffff2b7224 */ /* 0x000fc400078e0013 */
[----:B------:R-:W2:Y:S02]  /*286b0*/  LDL.LU R37, [R1+0x224] ;  /* 0x0002240001257983 */ /* 0x000ea40000300800 */
[----:B------:R-:W-:Y:S01]  /*286c0*/  IMAD.MOV.U32 R42, RZ, RZ, R30 ;  /* 0x000000ffff2a7224 */ /* 0x000fe200078e001e */
[----:B------:R-:W2:Y:S01]  /*286d0*/  LDL.LU R38, [R1+0x228] ;  /* 0x0002280001267983 */ /* 0x000ea20000300800 */
[----:B------:R-:W2:Y:S02]  /*286e0*/  LDL.LU R39, [R1+0x22c] ;  /* 0x00022c0001277983 */ /* 0x000ea40000300800 */
[----:B------:R-:W3:Y:S02]  /*286f0*/  LDL.LU R48, [R1+0x240] ;  /* 0x0002400001307983 */ /* 0x000ee40000300800 */
[----:B------:R-:W3:Y:S01]  /*28700*/  LDL.LU R49, [R1+0x244] ;  /* 0x0002440001317983 */ /* 0x000ee20000300800 */
[----:B------:R-:W3:Y:S01]  /*28710*/  LDL.LU R50, [R1+0x248] ;  /* 0x0002480001327983 */ /* 0x000ee20000300800 */
        /* <DEDUP_REMOVED lines=10> */
[----:B------:R-:W-:-:S02]  /*287c0*/  IMAD.MOV.U32 R27, RZ, RZ, R22 ;  /* 0x000000ffff1b7224 */ /* 0x000fc400078e0016 */
[----:B------:R-:W-:Y:S02]  /*287d0*/  IMAD.MOV.U32 R0, RZ, RZ, R23 ;  /* 0x000000ffff007224 */ /* 0x000fe400078e0017 */
[----:B------:R-:W-:Y:S02]  /*287e0*/  IMAD.MOV.U32 R22, RZ, RZ, R18 ;  /* 0x000000ffff167224 */ /* 0x000fe400078e0012 */
[----:B------:R-:W-:Y:S02]  /*287f0*/  IMAD.MOV.U32 R23, RZ, RZ, R17 ;  /* 0x000000ffff177224 */ /* 0x000fe400078e0011 */
[----:B------:R-:W-:Y:S02]  /*28800*/  IMAD.MOV.U32 R31, RZ, RZ, R20 ;  /* 0x000000ffff1f7224 */ /* 0x000fe400078e0014 */
[----:B------:R-:W-:Y:S01]  /*28810*/  IMAD.MOV.U32 R26, RZ, RZ, R21 ;  /* 0x000000ffff1a7224 */ /* 0x000fe200078e0015 */
[----:B------:R-:W2:Y:S01]  /*28820*/  LDL.LU R17, [R1+0x2b4] ;  /* 0x0002b40001117983 */ /* 0x000ea20000300800 */
[----:B------:R-:W2:Y:S02]  /*28830*/  LDL.LU R18, [R1+0x2b8] ;  /* 0x0002b80001127983 */ /* 0x000ea40000300800 */
[----:B------:R-:W2:Y:S02]  /*28840*/  LDL.LU R19, [R1+0x2bc] ;  /* 0x0002bc0001137983 */ /* 0x000ea40000300800 */
[----:B------:R0:W-:Y:S01]  /*28850*/  STL [R1+0x1d2c], R31 ;  /* 0x001d2c1f01007387 */ /* 0x0001e20000100800 */
[----:B------:R-:W-:Y:S01]  /*28860*/  STL [R1+0x1d28], R26 ;  /* 0x001d281a01007387 */ /* 0x000fe20000100800 */
[----:B------:R-:W-:Y:S02]  /*28870*/  STL [R1+0x1d24], R27 ;  /* 0x001d241b01007387 */ /* 0x000fe40000100800 */
[----:B------:R-:W-:Y:S01]  /*28880*/  STL [R1+0x1d20], R0 ;  /* 0x001d200001007387 */ /* 0x000fe20000100800 */
[C---:B----4-:R-:W-:Y:S08]  /*28890*/  HMMA.16816.F32 R4, R12.reuse, R6, R56 ;  /* 0x000000060c04723c */ /* 0x050ff00000001838 */
[C---:B------:R-:W-:Y:S01]  /*288a0*/  HMMA.16816.F32 R20, R12.reuse, R22, R52 ;  /* 0x000000160c14723c */ /* 0x040fe20000001834 */
[----:B------:R-:W3:Y:S07]  /*288b0*/  LDL.LU.64 R58, [R1+0x1ee8] ;  /* 0x001ee800013a7983 */ /* 0x000eee0000300a00 */
[----:B------:R-:W-:Y:S07]  /*288c0*/  HMMA.16816.F32 R40, R12, R42, R44 ;  /* 0x0000002a0c28723c */ /* 0x000fee000000182c */
[----:B------:R1:W-:Y:S01]  /*288d0*/  STL.64 [R1+0x208], R6 ;  /* 0x0002080601007387 */ /* 0x0003e20000100a00 */
[----:B------:R-:W-:-:S02]  /*288e0*/  IMAD.MOV.U32 R56, RZ, RZ, R4 ;  /* 0x000000ffff387224 */ /* 0x000fc400078e0004 */
[----:B------:R-:W-:-:S06]  /*288f0*/  IMAD.MOV.U32 R57, RZ, RZ, R5 ;  /* 0x000000ffff397224 */ /* 0x000fcc00078e0005 */
[----:B------:R-:W-:Y:S02]  /*28900*/  IMAD.MOV.U32 R3, RZ, RZ, R22 ;  /* 0x000000ffff037224 */ /* 0x000fe400078e0016 */
[----:B0-----:R-:W-:Y:S02]  /*28910*/  IMAD.MOV.U32 R31, RZ, RZ, R23 ;  /* 0x000000ffff1f7224 */ /* 0x001fe400078e0017 */
[----:B------:R-:W-:Y:S02]  /*28920*/  IMAD.MOV.U32 R52, RZ, RZ, R20 ;  /* 0x000000ffff347224 */ /* 0x000fe400078e0014 */
[----:B------:R-:W-:Y:S01]  /*28930*/  IMAD.MOV.U32 R53, RZ, RZ, R21 ;  /* 0x000000ffff357224 */ /* 0x000fe200078e0015 */
[----:B-1----:R-:W4:Y:S01]  /*28940*/  LDL.LU.64 R6, [R1+0x1ee0] ;  /* 0x001ee00001067983 */ /* 0x002f220000300a00 */
[----:B------:R-:W2:Y:S02]  /*28950*/  LDL.LU.64 R4, [R1+0x1ed8] ;  /* 0x001ed80001047983 */ /* 0x000ea40000300a00 */
[----:B------:R-:W2:Y:S02]  /*28960*/  LDL.LU.64 R54, [R1+0x1ed0] ;  /* 0x001ed00001367983 */ /* 0x000ea40000300a00 */
[----:B------:R-:W2:Y:S01]  /*28970*/  LDL.LU.64 R22, [R1+0x1ec8] ;  /* 0x001ec80001167983 */ /* 0x000ea20000300a00 */
[----:B------:R-:W2:Y:S01]  /*28980*/  LDL.LU.64 R20, [R1+0x1ec0] ;  /* 0x001ec00001147983 */ /* 0x000ea20000300a00 */
[----:B------:R-:W2:Y:S02]  /*28990*/  LDL.LU.64 R46, [R1+0x1eb8] ;  /* 0x001eb800012e7983 */ /* 0x000ea40000300a00 */
[----:B------:R-:W2:Y:S02]  /*289a0*/  LDL.LU.64 R44, [R1+0x1eb0] ;  /* 0x001eb000012c7983 */ /* 0x000ea40000300a00 */
[----:B------:R-:W-:-:S02]  /*289b0*/  IMAD.MOV.U32 R0, RZ, RZ, R42 ;  /* 0x000000ffff007224 */ /* 0x000fc400078e002a */
[----:B------:R-:W-:Y:S02]  /*289c0*/  IMAD.MOV.U32 R30, RZ, RZ, R43 ;  /* 0x000000ffff1e7224 */ /* 0x000fe400078e002b */
[----:B------:R-:W2:Y:S01]  /*289d0*/  LDL.LU.64 R42, [R1+0x1ea8] ;  /* 0x001ea800012a7983 */ /* 0x000ea20000300a00 */
[----:B------:R-:W-:Y:S02]  /*289e0*/  IMAD.MOV.U32 R26, RZ, RZ, R40 ;  /* 0x000000ffff1a7224 */ /* 0x000fe400078e0028 */
[----:B------:R-:W-:Y:S01]  /*289f0*/  IMAD.MOV.U32 R27, RZ, RZ, R41 ;  /* 0x000000ffff1b7224 */ /* 0x000fe200078e0029 */
[C---:B---3--:R-:W-:Y:S08]  /*28a00*/  HMMA.16816.F32 R48, R12.reuse, R58, R48 ;  /* 0x0000003a0c30723c */ /* 0x048ff00000001830 */
[C---:B--2---:R-:W-:Y:S08]  /*28a10*/  HMMA.16816.F32 R40, R12.reuse, R42, R36 ;  /* 0x0000002a0c28723c */ /* 0x044ff00000001824 */
[C---:B------:R-:W-:Y:S01]  /*28a20*/  HMMA.16816.F32 R32, R12.reuse, R54, R32 ;  /* 0x000000360c20723c */ /* 0x040fe20000001820 */
[----:B------:R-:W2:Y:S07]  /*28a30*/  LDL.LU.64 R36, [R1+0x1ea0] ;  /* 0x001ea00001247983 */ /* 0x000eae0000300a00 */
[----:B----4-:R-:W-:Y:S07]  /*28a40*/  HMMA.16816.F32 R12, R12, R6, R16 ;  /* 0x000000060c0c723c */ /* 0x010fee0000001810 */
[----:B------:R-:W-:Y:S01]  /*28a50*/  STL.64 [R1+0x1d0], R40 ;  /* 0x0001d02801007387 */ /* 0x000fe20000100a00 */
[----:B------:R0:W-:Y:S03]  /*28a60*/  STL.64 [R1+0x1d8], R42 ;  /* 0x0001d82a01007387 */ /* 0x0001e60000100a00 */
[----:B0-----:R-:W3:Y:S01]  /*28a70*/  LDL.LU.64 R42, [R1+0x1e98] ;  /* 0x001e9800012a7983 */ /* 0x001ee20000300a00 */
[----:B------:R-:W4:Y:S02]  /*28a80*/  LDL.LU.64 R40, [R1+0x1e90] ;  /* 0x001e900001287983 */ /* 0x000f240000300a00 */
[----:B------:R-:W-:Y:S02]  /*28a90*/  STL.64 [R1+0x1c0], R48 ;  /* 0x0001c03001007387 */ /* 0x000fe40000100a00 */
[----:B------:R0:W-:Y:S02]  /*28aa0*/  STL.64 [R1+0x1c8], R50 ;  /* 0x0001c83201007387 */ /* 0x0001e40000100a00 */
[----:B0-----:R-:W2:Y:S01]  /*28ab0*/  LDL.LU.64 R50, [R1+0x1e88] ;  /* 0x001e880001327983 */ /* 0x001ea20000300a00 */
[----:B------:R-:W2:Y:S02]  /*28ac0*/  LDL.LU.64 R48, [R1+0x1e80] ;  /* 0x001e800001307983 */ /* 0x000ea40000300a00 */
[----:B------:R0:W-:Y:S02]  /*28ad0*/  STL.64 [R1+0x1e10], R56 ;  /* 0x001e103801007387 */ /* 0x0001e40000100a00 */
[----:B0-----:R-:W2:Y:S01]  /*28ae0*/  LDL.LU R56, [R1+0x280] ;  /* 0x0002800001387983 */ /* 0x001ea20000300800 */
[----:B------:R-:W2:Y:S02]  /*28af0*/  LDL.LU R57, [R1+0x284] ;  /* 0x0002840001397983 */ /* 0x000ea40000300800 */
[----:B------:R-:W2:Y:S02]  /*28b00*/  LDL.LU R58, [R1+0x288] ;  /* 0x00028800013a7983 */ /* 0x000ea40000300800 */
[----:B------:R-:W2:Y:S01]  /*28b10*/  LDL.LU R59, [R1+0x28c] ;  /* 0x00028c00013b7983 */ /* 0x000ea20000300800 */
[----:B------:R0:W-:Y:S01]  /*28b20*/  STL.64 [R1+0x1b0], R32 ;  /* 0x0001b02001007387 */ /* 0x0001e20000100a00 */
[----:B------:R-:W-:Y:S03]  /*28b30*/  STL.64 [R1+0x1b8], R34 ;  /* 0x0001b82201007387 */ /* 0x000fe60000100a00 */
[----:B0-----:R-:W2:Y:S01]  /*28b40*/  LDL.LU.64 R32, [R1+0x1e78] ;  /* 0x001e780001207983 */ /* 0x001ea20000300a00 */
[----:B------:R0:W-:Y:S03]  /*28b50*/  STL.64 [R1+0x1d38], R52 ;  /* 0x001d383401007387 */ /* 0x0001e60000100a00 */
[----:B0-----:R-:W2:Y:S01]  /*28b60*/  LDL.LU R52, [R1+0x290] ;  /* 0x0002900001347983 */ /* 0x001ea20000300800 */
[----:B------:R-:W2:Y:S02]  /*28b70*/  LDL.LU R53, [R1+0x294] ;  /* 0x0002940001357983 */ /* 0x000ea40000300800 */
[----:B------:R-:W2:Y:S02]  /*28b80*/  LDL.LU R54, [R1+0x298] ;  /* 0x0002980001367983 */ /* 0x000ea40000300800 */
[----:B------:R-:W2:Y:S01]  /*28b90*/  LDL.LU R55, [R1+0x29c] ;  /* 0x00029c0001377983 */ /* 0x000ea20000300800 */
[----:B------:R-:W2:Y:S01]  /*28ba0*/  LDL.LU.64 R18, [R1+0x1e70] ;  /* 0x001e700001127983 */ /* 0x000ea20000300a00 */
[----:B------:R-:W2:Y:S02]  /*28bb0*/  LDL.LU.64 R16, [R1+0x1e68] ;  /* 0x001e680001107983 */ /* 0x000ea40000300a00 */
[----:B------:R0:W-:Y:S02]  /*28bc0*/  STL.64 [R1+0x190], R12 ;  /* 0x0001900c01007387 */ /* 0x0001e40000100a00 */
[----:B------:R1:W-:Y:S01]  /*28bd0*/  STL.64 [R1+0x198], R14 ;  /* 0x0001980e01007387 */ /* 0x0003e20000100a00 */
[----:B0-----:R-:W3:Y:S01]  /*28be0*/  LDL.LU R12, [R1+0x2a0] ;  /* 0x0002a000010c7983 */ /* 0x001ee20000300800 */
[----:B------:R-:W3:Y:S02]  /*28bf0*/  LDL.LU R13, [R1+0x2a4] ;  /* 0x0002a400010d7983 */ /* 0x000ee40000300800 */
[----:B-1----:R-:W3:Y:S02]  /*28c00*/  LDL.LU R14, [R1+0x2a8] ;  /* 0x0002a800010e7983 */ /* 0x002ee40000300800 */
[----:B------:R-:W3:Y:S01]  /*28c10*/  LDL.LU R15, [R1+0x2ac] ;  /* 0x0002ac00010f7983 */ /* 0x000ee20000300800 */
[----:B------:R2:W-:Y:S01]  /*28c20*/  STL.64 [R1+0x1e08], R4 ;  /* 0x001e080401007387 */ /* 0x0005e20000100a00 */
[----:B------:R-:W-:Y:S01]  /*28c30*/  STL.64 [R1+0x1de8], R26 ;  /* 0x001de81a01007387 */ /* 0x000fe20000100a00 */
[C---:B--2---:R-:W-:Y:S08]  /*28c40*/  HMMA.16816.F32 R4, R16.reuse, R24, R52 ;  /* 0x000000181004723c */ /* 0x044ff00000001834 */
[C---:B---3--:R-:W-:Y:S11]  /*28c50*/  HMMA.16816.F32 R12, R16.reuse, R20, R12 ;  /* 0x00000014100c723c */ /* 0x048ff6000000180c */
[----:B------:R-:W-:Y:S11]  /*28c60*/  @!UPT UIADD3 URZ, URZ, URZ, URZ ;  /* 0x0000003f3f3ff290 */ /* 0x000ff6000fffe03f */
[----:B------:R-:W-:Y:S01]  /*28c70*/  @!UPT UIADD3 URZ, URZ, URZ, URZ ;  /* 0x0000003f3f3ff290 */ /* 0x000fe2000fffe03f */
[----:B------:R-:W-:Y:S01]  /*28c80*/  STL.64 [R1+0x1a0], R12 ;  /* 0x0001a00c01007387 */ /* 0x000fe20000100a00 */
[----:B------:R-:W-:Y:S02]  /*28c90*/  STL.64 [R1+0x1a8], R14 ;  /* 0x0001a80e01007387 */ /* 0x000fe40000100a00 */
[----:B------:R-:W-:Y:S02]  /*28ca0*/  STL.64 [R1+0x1de0], R24 ;  /* 0x001de01801007387 */ /* 0x000fe40000100a00 */
[----:B------:R-:W-:Y:S01]  /*28cb0*/  STL.64 [R1+0x220], R4 ;  /* 0x0002200401007387 */ /* 0x000fe20000100a00 */
[----:B------:R0:W-:Y:S02]  /*28cc0*/  STL.64 [R1+0x228], R6 ;  /* 0x0002280601007387 */ /* 0x0001e40000100a00 */
[----:B0-----:R-:W-:Y:S02]  /*28cd0*/  HMMA.16816.F32 R4, R16, R28, R56 ;  /* 0x0000001c1004723c */ /* 0x001fe40000001838 */
[----:B------:R-:W-:Y:S01]  /*28ce0*/  STL.64 [R1+0x1dd8], R30 ;  /* 0x001dd81e01007387 */ /* 0x000fe20000100a00 */
[----:B------:R-:W-:Y:S02]  /*28cf0*/  STL.64 [R1+0x1dd0], R28 ;  /* 0x001dd01c01007387 */ /* 0x000fe40000100a00 */
[----:B------:R-:W-:-:S02]  /*28d00*/  IMAD.MOV.U32 R12, RZ, RZ, R45 ;  /* 0x000000ffff0c7224 */ /* 0x000fc400078e002d */
[----:B------:R-:W-:Y:S02]  /*28d10*/  IMAD.MOV.U32 R14, RZ, RZ, R47 ;  /* 0x000000ffff0e7224 */ /* 0x000fe400078e002f */
[----:B------:R-:W-:Y:S02]  /*28d20*/  IMAD.MOV.U32 R15, RZ, RZ, R22 ;  /* 0x000000ffff0f7224 */ /* 0x000fe400078e0016 */
[----:B------:R-:W-:Y:S02]  /*28d30*/  IMAD.MOV.U32 R13, RZ, RZ, R46 ;  /* 0x000000ffff0d7224 */ /* 0x000fe400078e002e */
[----:B------:R-:W-:Y:S02]  /*28d40*/  IMAD.MOV.U32 R52, RZ, RZ, R60 ;  /* 0x000000ffff347224 */ /* 0x000fe400078e003c */
[----:B----4-:R-:W-:Y:S02]  /*28d50*/  IMAD.MOV.U32 R54, RZ, RZ, R41 ;  /* 0x000000ffff367224 */ /* 0x010fe400078e0029 */
[----:B------:R-:W-:-:S06]  /*28d60*/  IMAD.MOV.U32 R55, RZ, RZ, R40 ;  /* 0x000000ffff377224 */ /* 0x000fcc00078e0028 */
[----:B------:R-:W-:Y:S01]  /*28d70*/  STL.64 [R1+0x240], R4 ;  /* 0x0002400401007387 */ /* 0x000fe20000100a00 */
[----:B------:R0:W-:Y:S02]  /*28d80*/  STL.64 [R1+0x248], R6 ;  /* 0x0002480601007387 */ /* 0x0001e40000100a00 */
[----:B------:R-:W2:Y:S02]  /*28d90*/  LDL.LU R45, [R1+0x1e60] ;  /* 0x001e6000012d7983 */ /* 0x000ea40000300800 */
[----:B------:R-:W3:Y:S01]  /*28da0*/  LDL.LU R46, [R1+0x1e5c] ;  /* 0x001e5c00012e7983 */ /* 0x000ee20000300800 */
[----:B------:R-:W4:Y:S01]  /*28db0*/  LDL.LU R47, [R1+0x1e58] ;  /* 0x001e5800012f7983 */ /* 0x000f220000300800 */
[----:B------:R-:W4:Y:S02]  /*28dc0*/  LDL.LU R22, [R1+0x1e54] ;  /* 0x001e540001167983 */ /* 0x000f240000300800 */
[----:B------:R-:W-:Y:S02]  /*28dd0*/  STL.64 [R1+0x1d48], R14 ;  /* 0x001d480e01007387 */ /* 0x000fe40000100a00 */
[----:B------:R-:W-:Y:S01]  /*28de0*/  STL.64 [R1+0x1d40], R12 ;  /* 0x001d400c01007387 */ /* 0x000fe20000100a00 */
[----:B0-----:R-:W-:Y:S07]  /*28df0*/  HMMA.16816.F32 R4, R16, R32, R8 ;  /* 0x000000201004723c */ /* 0x001fee0000001808 */
[----:B------:R-:W-:-:S02]  /*28e00*/  IMAD.MOV.U32 R8, RZ, RZ, R23 ;  /* 0x000000ffff087224 */ /* 0x000fc400078e0017 */
[----:B------:R-:W-:Y:S02]  /*28e10*/  IMAD.MOV.U32 R10, RZ, RZ, R43 ;  /* 0x000000ffff0a7224 */ /* 0x000fe400078e002b */
[----:B------:R-:W-:Y:S01]  /*28e20*/  IMAD.MOV.U32 R11, RZ, RZ, R37 ;  /* 0x000000ffff0b7224 */ /* 0x000fe200078e0025 */
[----:B------:R-:W4:Y:S01]  /*28e30*/  LDL.LU R23, [R1+0x1e50] ;  /* 0x001e500001177983 */ /* 0x000f220000300800 */
[----:B------:R-:W-:Y:S02]  /*28e40*/  IMAD.MOV.U32 R9, RZ, RZ, R42 ;  /* 0x000000ffff097224 */ /* 0x000fe400078e002a */
[----:B------:R-:W4:Y:S02]  /*28e50*/  LDL.LU R42, [R1+0x1e4c] ;  /* 0x001e4c00012a7983 */ /* 0x000f240000300800 */
[----:B------:R-:W4:Y:S01]  /*28e60*/  LDL.LU R43, [R1+0x1e48] ;  /* 0x001e4800012b7983 */ /* 0x000f220000300800 */
[----:B------:R-:W4:Y:S01]  /*28e70*/  LDL.LU R37, [R1+0x1e44] ;  /* 0x001e440001257983 */ /* 0x000f220000300800 */
[----:B------:R-:W-:Y:S02]  /*28e80*/  STL.64 [R1+0x1d58], R10 ;  /* 0x001d580a01007387 */ /* 0x000fe40000100a00 */
[----:B------:R-:W-:Y:S02]  /*28e90*/  STL.64 [R1+0x1d50], R8 ;  /* 0x001d500801007387 */ /* 0x000fe40000100a00 */
[----:B------:R-:W4:Y:S02]  /*28ea0*/  LDL.LU R60, [R1+0x1e40] ;  /* 0x001e4000013c7983 */ /* 0x000f240000300800 */
[----:B------:R-:W-:-:S02]  /*28eb0*/  IMAD.MOV.U32 R53, RZ, RZ, R36 ;  /* 0x000000ffff357224 */ /* 0x000fc400078e0024 */
[----:B------:R-:W4:Y:S01]  /*28ec0*/  LDL.LU R36, [R1+0x1e3c] ;  /* 0x001e3c0001247983 */ /* 0x000f220000300800 */
[----:B------:R-:W4:Y:S02]  /*28ed0*/  LDL.LU R41, [R1+0x1e38] ;  /* 0x001e380001297983 */ /* 0x000f240000300800 */
[----:B------:R-:W4:Y:S02]  /*28ee0*/  LDL.LU R40, [R1+0x1e34] ;  /* 0x001e340001287983 */ /* 0x000f240000300800 */
[----:B------:R-:W-:Y:S01]  /*28ef0*/  STL.64 [R1+0x1d78], R54 ;  /* 0x001d783601007387 */ /* 0x000fe20000100a00 */
[----:B------:R0:W-:Y:S04]  /*28f00*/  STL.64 [R1+0x1d70], R52 ;  /* 0x001d703401007387 */ /* 0x0001e80000100a00 */
[----:B0-----:R-:W4:Y:S01]  /*28f10*/  LDL.64 R52, [R1+0x60] ;  /* 0x0000600001347983 */ /* 0x001f220000100a00 */
[----:B------:R-:W-:-:S02]  /*28f20*/  IMAD.MOV.U32 R14, RZ, RZ, R49 ;  /* 0x000000ffff0e7224 */ /* 0x000fc400078e0031 */
[----:B------:R-:W-:Y:S02]  /*28f30*/  IMAD.MOV.U32 R15, RZ, RZ, R48 ;  /* 0x000000ffff0f7224 */ /* 0x000fe400078e0030 */
[----:B------:R-:W-:Y:S02]  /*28f40*/  IMAD.MOV.U32 R12, RZ, RZ, R51 ;  /* 0x000000ffff0c7224 */ /* 0x000fe400078e0033 */
[----:B------:R-:W-:Y:S02]  /*28f50*/  IMAD.MOV.U32 R13, RZ, RZ, R50 ;  /* 0x000000ffff0d7224 */ /* 0x000fe400078e0032 */
[----:B------:R-:W-:Y:S02]  /*28f60*/  IMAD.MOV.U32 R11, RZ, RZ, R44 ;  /* 0x000000ffff0b7224 */ /* 0x000fe400078e002c */
[----:B--2---:R-:W-:Y:S02]  /*28f70*/  IMAD.MOV.U32 R10, RZ, RZ, R45 ;  /* 0x000000ffff0a7224 */ /* 0x004fe400078e002d */
[----:B---3--:R-:W-:-:S02]  /*28f80*/  IMAD.MOV.U32 R9, RZ, RZ, R46 ;  /* 0x000000ffff097224 */ /* 0x008fc400078e002e */
[----:B----4-:R-:W-:Y:S01]  /*28f90*/  IMAD.MOV.U32 R8, RZ, RZ, R47 ;  /* 0x000000ffff087224 */ /* 0x010fe200078e002f */
[----:B------:R-:W-:Y:S01]  /*28fa0*/  STL.64 [R1+0x1e18], R52 ;  /* 0x001e183401007387 */ /* 0x000fe20000100a00 */
[----:B------:R0:W-:Y:S02]  /*28fb0*/  STL.64 [R1+0x1d88], R14 ;  /* 0x001d880e01007387 */ /* 0x0001e40000100a00 */
[----:B------:R1:W-:Y:S02]  /*28fc0*/  STL.64 [R1+0x1d80], R12 ;  /* 0x001d800c01007387 */ /* 0x0003e40000100a00 */
[----:B------:R-:W-:Y:S01]  /*28fd0*/  STL.64 [R1+0x1d98], R10 ;  /* 0x001d980a01007387 */ /* 0x000fe20000100a00 */
[----:B------:R2:W-:Y:S01]  /*28fe0*/  STL.64 [R1+0x1d90], R8 ;  /* 0x001d900801007387 */ /* 0x0005e20000100a00 */
[----:B0-----:R-:W-:Y:S02]  /*28ff0*/  IMAD.MOV.U32 R14, RZ, RZ, R60 ;  /* 0x000000ffff0e7224 */ /* 0x001fe400078e003c */
[----:B-1----:R-:W-:-:S02]  /*29000*/  IMAD.MOV.U32 R12, RZ, RZ, R41 ;  /* 0x000000ffff0c7224 */ /* 0x002fc400078e0029 */
[----:B------:R-:W-:Y:S01]  /*29010*/  IMAD.MOV.U32 R15, RZ, RZ, R37 ;  /* 0x000000ffff0f7224 */ /* 0x000fe200078e0025 */
[----:B------:R-:W3:Y:S01]  /*29020*/  LDL.LU R41, [R1+0x1e30] ;  /* 0x001e300001297983 */ /* 0x000ee20000300800 */
[----:B------:R-:W-:Y:S02]  /*29030*/  IMAD.MOV.U32 R13, RZ, RZ, R36 ;  /* 0x000000ffff0d7224 */ /* 0x000fe400078e0024 */
[----:B------:R-:W4:Y:S02]  /*29040*/  LDL.LU R36, [R1+0x1e2c] ;  /* 0x001e2c0001247983 */ /* 0x000f240000300800 */
[----:B------:R-:W3:Y:S01]  /*29050*/  LDL.LU R60, [R1+0x1e28] ;  /* 0x001e2800013c7983 */ /* 0x000ee20000300800 */
[----:B------:R-:W4:Y:S01]  /*29060*/  LDL.LU R37, [R1+0x1e24] ;  /* 0x001e240001257983 */ /* 0x000f220000300800 */
[----:B------:R-:W-:Y:S02]  /*29070*/  STL.64 [R1+0x1da8], R14 ;  /* 0x001da80e01007387 */ /* 0x000fe40000100a00 */
[----:B------:R-:W-:Y:S02]  /*29080*/  STL.64 [R1+0x1da0], R12 ;  /* 0x001da00c01007387 */ /* 0x000fe40000100a00 */
[----:B--2---:R-:W2:Y:S01]  /*29090*/  LDL.LU R8, [R1+0xb0] ;  /* 0x0000b00001087983 */ /* 0x004ea20000300800 */
[----:B------:R-:W2:Y:S01]  /*290a0*/  LDL.LU R9, [R1+0xb4] ;  /* 0x0000b40001097983 */ /* 0x000ea20000300800 */
[----:B------:R-:W2:Y:S02]  /*290b0*/  LDL.LU R10, [R1+0xb8] ;  /* 0x0000b800010a7983 */ /* 0x000ea40000300800 */
[----:B---3--:R-:W-:-:S02]  /*290c0*/  IMAD.MOV.U32 R11, RZ, RZ, R60 ;  /* 0x000000ffff0b7224 */ /* 0x008fc400078e003c */
[----:B------:R-:W3:Y:S04]  /*290d0*/  LDL.LU R60, [R1+0x1e20] ;  /* 0x001e2000013c7983 */ /* 0x000ee80000300800 */
[----:B--2---:R-:W-:Y:S01]  /*290e0*/  STL.64 [R1+0x1db8], R10 ;  /* 0x001db80a01007387 */ /* 0x004fe20000100a00 */
[----:B------:R0:W-:Y:S03]  /*290f0*/  STL.64 [R1+0x1db0], R8 ;  /* 0x001db00801007387 */ /* 0x0001e60000100a00 */
[----:B0-----:R-:W2:Y:S01]  /*29100*/  LDL.LU R8, [R1+0xd0] ;  /* 0x0000d00001087983 */ /* 0x001ea20000300800 */
[----:B------:R-:W2:Y:S02]  /*29110*/  LDL.LU R9, [R1+0xd4] ;  /* 0x0000d40001097983 */ /* 0x000ea40000300800 */
[----:B------:R-:W2:Y:S02]  /*29120*/  LDL.LU R10, [R1+0xd8] ;  /* 0x0000d800010a7983 */ /* 0x000ea40000300800 */
[----:B------:R-:W2:Y:S02]  /*29130*/  LDL.LU R11, [R1+0xdc] ;  /* 0x0000dc00010b7983 */ /* 0x000ea40000300800 */
[----:B--2---:R-:W-:Y:S01]  /*29140*/  STL.64 [R1+0x1dc8], R10 ;  /* 0x001dc80a01007387 */ /* 0x004fe20000100a00 */
[----:B------:R0:W-:Y:S03]  /*29150*/  STL.64 [R1+0x1dc0], R8 ;  /* 0x001dc00801007387 */ /* 0x0001e60000100a00 */
[----:B0-----:R-:W2:Y:S01]  /*29160*/  LDL.LU R8, [R1+0x100] ;  /* 0x0001000001087983 */ /* 0x001ea20000300800 */
[----:B------:R-:W2:Y:S02]  /*29170*/  LDL.LU R9, [R1+0x104] ;  /* 0x0001040001097983 */ /* 0x000ea40000300800 */
[----:B------:R-:W2:Y:S02]  /*29180*/  LDL.LU R10, [R1+0x108] ;  /* 0x00010800010a7983 */ /* 0x000ea40000300800 */
[----:B------:R-:W2:Y:S01]  /*29190*/  LDL.LU R11, [R1+0x10c] ;  /* 0x00010c00010b7983 */ /* 0x000ea20000300800 */
[----:B------:R-:W4:Y:S01]  /*291a0*/  LDL.LU R52, [R1+0x270] ;  /* 0x0002700001347983 */ /* 0x000f220000300800 */
[----:B------:R-:W4:Y:S02]  /*291b0*/  LDL.LU R53, [R1+0x274] ;  /* 0x0002740001357983 */ /* 0x000f240000300800 */
[----:B------:R-:W4:Y:S02]  /*291c0*/  LDL.LU R54, [R1+0x278] ;  /* 0x0002780001367983 */ /* 0x000f240000300800 */
[----:B------:R-:W4:Y:S01]  /*291d0*/  LDL.LU R55, [R1+0x27c] ;  /* 0x00027c0001377983 */ /* 0x000f220000300800 */
[----:B------:R-:W2:Y:S01]  /*291e0*/  LDL.LU R56, [R1+0x260] ;  /* 0x0002600001387983 */ /* 0x000ea20000300800 */
[----:B------:R-:W2:Y:S02]  /*291f0*/  LDL.LU R57, [R1+0x264] ;  /* 0x0002640001397983 */ /* 0x000ea40000300800 */
[----:B------:R-:W2:Y:S02]  /*29200*/  LDL.LU R58, [R1+0x268] ;  /* 0x00026800013a7983 */ /* 0x000ea40000300800 */
[----:B------:R-:W-:Y:S01]  /*29210*/  IMAD.MOV.U32 R38, RZ, RZ, R4 ;  /* 0x000000ffff267224 */ /* 0x000fe200078e0004 */
[----:B------:R-:W2:Y:S01]  /*29220*/  LDL.LU R59, [R1+0x26c] ;  /* 0x00026c00013b7983 */ /* 0x000ea20000300800 */
[----:B------:R-:W-:-:S02]  /*29230*/  IMAD.MOV.U32 R39, RZ, RZ, R5 ;  /* 0x000000ffff277224 */ /* 0x000fc400078e0005 */
[----:B------:R-:W2:Y:S02]  /*29240*/  LDL.LU R4, [R1+0x230] ;  /* 0x0002300001047983 */ /* 0x000ea40000300800 */
[----:B------:R-:W-:Y:S01]  /*29250*/  IMAD.MOV.U32 R34, RZ, RZ, R6 ;  /* 0x000000ffff227224 */ /* 0x000fe200078e0006 */
[----:B------:R-:W2:Y:S01]  /*29260*/  LDL.LU R5, [R1+0x234] ;  /* 0x0002340001057983 */ /* 0x000ea20000300800 */
[----:B------:R-:W-:Y:S02]  /*29270*/  IMAD.MOV.U32 R35, RZ, RZ, R7 ;  /* 0x000000ffff237224 */ /* 0x000fe400078e0007 */
        /* <DEDUP_REMOVED lines=17> */
[----:B------:R0:W-:Y:S01]  /*29390*/  STL [R1+0x1d0c], R35 ;  /* 0x001d0c2301007387 */ /* 0x0001e20000100800 */
[----:B------:R-:W-:Y:S01]  /*293a0*/  STL [R1+0x1d08], R34 ;  /* 0x001d082201007387 */ /* 0x000fe20000100800 */
[----:B------:R-:W-:-:S02]  /*293b0*/  IMAD.MOV.U32 R48, RZ, RZ, R43 ;  /* 0x000000ffff307224 */ /* 0x000fc400078e002b */
[----:B------:R-:W-:Y:S02]  /*293c0*/  IMAD.MOV.U32 R49, RZ, RZ, R42 ;  /* 0x000000ffff317224 */ /* 0x000fe400078e002a */
[----:B------:R-:W-:Y:S01]  /*293d0*/  STL [R1+0x1d04], R39 ;  /* 0x001d042701007387 */ /* 0x000fe20000100800 */
[----:B------:R-:W-:Y:S01]  /*293e0*/  STL [R1+0x1d00], R38 ;  /* 0x001d002601007387 */ /* 0x000fe20000100800 */
[C---:B----4-:R-:W-:Y:S11]  /*293f0*/  HMMA.16816.F32 R52, R16.reuse, R36, R52 ;  /* 0x000000241034723c */ /* 0x050ff60000001834 */
[----:B------:R-:W-:Y:S11]  /*29400*/  @!UPT UIADD3 URZ, URZ, URZ, URZ ;  /* 0x0000003f3f3ff290 */ /* 0x000ff6000fffe03f */
[----:B------:R-:W-:Y:S02]  /*29410*/  @!UPT UIADD3 URZ, URZ, URZ, URZ ;  /* 0x0000003f3f3ff290 */ /* 0x000fe4000fffe03f */
[----:B------:R-:W-:Y:S02]  /*29420*/  IMAD.MOV.U32 R42, RZ, RZ, R52 ;  /* 0x000000ffff2a7224 */ /* 0x000fe400078e0034 */
[----:B------:R-:W-:Y:S02]  /*29430*/  IMAD.MOV.U32 R43, RZ, RZ, R53 ;  /* 0x000000ffff2b7224 */ /* 0x000fe400078e0035 */
[----:B------:R-:W4:Y:S01]  /*29440*/  LDL.LU.64 R52, [R1+0x1e18] ;  /* 0x001e180001347983 */ /* 0x000f220000300a00 */
[C---:B--2---:R-:W-:Y:S11]  /*29450*/  HMMA.16816.F32 R56, R16.reuse, R40, R56 ;  /* 0x000000281038723c */ /* 0x044ff60000001838 */
[----:B------:R-:W-:Y:S11]  /*29460*/  @!UPT UIADD3 URZ, URZ, URZ, URZ ;  /* 0x0000003f3f3ff290 */ /* 0x000ff6000fffe03f */
[----:B------:R-:W-:Y:S01]  /*29470*/  @!UPT UIADD3 URZ, URZ, URZ, URZ ;  /* 0x0000003f3f3ff290 */ /* 0x000fe2000fffe03f */
[----:B------:R1:W-:Y:S01]  /*29480*/  STL.64 [R1+0x280], R56 ;  /* 0x0002803801007387 */ /* 0x0003e20000100a00 */
[----:B------:R-:W-:Y:S02]  /*29490*/  STL [R1+0x288], R58 ;  /* 0x0002883a01007387 */ /* 0x000fe40000100800 */
[----:B0-----:R-:W-:Y:S01]  /*294a0*/  IMAD.MOV.U32 R35, RZ, RZ, R59 ;  /* 0x000000ffff237224 */ /* 0x001fe200078e003b */
[----:B-1----:R-:W2:Y:S01]  /*294b0*/  LDL.LU.64 R56, [R1+0x1e10] ;  /* 0x001e100001387983 */ /* 0x002ea20000300a00 */
[----:B------:R-:W2:Y:S01]  /*294c0*/  LDL R59, [R1+0x4e4] ;  /* 0x0004e400013b7983 */ /* 0x000ea20000100800 */
[C---:B----4-:R-:W-:Y:S11]  /*294d0*/  HMMA.16816.F32 R4, R16.reuse, R52, R4 ;  /* 0x000000341004723c */ /* 0x050ff60000001804 */
[----:B------:R-:W-:Y:S11]  /*294e0*/  @!UPT UIADD3 URZ, URZ, URZ, URZ ;  /* 0x0000003f3f3ff290 */ /* 0x000ff6000fffe03f */
[----:B------:R-:W-:Y:S02]  /*294f0*/  @!UPT UIADD3 URZ, URZ, URZ, URZ ;  /* 0x0000003f3f3ff290 */ /* 0x000fe4000fffe03f */
[----:B------:R-:W-:Y:S02]  /*29500*/  IMAD.MOV.U32 R34, RZ, RZ, R4 ;  /* 0x000000ffff227224 */ /* 0x000fe400078e0004 */
[----:B------:R-:W-:Y:S02]  /*29510*/  IMAD.MOV.U32 R39, RZ, RZ, R5 ;  /* 0x000000ffff277224 */ /* 0x000fe400078e0005 */
[----:B------:R-:W4:Y:S02]  /*29520*/  LDL.LU.64 R4, [R1+0x1e08] ;  /* 0x001e080001047983 */ /* 0x000f240000300a00 */
[----:B----4-:R-:W-:Y:S02]  /*29530*/  HMMA.16816.F32 R16, R16, R4, R44 ;  /* 0x000000041010723c */ /* 0x010fe4000000182c */
[----:B------:R-:W4:Y:S01]  /*29540*/  LDL.LU.64 R46, [R1+0x1e00] ;  /* 0x001e0000012e7983 */ /* 0x000f220000300a00 */
[----:B------:R-:W4:Y:S11]  /*29550*/  LDL.LU.64 R44, [R1+0x1df8] ;  /* 0x001df800012c7983 */ /* 0x000f360000300a00 */
[----:B------:R-:W-:Y:S09]  /*29560*/  @!UPT UIADD3 URZ, URZ, URZ, URZ ;  /* 0x0000003f3f3ff290 */ /* 0x000ff2000fffe03f */
[----:B------:R0:W-:Y:S01]  /*29570*/  STL.64 [R1+0x230], R16 ;  /* 0x0002301001007387 */ /* 0x0001e20000100a00 */
[----:B------:R1:W-:Y:S03]  /*29580*/  STL.64 [R1+0x238], R18 ;  /* 0x0002381201007387 */ /* 0x0003e60000100a00 */
[----:B0-----:R-:W2:Y:S01]  /*29590*/  LDL.LU R16, [R1+0x170] ;  /* 0x0001700001107983 */ /* 0x001ea20000300800 */
[----:B------:R-:W2:Y:S02]  /*295a0*/  LDL.LU R17, [R1+0x174] ;  /* 0x0001740001117983 */ /* 0x000ea40000300800 */
[----:B-1----:R-:W-:Y:S02]  /*295b0*/  IMAD.MOV.U32 R18, RZ, RZ, R61 ;  /* 0x000000ffff127224 */ /* 0x002fe400078e003d */
[----:B------:R-:W-:Y:S01]  /*295c0*/  IMAD.MOV.U32 R19, RZ, RZ, R2 ;  /* 0x000000ffff137224 */ /* 0x000fe200078e0002 */
[----:B------:R-:W2:Y:S01]  /*295d0*/  LDL.LU R61, [R1+0x1df4] ;  /* 0x001df400013d7983 */ /* 0x000ea20000300800 */
[----:B------:R-:W2:Y:S01]  /*295e0*/  LDL.LU R2, [R1+0x1df0] ;  /* 0x001df00001027983 */ /* 0x000ea20000300800 */
[C---:B----4-:R-:W-:Y:S11]  /*295f0*/  HMMA.16816.F32 R24, R44.reuse, R20, R24 ;  /* 0x000000142c18723c */ /* 0x050ff60000001818 */
[----:B------:R-:W-:Y:S11]  /*29600*/  @!UPT UIADD3 URZ, URZ, URZ, URZ ;  /* 0x0000003f3f3ff290 */ /* 0x000ff6000fffe03f */
[----:B------:R-:W-:Y:S01]  /*29610*/  @!UPT UIADD3 URZ, URZ, URZ, URZ ;  /* 0x0000003f3f3ff290 */ /* 0x000fe2000fffe03f */
[----:B------:R-:W-:Y:S01]  /*29620*/  STL.64 [R1+0x210], R24 ;  /* 0x0002101801007387 */ /* 0x000fe20000100a00 */
[----:B------:R0:W-:Y:S03]  /*29630*/  STL.64 [R1+0x218], R26 ;  /* 0x0002181a01007387 */ /* 0x0001e60000100a00 */
[----:B0-----:R-:W4:Y:S01]  /*29640*/  LDL.LU.64 R26, [R1+0x1de8] ;  /* 0x001de800011a7983 */ /* 0x001f220000300a00 */
[----:B------:R-:W2:Y:S02]  /*29650*/  LDL.LU.64 R24, [R1+0x1de0] ;  /* 0x001de00001187983 */ /* 0x000ea40000300a00 */
[C---:B--2---:R-:W-:Y:S11]  /*29660*/  HMMA.16816.F32 R28, R44.reuse, R24, R28 ;  /* 0x000000182c1c723c */ /* 0x044ff6000000181c */
[----:B------:R-:W-:Y:S11]  /*29670*/  @!UPT UIADD3 URZ, URZ, URZ, URZ ;  /* 0x0000003f3f3ff290 */ /* 0x000ff6000fffe03f */
[----:B------:R-:W-:Y:S01]  /*29680*/  @!UPT UIADD3 URZ, URZ, URZ, URZ ;  /* 0x0000003f3f3ff290 */ /* 0x000fe2000fffe03f */
[----:B------:R-:W-:Y:S01]  /*29690*/  STL.64 [R1+0x180], R28 ;  /* 0x0001801c01007387 */ /* 0x000fe20000100a00 */
[----:B------:R0:W-:Y:S03]  /*296a0*/  STL.64 [R1+0x188], R30 ;  /* 0x0001881e01007387 */ /* 0x0001e60000100a00 */
[----:B0-----:R-:W2:Y:S01]  /*296b0*/  LDL.LU.64 R30, [R1+0x1dd8] ;  /* 0x001dd800011e7983 */ /* 0x001ea20000300a00 */
[----:B------:R-:W2:Y:S02]  /*296c0*/  LDL.LU.64 R28, [R1+0x1dd0] ;  /* 0x001dd000011c7983 */ /* 0x000ea40000300a00 */
[----:B--2---:R-:W-:Y:S11]  /*296d0*/  HMMA.16816.F32 R8, R44, R28, R8 ;  /* 0x0000001c2c08723c */ /* 0x004ff60000001808 */
[----:B------:R-:W-:Y:S11]  /*296e0*/  @!UPT UIADD3 URZ, URZ, URZ, URZ ;  /* 0x0000003f3f3ff290 */ /* 0x000ff6000fffe03f */
[----:B------:R-:W-:Y:S01]  /*296f0*/  @!UPT UIADD3 URZ, URZ, URZ, URZ ;  /* 0x0000003f3f3ff290 */ /* 0x000fe2000fffe03f */
[----:B------:R-:W-:Y:S01]  /*29700*/  STL.64 [R1+0x160], R8 ;  /* 0x0001600801007387 */ /* 0x000fe20000100a00 */
[----:B------:R0:W-:Y:S03]  /*29710*/  STL.64 [R1+0x168], R10 ;  /* 0x0001680a01007387 */ /* 0x0001e60000100a00 */
[----:B0-----:R-:W2:Y:S01]  /*29720*/  LDL.LU.64 R10, [R1+0x1dc8] ;  /* 0x001dc800010a7983 */ /* 0x001ea20000300a00 */
[----:B------:R-:W2:Y:S02]  /*29730*/  LDL.LU.64 R8, [R1+0x1dc0] ;  /* 0x001dc00001087983 */ /* 0x000ea40000300a00 */
[----:B---3--:R-:W-:-:S07]  /*29740*/  IMAD.MOV.U32 R15, RZ, RZ, R60 ;  /* 0x000000ffff0f7224 */ /* 0x008fce00078e003c */
[C---:B------:R-:W-:Y:S08]  /*29750*/  HMMA.16816.F32 R12, R44.reuse, R36, R12 ;  /* 0x000000242c0c723c */ /* 0x040ff0000000180c */
[----:B--2---:R-:W-:Y:S11]  /*29760*/  HMMA.16816.F32 R8, R44, R32, R8 ;  /* 0x000000202c08723c */ /* 0x004ff60000001808 */
[----:B------:R-:W-:Y:S11]  /*29770*/  @!UPT UIADD3 URZ, URZ, URZ, URZ ;  /* 0x0000003f3f3ff290 */ /* 0x000ff6000fffe03f */
[----:B------:R-:W-:Y:S01]  /*29780*/  @!UPT UIADD3 URZ, URZ, URZ, URZ ;  /* 0x0000003f3f3ff290 */ /* 0x000fe2000fffe03f */
        /* <DEDUP_REMOVED lines=8> */
[----:B------:R-:W-:-:S02]  /*29810*/  IMAD.MOV.U32 R50, RZ, RZ, R23 ;  /* 0x000000ffff327224 */ /* 0x000fc400078e0017 */
[----:B------:R-:W-:Y:S02]  /*29820*/  IMAD.MOV.U32 R51, RZ, RZ, R22 ;  /* 0x000000ffff337224 */ /* 0x000fe400078e0016 */
[----:B------:R-:W-:Y:S02]  /*29830*/  IMAD.MOV.U32 R22, RZ, RZ, R54 ;  /* 0x000000ffff167224 */ /* 0x000fe400078e0036 */
[----:B------:R-:W-:Y:S02]  /*29840*/  IMAD.MOV.U32 R23, RZ, RZ, R55 ;  /* 0x000000ffff177224 */ /* 0x000fe400078e0037 */
[----:B------:R-:W-:Y:S02]  /*29850*/  IMAD.MOV.U32 R38, RZ, RZ, R6 ;  /* 0x000000ffff267224 */ /* 0x000fe400078e0006 */
[----:B------:R-:W-:Y:S02]  /*29860*/  IMAD.MOV.U32 R60, RZ, RZ, R7 ;  /* 0x000000ffff3c7224 */ /* 0x000fe400078e0007 */
[----:B------:R-:W-:-:S02]  /*29870*/  IMAD.MOV.U32 R7, RZ, RZ, R52 ;  /* 0x000000ffff077224 */ /* 0x000fc400078e0034 */
[----:B------:R-:W-:Y:S01]  /*29880*/  IMAD.MOV.U32 R6, RZ, RZ, R53 ;  /* 0x000000ffff067224 */ /* 0x000fe200078e0035 */
[C---:B--2---:R-:W-:Y:S08]  /*29890*/  HMMA.16816.F32 R8, R44.reuse, R40, R8 ;  /* 0x000000282c08723c */ /* 0x044ff00000001808 */
[C---:B---3--:R-:W-:Y:S11]  /*298a0*/  HMMA.16816.F32 R12, R44.reuse, R52, R12 ;  /* 0x000000342c0c723c */ /* 0x048ff6000000180c */
[----:B------:R-:W-:Y:S04]  /*298b0*/  @!UPT UIADD3 URZ, URZ, URZ, URZ ;  /* 0x0000003f3f3ff290 */ /* 0x000fe8000fffe03f */
[----:B------:R-:W-:Y:S01]  /*298c0*/  STL.64 [R1+0x120], R8 ;  /* 0x0001200801007387 */ /* 0x000fe20000100a00 */
[----:B------:R0:W-:Y:S01]  /*298d0*/  STL.64 [R1+0x128], R10 ;  /* 0x0001280a01007387 */ /* 0x0001e20000100a00 */
[----:B------:R-:W-:Y:S02]  /*298e0*/  HMMA.16816.F32 R44, R44, R4, R48 ;  /* 0x000000042c2c723c */ /* 0x000fe40000001830 */
[----:B0-----:R-:W2:Y:S01]  /*298f0*/  LDL.LU.64 R10, [R1+0x1d98] ;  /* 0x001d9800010a7983 */ /* 0x001ea20000300a00 */
[----:B------:R-:W2:Y:S03]  /*29900*/  LDL.LU.64 R8, [R1+0x1d90] ;  /* 0x001d900001087983 */ /* 0x000ea60000300a00 */
[----:B------:R-:W-:Y:S02]  /*29910*/  STL.64 [R1+0x100], R12 ;  /* 0x0001000c01007387 */ /* 0x000fe40000100a00 */
[----:B------:R0:W-:Y:S02]  /*29920*/  STL.64 [R1+0x108], R14 ;  /* 0x0001080e01007387 */ /* 0x0001e40000100a00 */
[----:B0-----:R-:W3:Y:S01]  /*29930*/  LDL.LU.64 R14, [R1+0x1d88] ;  /* 0x001d8800010e7983 */ /* 0x001ee20000300a00 */
[----:B------:R-:W3:Y:S02]  /*29940*/  LDL.LU.64 R12, [R1+0x1d80] ;  /* 0x001d8000010c7983 */ /* 0x000ee40000300a00 */
[----:B------:R-:W2:Y:S02]  /*29950*/  LDL.LU.64 R54, [R1+0x1d78] ;  /* 0x001d780001367983 */ /* 0x000ea40000300a00 */
[----:B------:R-:W2:Y:S01]  /*29960*/  LDL.LU.64 R52, [R1+0x1d70] ;  /* 0x001d700001347983 */ /* 0x000ea20000300a00 */
[----:B------:R-:W2:Y:S01]  /*29970*/  LDL.LU.64 R50, [R1+0x1d68] ;  /* 0x001d680001327983 */ /* 0x000ea20000300a00 */
[----:B------:R-:W2:Y:S06]  /*29980*/  LDL.LU.64 R48, [R1+0x1d60] ;  /* 0x001d600001307983 */ /* 0x000eac0000300a00 */
[----:B------:R-:W-:Y:S02]  /*29990*/  STL.64 [R1+0xd0], R44 ;  /* 0x0000d02c01007387 */ /* 0x000fe40000100a00 */
[----:B------:R-:W-:Y:S01]  /*299a0*/  STL.64 [R1+0xd8], R46 ;  /* 0x0000d82e01007387 */ /* 0x000fe20000100a00 */
[C---:B--2---:R-:W-:Y:S08]  /*299b0*/  HMMA.16816.F32 R8, R48.reuse, R20, R8 ;  /* 0x000000143008723c */ /* 0x044ff00000001808 */
[C---:B---3--:R-:W-:Y:S11]  /*299c0*/  HMMA.16816.F32 R12, R48.reuse, R24, R12 ;  /* 0x00000018300c723c */ /* 0x048ff6000000180c */
        /* <DEDUP_REMOVED lines=9> */
[C---:B------:R-:W-:Y:S11]  /*29a60*/  HMMA.16816.F32 R52, R48.reuse, R28, R52 ;  /* 0x0000001c3034723c */ /* 0x040ff60000001834 */
[----:B------:R-:W-:Y:S11]  /*29a70*/  @!UPT UIADD3 URZ, URZ, URZ, URZ ;  /* 0x0000003f3f3ff290 */ /* 0x000ff6000fffe03f */
[----:B------:R-:W-:Y:S01]  /*29a80*/  @!UPT UIADD3 URZ, URZ, URZ, URZ ;  /* 0x0000003f3f3ff290 */ /* 0x000fe2000fffe03f */
[----:B------:R0:W-:Y:S01]  /*29a90*/  STL.64 [R1+0x70], R52 ;  /* 0x0000703401007387 */ /* 0x0001e20000100a00 */
[----:B------:R1:W-:Y:S03]  /*29aa0*/  STL.64 [R1+0x78], R54 ;  /* 0x0000783601007387 */ /* 0x0003e60000100a00 */
[----:B0-----:R-:W4:Y:S01]  /*29ab0*/  LDL.LU.64 R52, [R1+0x1d38] ;  /* 0x001d380001347983 */ /* 0x001f220000300a00 */
[C---:B--2---:R-:W-:Y:S08]  /*29ac0*/  HMMA.16816.F32 R8, R48.reuse, R32, R8 ;  /* 0x000000203008723c */ /* 0x044ff00000001808 */
[C---:B---3--:R-:W-:Y:S11]  /*29ad0*/  HMMA.16816.F32 R12, R48.reuse, R36, R12 ;  /* 0x00000024300c723c */ /* 0x048ff6000000180c */
[----:B------:R-:W-:Y:S04]  /*29ae0*/  @!UPT UIADD3 URZ, URZ, URZ, URZ ;  /* 0x0000003f3f3ff290 */ /* 0x000fe8000fffe03f */
[----:B------:R-:W-:Y:S01]  /*29af0*/  STL.64 [R1+0x50], R8 ;  /* 0x0000500801007387 */ /* 0x000fe20000100a00 */
[----:B------:R-:W-:Y:S01]  /*29b00*/  STL.64 [R1+0x58], R10 ;  /* 0x0000580a01007387 */ /* 0x000fe20000100a00 */
[C---:B------:R-:W-:Y:S01]  /*29b10*/  HMMA.16816.F32 R16, R48.reuse, R40, R16 ;  /* 0x000000283010723c */ /* 0x040fe20000001810 */
[----:B------:R-:W-:Y:S02]  /*29b20*/  IMAD.MOV.U32 R44, RZ, RZ, R7 ;  /* 0x000000ffff2c7224 */ /* 0x000fe400078e0007 */
[----:B------:R-:W-:Y:S02]  /*29b30*/  IMAD.MOV.U32 R45, RZ, RZ, R6 ;  /* 0x000000ffff2d7224 */ /* 0x000fe400078e0006 */
[----:B-1----:R-:W-:Y:S02]  /*29b40*/  IMAD.MOV.U32 R54, RZ, RZ, R3 ;  /* 0x000000ffff367224 */ /* 0x002fe400078e0003 */
[----:B------:R-:W-:Y:S01]  /*29b50*/  IMAD.MOV.U32 R55, RZ, RZ, R31 ;  /* 0x000000ffff377224 */ /* 0x000fe200078e001f */
[----:B------:R-:W-:Y:S04]  /*29b60*/  LDSM.16.MT88.4 R8, [R2+0x1000] ;  /* 0x001000000208783b */ /* 0x000fe80000004200 */
[----:B------:R-:W-:Y:S01]  /*29b70*/  STL.64 [R1+0x40], R12 ;  /* 0x0000400c01007387 */ /* 0x000fe20000100a00 */
[----:B------:R-:W-:Y:S02]  /*29b80*/  STL.64 [R1+0x48], R14 ;  /* 0x0000480e01007387 */ /* 0x000fe40000100a00 */
[----:B------:R-:W0:Y:S02]  /*29b90*/  LDSM.16.MT88.4 R12, [R61+0x1800] ;  /* 0x001800003d0c783b */ /* 0x000e240000004200 */
[----:B0-----:R-:W-:Y:S02]  /*29ba0*/  STL.64 [R1+0x1cd0], R14 ;  /* 0x001cd00e01007387 */ /* 0x001fe40000100a00 */
[----:B------:R0:W-:Y:S02]  /*29bb0*/  STL.64 [R1+0x1cc8], R12 ;  /* 0x001cc80c01007387 */ /* 0x0001e40000100a00 */
[----:B0-----:R-:W2:Y:S01]  /*29bc0*/  LDL.LU R12, [R1+0x2f0] ;  /* 0x0002f000010c7983 */ /* 0x001ea20000300800 */
[----:B------:R-:W2:Y:S02]  /*29bd0*/  LDL.LU R13, [R1+0x2f4] ;  /* 0x0002f400010d7983 */ /* 0x000ea40000300800 */
[----:B------:R-:W2:Y:S02]  /*29be0*/  LDL.LU R14, [R1+0x2f8] ;  /* 0x0002f800010e7983 */ /* 0x000ea40000300800 */
[----:B------:R-:W2:Y:S01]  /*29bf0*/  LDL.LU R15, [R1+0x2fc] ;  /* 0x0002fc00010f7983 */ /* 0x000ea20000300800 */
[----:B------:R-:W-:Y:S01]  /*29c00*/  STL [R1+0x1b88], R61 ;  /* 0x001b883d01007387 */ /* 0x000fe20000100800 */
[----:B------:R-:W-:Y:S02]  /*29c10*/  STL.64 [R1+0x30], R16 ;  /* 0x0000301001007387 */ /* 0x000fe40000100a00 */
[----:B------:R-:W-:Y:S02]  /*29c20*/  STL.64 [R1+0x38], R18 ;  /* 0x0000381201007387 */ /* 0x000fe40000100a00 */
[----:B------:R-:W0:Y:S04]  /*29c30*/  LDSM.16.MT88.4 R16, [R59+0x1800] ;  /* 0x001800003b10783b */ /* 0x000e280000004200 */
[----:B0-----:R-:W-:Y:S01]  /*29c40*/  STL.64 [R1+0x1c90], R18 ;  /* 0x001c901201007387 */ /* 0x001fe20000100a00 */
[----:B------:R0:W-:Y:S03]  /*29c50*/  STL.64 [R1+0x1c88], R16 ;  /* 0x001c881001007387 */ /* 0x0001e60000100a00 */
[----:B0-----:R-:W3:Y:S01]  /*29c60*/  LDL.LU R16, [R1+0x2e0] ;  /* 0x0002e00001107983 */ /* 0x001ee20000300800 */
[----:B------:R-:W3:Y:S02]  /*29c70*/  LDL.LU R17, [R1+0x2e4] ;  /* 0x0002e40001117983 */ /* 0x000ee40000300800 */
[----:B------:R-:W3:Y:S02]  /*29c80*/  LDL.LU R18, [R1+0x2e8] ;  /* 0x0002e80001127983 */ /* 0x000ee40000300800 */
[----:B------:R-:W3:Y:S01]  /*29c90*/  LDL.LU R19, [R1+0x2ec] ;  /* 0x0002ec0001137983 */ /* 0x000ee20000300800 */
[C---:B--2---:R-:W-:Y:S11]  /*29ca0*/  HMMA.16816.F32 R12, R48.reuse, R44, R12 ;  /* 0x0000002c300c723c */ /* 0x044ff6000000180c */
[----:B------:R-:W-:Y:S11]  /*29cb0*/  @!UPT UIADD3 URZ, URZ, URZ, URZ ;  /* 0x0000003f3f3ff290 */ /* 0x000ff6000fffe03f */
[----:B------:R-:W-:Y:S01]  /*29cc0*/  @!UPT UIADD3 URZ, URZ, URZ, URZ ;  /* 0x0000003f3f3ff290 */ /* 0x000fe2000fffe03f */
[----:B------:R4:W-:Y:S01]  /*29cd0*/  STL.64 [R1+0x20], R12 ;  /* 0x0000200c01007387 */ /* 0x0009e20000100a00 */
[----:B------:R0:W-:Y:S02]  /*29ce0*/  STL.64 [R1+0x28], R14 ;  /* 0x0000280e01007387 */ /* 0x0001e40000100a00 */
[----:B------:R-:W2:Y:S02]  /*29cf0*/  LDL.LU R58, [R1+0x208] ;  /* 0x00020800013a7983 */ /* 0x000ea40000300800 */
[----:B------:R-:W2:Y:S01]  /*29d00*/  LDL.LU R59, [R1+0x20c] ;  /* 0x00020c00013b7983 */ /* 0x000ea20000300800 */
[----:B------:R-:W2:Y:S01]  /*29d10*/  LDL.LU R3, [R1+0x1d30] ;  /* 0x001d300001037983 */ /* 0x000ea20000300800 */
[----:B------:R-:W2:Y:S02]  /*29d20*/  LDL.LU R31, [R1+0x1d2c] ;  /* 0x001d2c00011f7983 */ /* 0x000ea40000300800 */
[----:B----4-:R-:W-:Y:S02]  /*29d30*/  IMAD.MOV.U32 R12, RZ, RZ, R26 ;  /* 0x000000ffff0c7224 */ /* 0x010fe400078e001a */
[----:B------:R-:W-:Y:S01]  /*29d40*/  IMAD.MOV.U32 R13, RZ, RZ, R27 ;  /* 0x000000ffff0d7224 */ /* 0x000fe200078e001b */
[----:B------:R-:W4:Y:S01]  /*29d50*/  LDL.LU R26, [R1+0x1d28] ;  /* 0x001d2800011a7983 */ /* 0x000f220000300800 */
[----:B------:R-:W4:Y:S01]  /*29d60*/  LDL.LU R27, [R1+0x1d24] ;  /* 0x001d2400011b7983 */ /* 0x000f220000300800 */
[----:B---3--:R-:W-:Y:S01]  /*29d70*/  HMMA.16816.F32 R4, R48, R4, R16 ;  /* 0x000000043004723c */ /* 0x008fe20000001810 */
[----:B0-----:R-:W-:-:S02]  /*29d80*/  IMAD.MOV.U32 R14, RZ, RZ, R0 ;  /* 0x000000ffff0e7224 */ /* 0x001fc400078e0000 */
[----:B------:R-:W3:Y:S11]  /*29d90*/  LDL.LU R0, [R1+0x1d20] ;  /* 0x001d200001007983 */ /* 0x000ef60000300800 */
[----:B------:R-:W-:Y:S10]  /*29da0*/  @!UPT UIADD3 URZ, URZ, URZ, URZ ;  /* 0x0000003f3f3ff290 */ /* 0x000ff4000fffe03f */
[----:B------:R-:W-:Y:S02]  /*29db0*/  IMAD.MOV.U32 R19, RZ, RZ, R4 ;  /* 0x000000ffff137224 */ /* 0x000fe400078e0004 */
[----:B------:R-:W-:Y:S02]  /*29dc0*/  IMAD.MOV.U32 R18, RZ, RZ, R5 ;  /* 0x000000ffff127224 */ /* 0x000fe400078e0005 */
[----:B------:R-:W-:Y:S02]  /*29dd0*/  IMAD.MOV.U32 R17, RZ, RZ, R6 ;  /* 0x000000ffff117224 */ /* 0x000fe400078e0006 */
[----:B------:R-:W-:Y:S02]  /*29de0*/  IMAD.MOV.U32 R16, RZ, RZ, R7 ;  /* 0x000000ffff107224 */ /* 0x000fe400078e0007 */
[----:B------:R-:W-:Y:S01]  /*29df0*/  LDSM.16.MT88.4 R4, [R2+0x1800] ;  /* 0x001800000204783b */ /* 0x000fe20000004200 */
[----:B------:R-:W-:Y:S02]  /*29e00*/  IMAD.MOV.U32 R15, RZ, RZ, R30 ;  /* 0x000000ffff0f7224 */ /* 0x000fe400078e001e */
[----:B------:R-:W3:Y:S01]  /*29e10*/  LDL.LU R30, [R1+0x1d1c] ;  /* 0x001d1c00011e7983 */ /* 0x000ee20000300800 */
[----:B--2---:R-:W0:Y:S04]  /*29e20*/  LDSM.16.MT88.4 R44, [R3+0x1800] ;  /* 0x00180000032c783b */ /* 0x004e280000004200 */
[----:B0-----:R-:W-:Y:S01]  /*29e30*/  STL.64 [R1+0x1c20], R46 ;  /* 0x001c202e01007387 */ /* 0x001fe20000100a00 */
[----:B------:R0:W-:Y:S02]  /*29e40*/  STL.64 [R1+0x1c18], R44 ;  /* 0x001c182c01007387 */ /* 0x0001e40000100a00 */
[----:B0-----:R-:W-:-:S02]  /*29e50*/  IMAD.MOV.U32 R44, RZ, RZ, R31 ;  /* 0x000000ffff2c7224 */ /* 0x001fc400078e001f */
[----:B----4-:R-:W-:Y:S01]  /*29e60*/  IMAD.MOV.U32 R45, RZ, RZ, R26 ;  /* 0x000000ffff2d7224 */ /* 0x010fe200078e001a */
[----:B------:R-:W2:Y:S01]  /*29e70*/  LDL.LU R31, [R1+0x1d18] ;  /* 0x001d1800011f7983 */ /* 0x000ea20000300800 */
[----:B------:R-:W4:Y:S02]  /*29e80*/  LDL.LU R26, [R1+0x1d14] ;  /* 0x001d1400011a7983 */ /* 0x000f240000300800 */
[----:B------:R-:W-:Y:S02]  /*29e90*/  IMAD.MOV.U32 R46, RZ, RZ, R27 ;  /* 0x000000ffff2e7224 */ /* 0x000fe400078e001b */
[----:B------:R-:W4:Y:S01]  /*29ea0*/  LDL.LU R27, [R1+0x1d10] ;  /* 0x001d1000011b7983 */ /* 0x000f220000300800 */
[----:B------:R-:W-:Y:S02]  /*29eb0*/  STL [R1+0x1b78], R3 ;  /* 0x001b780301007387 */ /* 0x000fe40000100800 */
[----:B------:R-:W-:Y:S02]  /*29ec0*/  STL.64 [R1+0x1ca0], R18 ;  /* 0x001ca01201007387 */ /* 0x000fe40000100a00 */
[----:B------:R-:W-:Y:S01]  /*29ed0*/  STL.64 [R1+0x1c98], R16 ;  /* 0x001c981001007387 */ /* 0x000fe20000100a00 */
[----:B------:R-:W-:Y:S01]  /*29ee0*/  STL.64 [R1+0x1ba0], R6 ;  /* 0x001ba00601007387 */ /* 0x000fe20000100a00 */
[----:B------:R0:W-:Y:S03]  /*29ef0*/  STL.64 [R1+0x1b98], R4 ;  /* 0x001b980401007387 */ /* 0x0001e60000100a00 */
[----:B0-----:R-:W2:Y:S01]  /*29f00*/  LDL.LU.64 R4, [R1+0x80] ;  /* 0x0000800001047983 */ /* 0x001ea20000300a00 */
[----:B------:R-:W2:Y:S02]  /*29f10*/  LDL.LU.64 R6, [R1+0x88] ;  /* 0x0000880001067983 */ /* 0x000ea40000300a00 */
[----:B---3--:R-:W-:Y:S01]  /*29f20*/  IMAD.MOV.U32 R47, RZ, RZ, R0 ;  /* 0x000000ffff2f7224 */ /* 0x008fe200078e0000 */
[C---:B------:R-:W-:Y:S08]  /*29f30*/  HMMA.16816.F32 R56, R8.reuse, R24, R56 ;  /* 0x000000180838723c */ /* 0x040ff00000001838 */
[C---:B------:R-:W-:Y:S08]  /*29f40*/  HMMA.16816.F32 R44, R8.reuse, R20, R44 ;  /* 0x00000014082c723c */ /* 0x040ff0000000182c */
[C---:B------:R-:W-:Y:S11]  /*29f50*/  HMMA.16816.F32 R52, R8.reuse, R28, R52 ;  /* 0x0000001c0834723c */ /* 0x040ff60000001834 */
[----:B------:R-:W-:Y:S05]  /*29f60*/  @!UPT UIADD3 URZ, URZ, URZ, URZ ;  /* 0x0000003f3f3ff290 */ /* 0x000fea000fffe03f */
[----:B------:R-:W-:Y:S02]  /*29f70*/  IMAD.MOV.U32 R3, RZ, RZ, R46 ;  /* 0x000000ffff037224 */ /* 0x000fe400078e002e */
[----:B------:R-:W-:Y:S01]  /*29f80*/  IMAD.MOV.U32 R0, RZ, RZ, R47 ;  /* 0x000000ffff007224 */ /* 0x000fe200078e002f */
[----:B--2---:R-:W-:Y:S01]  /*29f90*/  STL.64 [R1+0x1cf0], R6 ;  /* 0x001cf00601007387 */ /* 0x004fe20000100a00 */
[----:B------:R-:W-:Y:S02]  /*29fa0*/  STL.64 [R1+0x1ce8], R4 ;  /* 0x001ce80401007387 */ /* 0x000fe40000100a00 */
[----:B------:R-:W-:Y:S02]  /*29fb0*/  STL [R1+0x1b7c], R2 ;  /* 0x001b7c0201007387 */ /* 0x000fe40000100800 */
[----:B------:R-:W-:Y:S01]  /*29fc0*/  STL.64 [R1], R44 ;  /* 0x0000002c01007387 */ /* 0x000fe20000100a00 */
[----:B------:R-:W-:Y:S01]  /*29fd0*/  STL.64 [R1+0x1cf8], R22 ;  /* 0x001cf81601007387 */ /* 0x000fe20000100a00 */
[----:B----4-:R-:W-:Y:S02]  /*29fe0*/  STL.64 [R1+0x1cb0], R26 ;  /* 0x001cb01a01007387 */ /* 0x010fe40000100a00 */
[----:B------:R-:W-:Y:S02]  /*29ff0*/  STL.64 [R1+0x1bb0], R58 ;  /* 0x001bb03a01007387 */ /* 0x000fe40000100a00 */
[----:B------:R-:W-:Y:S01]  /*2a000*/  STL.64 [R1+0x1ba8], R56 ;  /* 0x001ba83801007387 */ /* 0x000fe20000100a00 */
[----:B------:R-:W-:Y:S01]  /*2a010*/  STL.64 [R1+0x1ca8], R30 ;  /* 0x001ca81e01007387 */ /* 0x000fe20000100a00 */
[----:B------:R-:W-:Y:S02]  /*2a020*/  STL.64 [R1+0x1bc0], R54 ;  /* 0x001bc03601007387 */ /* 0x000fe40000100a00 */
[----:B------:R0:W-:Y:S02]  /*2a030*/  STL.64 [R1+0x1bb8], R52 ;  /* 0x001bb83401007387 */ /* 0x0001e40000100a00 */
[----:B0-----:R-:W2:Y:S01]  /*2a040*/  LDL.LU.64 R52, [R1+0x60] ;  /* 0x0000600001347983 */ /* 0x001ea20000300a00 */
[----:B------:R-:W3:Y:S02]  /*2a050*/  LDL.LU.64 R54, [R1+0x68] ;  /* 0x0000680001367983 */ /* 0x000ee40000300a00 */
[----:B------:R-:W4:Y:S02]  /*2a060*/  LDL.LU R44, [R1+0x1d0] ;  /* 0x0001d000012c7983 */ /* 0x000f240000300800 */
[----:B------:R-:W4:Y:S01]  /*2a070*/  LDL.LU R45, [R1+0x1d4] ;  /* 0x0001d400012d7983 */ /* 0x000f220000300800 */
[----:B------:R-:W4:Y:S01]  /*2a080*/  LDL.LU R46, [R1+0x1d8] ;  /* 0x0001d800012e7983 */ /* 0x000f220000300800 */
[----:B------:R-:W4:Y:S02]  /*2a090*/  LDL.LU R47, [R1+0x1dc] ;  /* 0x0001dc00012f7983 */ /* 0x000f240000300800 */
[----:B------:R-:W2:Y:S02]  /*2a0a0*/  LDL.LU R4, [R1+0x1b0] ;  /* 0x0001b00001047983 */ /* 0x000ea40000300800 */
[----:B------:R-:W2:Y:S01]  /*2a0b0*/  LDL.LU R5, [R1+0x1b4] ;  /* 0x0001b40001057983 */ /* 0x000ea20000300800 */
[----:B------:R-:W2:Y:S01]  /*2a0c0*/  LDL.LU R6, [R1+0x1b8] ;  /* 0x0001b80001067983 */ /* 0x000ea20000300800 */
[----:B------:R-:W2:Y:S02]  /*2a0d0*/  LDL.LU R7, [R1+0x1bc] ;  /* 0x0001bc0001077983 */ /* 0x000ea40000300800 */
[----:B------:R-:W2:Y:S02]  /*2a0e0*/  LDL.LU R20, [R1+0x1c0] ;  /* 0x0001c00001147983 */ /* 0x000ea40000300800 */
[----:B------:R-:W2:Y:S01]  /*2a0f0*/  LDL.LU R21, [R1+0x1c4] ;  /* 0x0001c40001157983 */ /* 0x000ea20000300800 */
[----:B------:R-:W2:Y:S01]  /*2a100*/  LDL.LU R22, [R1+0x1c8] ;  /* 0x0001c80001167983 */ /* 0x000ea20000300800 */
[----:B------:R-:W2:Y:S01]  /*2a110*/  LDL.LU R23, [R1+0x1cc] ;  /* 0x0001cc0001177983 */ /* 0x000ea20000300800 */
[----:B------:R-:W-:Y:S01]  /*2a120*/  HMMA.16816.F32 R48, R8, R32, R12 ;  /* 0x000000200830723c */ /* 0x000fe2000000180c */
[----:B------:R-:W3:Y:S01]  /*2a130*/  LDL.LU R56, [R1+0x280] ;  /* 0x0002800001387983 */ /* 0x000ee20000300800 */
[----:B------:R-:W3:Y:S01]  /*2a140*/  LDL.LU R57, [R1+0x284] ;  /* 0x0002840001397983 */ /* 0x000ee20000300800 */
[----:B------:R-:W3:Y:S02]  /*2a150*/  LDL.LU R58, [R1+0x288] ;  /* 0x00028800013a7983 */ /* 0x000ee40000300800 */
[----:B------:R-:W-:-:S02]  /*2a160*/  IMAD.MOV.U32 R59, RZ, RZ, R35 ;  /* 0x000000ffff3b7224 */ /* 0x000fc400078e0023 */
        /* <DEDUP_REMOVED lines=17> */
[----:B------:R-:W-:Y:S02]  /*2a280*/  STL [R1+0x1b90], R50 ;  /* 0x001b903201007387 */ /* 0x000fe40000100800 */
[----:B------:R-:W-:Y:S01]  /*2a290*/  STL [R1+0x1b8c], R51 ;  /* 0x001b8c3301007387 */ /* 0x000fe20000100800 */
[C---:B----4-:R-:W-:Y:S08]  /*2a2a0*/  HMMA.16816.F32 R44, R8.reuse, R36, R44 ;  /* 0x00000024082c723c */ /* 0x050ff0000000182c */
[C---:B--2---:R-:W-:Y:S08]  /*2a2b0*/  HMMA.16816.F32 R4, R8.reuse, R52, R4 ;  /* 0x000000340804723c */ /* 0x044ff00000001804 */
[----:B------:R-:W-:Y:S07]  /*2a2c0*/  HMMA.16816.F32 R20, R8, R40, R20 ;  /* 0x000000280814723c */ /* 0x000fee0000001814 */
[----:B------:R0:W-:Y:S01]  /*2a2d0*/  STL [R1+0xa4], R45 ;  /* 0x0000a42d01007387 */ /* 0x0001e20000100800 */
[----:B------:R-:W-:Y:S01]  /*2a2e0*/  MOV R61, R44 ;  /* 0x0000002c003d7202 */ /* 0x000fe20000000f00 */
[----:B------:R-:W-:-:S02]  /*2a2f0*/  IMAD.MOV.U32 R44, RZ, RZ, R34 ;  /* 0x000000ffff2c7224 */ /* 0x000fc400078e0022 */
[----:B------:R-:W-:Y:S01]  /*2a300*/  IMAD.MOV.U32 R37, RZ, RZ, R46 ;  /* 0x000000ffff257224 */ /* 0x000fe200078e002e */
[----:B------:R-:W2:Y:S01]  /*2a310*/  LDL.LU R34, [R1+0x1d08] ;  /* 0x001d080001227983 */ /* 0x000ea20000300800 */
[----:B------:R-:W-:Y:S02]  /*2a320*/  IMAD.MOV.U32 R46, RZ, RZ, R38 ;  /* 0x000000ffff2e7224 */ /* 0x000fe400078e0026 */
[----:B------:R-:W-:Y:S02]  /*2a330*/  IMAD.MOV.U32 R36, RZ, RZ, R47 ;  /* 0x000000ffff247224 */ /* 0x000fe400078e002f */
[----:B------:R-:W-:Y:S02]  /*2a340*/  IMAD.MOV.U32 R47, RZ, RZ, R60 ;  /* 0x000000ffff2f7224 */ /* 0x000fe400078e003c */
[----:B0-----:R-:W-:Y:S02]  /*2a350*/  IMAD.MOV.U32 R45, RZ, RZ, R39 ;  /* 0x000000ffff2d7224 */ /* 0x001fe400078e0027 */
[----:B------:R-:W4:Y:S01]  /*2a360*/  LDL.LU R39, [R1+0x1d04] ;  /* 0x001d040001277983 */ /* 0x000f220000300800 */
[----:B------:R-:W2:Y:S02]  /*2a370*/  LDL.LU R38, [R1+0x1d00] ;  /* 0x001d000001267983 */ /* 0x000ea40000300800 */
[----:B------:R-:W-:Y:S02]  /*2a380*/  STL.64 [R1+0xc0], R20 ;  /* 0x0000c01401007387 */ /* 0x000fe40000100a00 */
[----:B------:R0:W-:Y:S02]  /*2a390*/  STL [R1+0xc8], R22 ;  /* 0x0000c81601007387 */ /* 0x0001e40000100800 */
[----:B------:R-:W-:-:S02]  /*2a3a0*/  IMAD.MOV.U32 R60, RZ, RZ, R23 ;  /* 0x000000ffff3c7224 */ /* 0x000fc400078e0017 */
[----:B------:R-:W-:Y:S02]  /*2a3b0*/  IMAD.MOV.U32 R33, RZ, RZ, R6 ;  /* 0x000000ffff217224 */ /* 0x000fe400078e0006 */
[----:B------:R-:W-:Y:S02]  /*2a3c0*/  IMAD.MOV.U32 R32, RZ, RZ, R7 ;  /* 0x000000ffff207224 */ /* 0x000fe400078e0007 */
[----:B------:R-:W-:Y:S02]  /*2a3d0*/  IMAD.MOV.U32 R50, RZ, RZ, R4 ;  /* 0x000000ffff327224 */ /* 0x000fe400078e0004 */
[----:B------:R-:W-:Y:S01]  /*2a3e0*/  IMAD.MOV.U32 R51, RZ, RZ, R5 ;  /* 0x000000ffff337224 */ /* 0x000fe200078e0005 */
[----:B0-----:R-:W2:Y:S01]  /*2a3f0*/  LDL.LU.64 R22, [R1+0x1cf8] ;  /* 0x001cf80001167983 */ /* 0x001ea20000300a00 */
[----:B------:R-:W3:Y:S02]  /*2a400*/  LDL.LU.64 R6, [R1+0x1cf0] ;  /* 0x001cf00001067983 */ /* 0x000ee40000300a00 */
[----:B------:R-:W3:Y:S02]  /*2a410*/  LDL.LU.64 R4, [R1+0x1ce8] ;  /* 0x001ce80001047983 */ /* 0x000ee40000300a00 */
[----:B------:R-:W-:Y:S01]  /*2a420*/  STL.64 [R1+0x1bd0], R50 ;  /* 0x001bd03201007387 */ /* 0x000fe20000100a00 */
[----:B------:R0:W-:Y:S02]  /*2a430*/  STL.64 [R1+0x1bc8], R48 ;  /* 0x001bc83001007387 */ /* 0x0001e40000100a00 */
[----:B0-----:R-:W-:-:S02]  /*2a440*/  IMAD.MOV.U32 R48, RZ, RZ, R42 ;  /* 0x000000ffff307224 */ /* 0x001fc400078e002a */
[----:B------:R-:W-:Y:S01]  /*2a450*/  IMAD.MOV.U32 R49, RZ, RZ, R43 ;  /* 0x000000ffff317224 */ /* 0x000fe200078e002b */
[----:B------:R-:W4:Y:S01]  /*2a460*/  LDL.LU R42, [R1+0x1ce4] ;  /* 0x001ce400012a7983 */ /* 0x000f220000300800 */
[----:B------:R-:W4:Y:S02]  /*2a470*/  LDL.LU R43, [R1+0x1ce0] ;  /* 0x001ce000012b7983 */ /* 0x000f240000300800 */
[----:B--2---:R-:W-:Y:S02]  /*2a480*/  IMAD.MOV.U32 R50, RZ, RZ, R22 ;  /* 0x000000ffff327224 */ /* 0x004fe400078e0016 */
[----:B------:R-:W-:Y:S01]  /*2a490*/  IMAD.MOV.U32 R51, RZ, RZ, R23 ;  /* 0x000000ffff337224 */ /* 0x000fe200078e0017 */
[----:B------:R-:W2:Y:S01]  /*2a4a0*/  LDL.LU R22, [R1+0x1cdc] ;  /* 0x001cdc0001167983 */ /* 0x000ea20000300800 */
[----:B------:R-:W2:Y:S01]  /*2a4b0*/  LDL.LU R23, [R1+0x1cd8] ;  /* 0x001cd80001177983 */ /* 0x000ea20000300800 */
[----:B---3--:R-:W-:Y:S01]  /*2a4c0*/  HMMA.16816.F32 R8, R8, R4, R12 ;  /* 0x000000040808723c */ /* 0x008fe2000000180c */
[----:B------:R-:W2:Y:S01]  /*2a4d0*/  LDL.LU.64 R14, [R1+0x1cd0] ;  /* 0x001cd000010e7983 */ /* 0x000ea20000300a00 */
[----:B------:R-:W2:Y:S11]  /*2a4e0*/  LDL.LU.64 R12, [R1+0x1cc8] ;  /* 0x001cc800010c7983 */ /* 0x000eb60000300a00 */
[----:B------:R-:W-:Y:S10]  /*2a4f0*/  @!UPT UIADD3 URZ, URZ, URZ, URZ ;  /* 0x0000003f3f3ff290 */ /* 0x000ff4000fffe03f */
[----:B------:R0:W-:Y:S01]  /*2a500*/  STL.64 [R1+0x110], R8 ;  /* 0x0001100801007387 */ /* 0x0001e20000100a00 */
[----:B------:R1:W-:Y:S02]  /*2a510*/  STL.64 [R1+0x118], R10 ;  /* 0x0001180a01007387 */ /* 0x0003e40000100a00 */
[----:B0-----:R-:W-:Y:S02]  /*2a520*/  IMAD.MOV.U32 R8, RZ, RZ, R38 ;  /* 0x000000ffff087224 */ /* 0x001fe400078e0026 */
[----:B----4-:R-:W-:Y:S01]  /*2a530*/  IMAD.MOV.U32 R9, RZ, RZ, R39 ;  /* 0x000000ffff097224 */ /* 0x010fe200078e0027 */
[----:B------:R-:W3:Y:S01]  /*2a540*/  LDL.LU R38, [R1+0x1cc4] ;  /* 0x001cc40001267983 */ /* 0x000ee20000300800 */
[----:B------:R-:W3:Y:S02]  /*2a550*/  LDL.LU R39, [R1+0x1cc0] ;  /* 0x001cc00001277983 */ /* 0x000ee40000300800 */
[----:B-1----:R-:W-:Y:S02]  /*2a560*/  IMAD.MOV.U32 R10, RZ, RZ, R34 ;  /* 0x000000ffff0a7224 */ /* 0x002fe400078e0022 */
[----:B------:R-:W-:Y:S01]  /*2a570*/  IMAD.MOV.U32 R11, RZ, RZ, R35 ;  /* 0x000000ffff0b7224 */ /* 0x000fe200078e0023 */
[----:B------:R-:W4:Y:S01]  /*2a580*/  LDL.LU R34, [R1+0x1cbc] ;  /* 0x001cbc0001227983 */ /* 0x000f220000300800 */
[----:B------:R-:W4:Y:S01]  /*2a590*/  LDL.LU R35, [R1+0x1cb8] ;  /* 0x001cb80001237983 */ /* 0x000f220000300800 */
[C---:B--2---:R-:W-:Y:S11]  /*2a5a0*/  HMMA.16816.F32 R24, R12.reuse, R22, R24 ;  /* 0x000000160c18723c */ /* 0x044ff60000001818 */
[----:B------:R-:W-:Y:S11]  /*2a5b0*/  @!UPT UIADD3 URZ, URZ, URZ, URZ ;  /* 0x0000003f3f3ff290 */ /* 0x000ff6000fffe03f */
[----:B------:R-:W-:Y:S01]  /*2a5c0*/  @!UPT UIADD3 URZ, URZ, URZ, URZ ;  /* 0x0000003f3f3ff290 */ /* 0x000fe2000fffe03f */
[----:B------:R-:W-:Y:S01]  /*2a5d0*/  STL.64 [R1+0x170], R24 ;  /* 0x0001701801007387 */ /* 0x000fe20000100a00 */
[----:B------:R0:W-:Y:S03]  /*2a5e0*/  STL.64 [R1+0x178], R26 ;  /* 0x0001781a01007387 */ /* 0x0001e60000100a00 */
[----:B0-----:R-:W2:Y:S02]  /*2a5f0*/  LDL.LU.64 R26, [R1+0x1cb0] ;  /* 0x001cb000011a7983 */ /* 0x001ea40000300a00 */
[C---:B--2---:R-:W-:Y:S11]  /*2a600*/  HMMA.16816.F32 R28, R12.reuse, R26, R28 ;  /* 0x0000001a0c1c723c */ /* 0x044ff6000000181c */
[----:B------:R-:W-:Y:S11]  /*2a610*/  @!UPT UIADD3 URZ, URZ, URZ, URZ ;  /* 0x0000003f3f3ff290 */ /* 0x000ff6000fffe03f */
[----:B------:R-:W-:Y:S01]  /*2a620*/  @!UPT UIADD3 URZ, URZ, URZ, URZ ;  /* 0x0000003f3f3ff290 */ /* 0x000fe2000fffe03f */
[----:B------:R-:W-:Y:S01]  /*2a630*/  STL.64 [R1+0x190], R28 ;  /* 0x0001901c01007387 */ /* 0x000fe20000100a00 */
[----:B------:R-:W-:Y:S02]  /*2a640*/  IMAD.MOV.U32 R25, RZ, RZ, R30 ;  /* 0x000000ffff197224 */ /* 0x000fe400078e001e */
[----:B------:R-:W-:Y:S02]  /*2a650*/  IMAD.MOV.U32 R24, RZ, RZ, R31 ;  /* 0x000000ffff187224 */ /* 0x000fe400078e001f */
[----:B------:R-:W2:Y:S03]  /*2a660*/  LDL.LU.64 R30, [R1+0x1ca8] ;  /* 0x001ca800011e7983 */ /* 0x000ea60000300a00 */
[----:B------:R-:W-:Y:S02]  /*2a670*/  STL [R1+0x1b84], R24 ;  /* 0x001b841801007387 */ /* 0x000fe40000100800 */
[----:B------:R-:W-:Y:S01]  /*2a680*/  STL [R1+0x1b80], R25 ;  /* 0x001b801901007387 */ /* 0x000fe20000100800 */
[C---:B----4-:R-:W-:Y:S08]  /*2a690*/  HMMA.16816.F32 R8, R12.reuse, R34, R8 ;  /* 0x000000220c08723c */ /* 0x050ff00000001808 */
[C---:B--2---:R-:W-:Y:S11]  /*2a6a0*/  HMMA.16816.F32 R16, R12.reuse, R30, R16 ;  /* 0x0000001e0c10723c */ /* 0x044ff60000001810 */
[----:B------:R-:W-:Y:S11]  /*2a6b0*/  @!UPT UIADD3 URZ, URZ, URZ, URZ ;  /* 0x0000003f3f3ff290 */ /* 0x000ff6000fffe03f */
[----:B------:R-:W-:Y:S01]  /*2a6c0*/  @!UPT UIADD3 URZ, URZ, URZ, URZ ;  /* 0x0000003f3f3ff290 */ /* 0x000fe2000fffe03f */
[----:B------:R-:W-:Y:S01]  /*2a6d0*/  STL.64 [R1+0x1a0], R16 ;  /* 0x0001a01001007387 */ /* 0x000fe20000100a00 */
[----:B------:R0:W-:Y:S03]  /*2a6e0*/  STL.64 [R1+0x1a8], R18 ;  /* 0x0001a81201007387 */ /* 0x0001e60000100a00 */
[----:B0-----:R-:W2:Y:S01]  /*2a6f0*/  LDL.LU.64 R18, [R1+0x1ca0] ;  /* 0x001ca00001127983 */ /* 0x001ea20000300a00 */
[----:B------:R-:W4:Y:S02]  /*2a700*/  LDL.LU.64 R16, [R1+0x1c98] ;  /* 0x001c980001107983 */ /* 0x000f240000300a00 */
[----:B------:R-:W-:Y:S02]  /*2a710*/  STL.64 [R1+0x1c70], R30 ;  /* 0x001c701e01007387 */ /* 0x000fe40000100a00 */
[----:B------:R-:W-:Y:S01]  /*2a720*/  STL.64 [R1+0x1c68], R34 ;  /* 0x001c682201007387 */ /* 0x000fe20000100a00 */
[----:B------:R-:W-:Y:S01]  /*2a730*/  STL.64 [R1+0x1c60], R32 ;  /* 0x001c602001007387 */ /* 0x000fe20000100a00 */
[----:B------:R-:W-:Y:S02]  /*2a740*/  STL.64 [R1+0x1c0], R8 ;  /* 0x0001c00801007387 */ /* 0x000fe40000100a00 */
[----:B------:R3:W-:Y:S02]  /*2a750*/  STL.64 [R1+0x1c8], R10 ;  /* 0x0001c80a01007387 */ /* 0x0007e40000100a00 */
[C---:B---3--:R-:W-:Y:S11]  /*2a760*/  HMMA.16816.F32 R8, R12.reuse, R38, R48 ;  /* 0x000000260c08723c */ /* 0x048ff60000001830 */
[----:B------:R-:W-:Y:S11]  /*2a770*/  @!UPT UIADD3 URZ, URZ, URZ, URZ ;  /* 0x0000003f3f3ff290 */ /* 0x000ff6000fffe03f */
[----:B------:R-:W-:Y:S01]  /*2a780*/  @!UPT UIADD3 URZ, URZ, URZ, URZ ;  /* 0x0000003f3f3ff290 */ /* 0x000fe2000fffe03f */
[----:B------:R-:W-:Y:S01]  /*2a790*/  STL.64 [R1+0x220], R8 ;  /* 0x0002200801007387 */ /* 0x000fe20000100a00 */
[----:B------:R0:W-:Y:S02]  /*2a7a0*/  STL [R1+0x228], R10 ;  /* 0x0002280a01007387 */ /* 0x0001e40000100800 */
[----:B------:R-:W-:Y:S02]  /*2a7b0*/  IMAD.MOV.U32 R24, RZ, RZ, R11 ;  /* 0x000000ffff187224 */ /* 0x000fe400078e000b */
[C---:B0-----:R-:W-:Y:S01]  /*2a7c0*/  HMMA.16816.F32 R8, R12.reuse, R42, R56 ;  /* 0x0000002a0c08723c */ /* 0x041fe20000001838 */
[----:B------:R-:W-:Y:S01]  /*2a7d0*/  STL.64 [R1+0x1c58], R38 ;  /* 0x001c582601007387 */ /* 0x000fe20000100a00 */
[----:B------:R-:W-:Y:S11]  /*2a7e0*/  STL.64 [R1+0x1c50], R36 ;  /* 0x001c502401007387 */ /* 0x000ff60000100a00 */
[----:B------:R-:W-:Y:S10]  /*2a7f0*/  @!UPT UIADD3 URZ, URZ, URZ, URZ ;  /* 0x0000003f3f3ff290 */ /* 0x000ff4000fffe03f */
[----:B------:R0:W-:Y:S01]  /*2a800*/  STL [R1+0x25c], R11 ;  /* 0x00025c0b01007387 */ /* 0x0001e20000100800 */
[----:B------:R-:W-:Y:S02]  /*2a810*/  IMAD.MOV.U32 R20, RZ, RZ, R8 ;  /* 0x000000ffff147224 */ /* 0x000fe400078e0008 */
[----:B------:R-:W-:Y:S02]  /*2a820*/  IMAD.MOV.U32 R21, RZ, RZ, R9 ;  /* 0x000000ffff157224 */ /* 0x000fe400078e0009 */
[----:B------:R-:W-:Y:S02]  /*2a830*/  IMAD.MOV.U32 R25, RZ, RZ, R10 ;  /* 0x000000ffff197224 */ /* 0x000fe400078e000a */
[----:B0-----:R-:W-:Y:S01]  /*2a840*/  HMMA.16816.F32 R8, R12, R54, R44 ;  /* 0x000000360c08723c */ /* 0x001fe2000000182c */
[----:B------:R-:W-:Y:S02]  /*2a850*/  STL.64 [R1+0x1c80], R26 ;  /* 0x001c801a01007387 */ /* 0x000fe40000100a00 */
[----:B------:R-:W-:Y:S11]  /*2a860*/  STL.64 [R1+0x1c78], R24 ;  /* 0x001c781801007387 */ /* 0x000ff60000100a00 */
[----:B------:R-:W-:Y:S09]  /*2a870*/  @!UPT UIADD3 URZ, URZ, URZ, URZ ;  /* 0x0000003f3f3ff290 */ /* 0x000ff2000fffe03f */
[----:B------:R-:W-:Y:S01]  /*2a880*/  STL.64 [R1+0x270], R8 ;  /* 0x0002700801007387 */ /* 0x000fe20000100a00 */
[----:B------:R-:W-:Y:S02]  /*2a890*/  STL [R1+0x278], R10 ;  /* 0x0002780a01007387 */ /* 0x000fe40000100800 */
[----:B------:R-:W-:Y:S02]  /*2a8a0*/  STL.64 [R1+0x1c38], R54 ;  /* 0x001c383601007387 */ /* 0x000fe40000100a00 */
[----:B--2---:R-:W-:Y:S02]  /*2a8b0*/  IMAD.MOV.U32 R56, RZ, RZ, R19 ;  /* 0x000000ffff387224 */ /* 0x004fe400078e0013 */
[----:B----4-:R-:W-:Y:S02]  /*2a8c0*/  IMAD.MOV.U32 R58, RZ, RZ, R17 ;  /* 0x000000ffff3a7224 */ /* 0x010fe400078e0011 */
[----:B------:R-:W-:Y:S02]  /*2a8d0*/  IMAD.MOV.U32 R59, RZ, RZ, R16 ;  /* 0x000000ffff3b7224 */ /* 0x000fe400078e0010 */
[----:B------:R-:W-:-:S03]  /*2a8e0*/  IMAD.MOV.U32 R57, RZ, RZ, R18 ;  /* 0x000000ffff397224 */ /* 0x000fc600078e0012 */
[----:B------:R-:W-:Y:S02]  /*2a8f0*/  STL.64 [R1+0x1be0], R58 ;  /* 0x001be03a01007387 */ /* 0x000fe40000100a00 */
[----:B------:R0:W-:Y:S02]  /*2a900*/  STL.64 [R1+0x1bd8], R56 ;  /* 0x001bd83801007387 */ /* 0x0001e40000100a00 */
[----:B------:R-:W2:Y:S02]  /*2a910*/  LDL.LU R48, [R1+0x30] ;  /* 0x0000300001307983 */ /* 0x000ea40000300800 */
[----:B------:R-:W2:Y:S01]  /*2a920*/  LDL.LU R49, [R1+0x34] ;  /* 0x0000340001317983 */ /* 0x000ea20000300800 */
[----:B------:R-:W3:Y:S01]  /*2a930*/  LDL.LU R50, [R1+0x38] ;  /* 0x0000380001327983 */ /* 0x000ee20000300800 */
[----:B------:R-:W3:Y:S03]  /*2a940*/  LDL.LU R51, [R1+0x3c] ;  /* 0x00003c0001337983 */ /* 0x000ee60000300800 */
[----:B---3--:R-:W-:Y:S01]  /*2a950*/  STL.64 [R1+0x1bf0], R50 ;  /* 0x001bf03201007387 */ /* 0x008fe20000100a00 */
[----:B--2---:R1:W-:Y:S02]  /*2a960*/  STL.64 [R1+0x1be8], R48 ;  /* 0x001be83001007387 */ /* 0x0043e40000100a00 */
[----:B0-----:R-:W2:Y:S02]  /*2a970*/  LDL.LU R56, [R1+0x40] ;  /* 0x0000400001387983 */ /* 0x001ea40000300800 */
[----:B------:R-:W2:Y:S01]  /*2a980*/  LDL.LU R57, [R1+0x44] ;  /* 0x0000440001397983 */ /* 0x000ea20000300800 */
[----:B------:R-:W3:Y:S01]  /*2a990*/  LDL.LU R58, [R1+0x48] ;  /* 0x00004800013a7983 */ /* 0x000ee20000300800 */
[----:B------:R-:W3:Y:S03]  /*2a9a0*/  LDL.LU R59, [R1+0x4c] ;  /* 0x00004c00013b7983 */ /* 0x000ee60000300800 */
[----:B---3--:R-:W-:Y:S01]  /*2a9b0*/  STL.64 [R1+0x1c00], R58 ;  /* 0x001c003a01007387 */ /* 0x008fe20000100a00 */
[----:B--2---:R-:W-:Y:S02]  /*2a9c0*/  STL.64 [R1+0x1bf8], R56 ;  /* 0x001bf83801007387 */ /* 0x004fe40000100a00 */
[----:B-1----:R-:W2:Y:S02]  /*2a9d0*/  LDL.LU R48, [R1+0x50] ;  /* 0x0000500001307983 */ /* 0x002ea40000300800 */
[----:B------:R-:W2:Y:S01]  /*2a9e0*/  LDL.LU R49, [R1+0x54] ;  /* 0x0000540001317983 */ /* 0x000ea20000300800 */
[----:B------:R-:W3:Y:S01]  /*2a9f0*/  LDL.LU R50, [R1+0x58] ;  /* 0x0000580001327983 */ /* 0x000ee20000300800 */
[----:B------:R-:W3:Y:S02]  /*2aa00*/  LDL.LU R51, [R1+0x5c] ;  /* 0x00005c0001337983 */ /* 0x000ee40000300800 */
[----:B------:R-:W4:Y:S02]  /*2aa10*/  LDL.LU R44, [R1+0xd0] ;  /* 0x0000d000012c7983 */ /* 0x000f240000300800 */
[----:B------:R-:W4:Y:S01]  /*2aa20*/  LDL.LU R45, [R1+0xd4] ;  /* 0x0000d400012d7983 */ /* 0x000f220000300800 */
[----:B------:R-:W2:Y:S01]  /*2aa30*/  LDL.LU R46, [R1+0xd8] ;  /* 0x0000d800012e7983 */ /* 0x000ea20000300800 */
[----:B------:R-:W2:Y:S03]  /*2aa40*/  LDL.LU R47, [R1+0xdc] ;  /* 0x0000dc00012f7983 */ /* 0x000ea60000300800 */
[----:B--2---:R-:W-:Y:S01]  /*2aa50*/  STL.64 [R1+0x1c30], R46 ;  /* 0x001c302e01007387 */ /* 0x004fe20000100a00 */
[----:B----4-:R0:W-:Y:S03]  /*2aa60*/  STL.64 [R1+0x1c28], R44 ;  /* 0x001c282c01007387 */ /* 0x0101e60000100a00 */
[----:B0-----:R-:W2:Y:S01]  /*2aa70*/  LDL.LU R44, [R1+0x100] ;  /* 0x00010000012c7983 */ /* 0x001ea20000300800 */
[----:B------:R-:W2:Y:S02]  /*2aa80*/  LDL.LU R45, [R1+0x104] ;  /* 0x00010400012d7983 */ /* 0x000ea40000300800 */
[----:B------:R-:W4:Y:S02]  /*2aa90*/  LDL.LU R46, [R1+0x108] ;  /* 0x00010800012e7983 */ /* 0x000f240000300800 */
[----:B------:R-:W4:Y:S02]  /*2aaa0*/  LDL.LU R47, [R1+0x10c] ;  /* 0x00010c00012f7983 */ /* 0x000f240000300800 */
[----:B----4-:R-:W-:Y:S01]  /*2aab0*/  STL.64 [R1+0x1c48], R46 ;  /* 0x001c482e01007387 */ /* 0x010fe20000100a00 */
[----:B--2---:R0:W-:Y:S03]  /*2aac0*/  STL.64 [R1+0x1c40], R44 ;  /* 0x001c402c01007387 */ /* 0x0041e60000100a00 */
        /* <DEDUP_REMOVED lines=11> */
[----:B------:R-:W2:Y:S01]  /*2ab80*/  LDL.LU R19, [R1+0x23c] ;  /* 0x00023c0001137983 */ /* 0x000ea20000300800 */
        /* <DEDUP_REMOVED lines=16> */
[----:B---3--:R-:W-:Y:S01]  /*2ac90*/  STL.64 [R1+0x1c10], R50 ;  /* 0x001c103201007387 */ /* 0x008fe20000100a00 */
[----:B------:R0:W-:Y:S03]  /*2aca0*/  STL.64 [R1+0x1c08], R48 ;  /* 0x001c083001007387 */ /* 0x0001e60000100a00 */
[----:B0-----:R-:W3:Y:S01]  /*2acb0*/  LDL.LU R48, [R1+0x90] ;  /* 0x0000900001307983 */ /* 0x001ee20000300800 */
[----:B------:R-:W3:Y:S02]  /*2acc0*/  LDL.LU R49, [R1+0x94] ;  /* 0x0000940001317983 */ /* 0x000ee40000300800 */
[----:B------:R-:W3:Y:S02]  /*2acd0*/  LDL.LU R50, [R1+0x98] ;  /* 0x0000980001327983 */ /* 0x000ee40000300800 */
[----:B------:R-:W3:Y:S01]  /*2ace0*/  LDL.LU R51, [R1+0x9c] ;  /* 0x00009c0001337983 */ /* 0x000ee20000300800 */
[----:B------:R-:W3:Y:S01]  /*2acf0*/  LDL.LU R56, [R1+0x70] ;  /* 0x0000700001387983 */ /* 0x000ee20000300800 */
[----:B------:R-:W3:Y:S02]  /*2ad00*/  LDL.LU R57, [R1+0x74] ;  /* 0x0000740001397983 */ /* 0x000ee40000300800 */
[----:B------:R-:W3:Y:S02]  /*2ad10*/  LDL.LU R58, [R1+0x78] ;  /* 0x00007800013a7983 */ /* 0x000ee40000300800 */
[----:B------:R-:W3:Y:S01]  /*2ad20*/  LDL.LU R59, [R1+0x7c] ;  /* 0x00007c00013b7983 */ /* 0x000ee20000300800 */
[----:B------:R-:W3:Y:S01]  /*2ad30*/  LDL.LU R8, [R1] ;  /* 0x0000000001087983 */ /* 0x000ee20000300800 */
[----:B------:R-:W3:Y:S01]  /*2ad40*/  LDL.LU R9, [R1+0x4] ;  /* 0x0000040001097983 */ /* 0x000ee20000300800 */
[----:B--2---:R-:W-:Y:S02]  /*2ad50*/  HMMA.16816.F32 R12, R12, R6, R16 ;  /* 0x000000060c0c723c */ /* 0x004fe40000001810 */
[----:B------:R-:W4:Y:S01]  /*2ad60*/  LDL.LU.64 R18, [R1+0x1c90] ;  /* 0x001c900001127983 */ /* 0x000f220000300a00 */
[----:B------:R-:W4:Y:S02]  /*2ad70*/  LDL.LU.64 R16, [R1+0x1c88] ;  /* 0x001c880001107983 */ /* 0x000f240000300a00 */
[----:B------:R-:W-:-:S02]  /*2ad80*/  IMAD.MOV.U32 R2, RZ, RZ, R11 ;  /* 0x000000ffff027224 */ /* 0x000fc400078e000b */
[----:B------:R-:W-:Y:S02]  /*2ad90*/  IMAD.MOV.U32 R10, RZ, RZ, R3 ;  /* 0x000000ffff0a7224 */ /* 0x000fe400078e0003 */
[----:B------:R-:W-:Y:S11]  /*2ada0*/  IMAD.MOV.U32 R11, RZ, RZ, R0 ;  /* 0x000000ffff0b7224 */ /* 0x000ff600078e0000 */
[----:B------:R-:W-:Y:S04]  /*2adb0*/  @!UPT UIADD3 URZ, URZ, URZ, URZ ;  /* 0x0000003f3f3ff290 */ /* 0x000fe8000fffe03f */
[----:B------:R-:W-:Y:S02]  /*2adc0*/  IMAD.MOV.U32 R40, RZ, RZ, R12 ;  /* 0x000000ffff287224 */ /* 0x000fe400078e000c */
[----:B------:R-:W-:Y:S01]  /*2add0*/  IMAD.MOV.U32 R41, RZ, RZ, R13 ;  /* 0x000000ffff297224 */ /* 0x000fe200078e000d */
[----:B------:R-:W2:Y:S01]  /*2ade0*/  LDL.LU R12, [R1+0x20] ;  /* 0x00002000010c7983 */ /* 0x000ea20000300800 */
[----:B------:R-:W-:Y:S02]  /*2adf0*/  IMAD.MOV.U32 R3, RZ, RZ, R14 ;  /* 0x000000ffff037224 */ /* 0x000fe400078e000e */
[----:B------:R-:W2:Y:S02]  /*2ae00*/  LDL.LU R13, [R1+0x24] ;  /* 0x00002400010d7983 */ /* 0x000ea40000300800 */
        /* <DEDUP_REMOVED lines=9> */
[----:B------:R-:W2:Y:S01]  /*2aea0*/  LDL.LU.64 R24, [R1+0x1c78] ;  /* 0x001c780001187983 */ /* 0x000ea20000300a00 */
[C---:B----4-:R-:W-:Y:S11]  /*2aeb0*/  HMMA.16816.F32 R28, R16.reuse, R26, R28 ;  /* 0x0000001a101c723c */ /* 0x050ff6000000181c */
[----:B------:R-:W-:Y:S11]  /*2aec0*/  @!UPT UIADD3 URZ, URZ, URZ, URZ ;  /* 0x0000003f3f3ff290 */ /* 0x000ff6000fffe03f */
[----:B------:R-:W-:Y:S01]  /*2aed0*/  @!UPT UIADD3 URZ, URZ, URZ, URZ ;  /* 0x0000003f3f3ff290 */ /* 0x000fe2000fffe03f */
[----:B------:R-:W-:Y:S01]  /*2aee0*/  STL.64 [R1+0x2c0], R28 ;  /* 0x0002c01c01007387 */ /* 0x000fe20000100a00 */
[----:B------:R0:W-:Y:S03]  /*2aef0*/  STL.64 [R1+0x2c8], R30 ;  /* 0x0002c81e01007387 */ /* 0x0001e60000100a00 */
[----:B0-----:R-:W4:Y:S02]  /*2af00*/  LDL.LU.64 R30, [R1+0x1c70] ;  /* 0x001c7000011e7983 */ /* 0x001f240000300a00 */
[C---:B----4-:R-:W-:Y:S11]  /*2af10*/  HMMA.16816.F32 R32, R16.reuse, R30, R32 ;  /* 0x0000001e1020723c */ /* 0x050ff60000001820 */
[----:B------:R-:W-:Y:S11]  /*2af20*/  @!UPT UIADD3 URZ, URZ, URZ, URZ ;  /* 0x0000003f3f3ff290 */ /* 0x000ff6000fffe03f */
[----:B------:R-:W-:Y:S01]  /*2af30*/  @!UPT UIADD3 URZ, URZ, URZ, URZ ;  /* 0x0000003f3f3ff290 */ /* 0x000fe2000fffe03f */
[----:B------:R0:W-:Y:S04]  /*2af40*/  STL.64 [R1+0x2b8], R34 ;  /* 0x0002b82201007387 */ /* 0x0001e80000100a00 */
[----:B0-----:R-:W4:Y:S01]  /*2af50*/  LDL.LU.64 R34, [R1+0x1c68] ;  /* 0x001c680001227983 */ /* 0x001f220000300a00 */
[----:B------:R-:W-:Y:S02]  /*2af60*/  IMAD.MOV.U32 R28, RZ, RZ, R32 ;  /* 0x000000ffff1c7224 */ /* 0x000fe400078e0020 */
[----:B------:R-:W-:Y:S02]  /*2af70*/  IMAD.MOV.U32 R29, RZ, RZ, R33 ;  /* 0x000000ffff1d7224 */ /* 0x000fe400078e0021 */
[----:B------:R-:W2:Y:S01]  /*2af80*/  LDL.LU.64 R32, [R1+0x1c60] ;  /* 0x001c600001207983 */ /* 0x000ea20000300a00 */
[C---:B----4-:R-:W-:Y:S11]  /*2af90*/  HMMA.16816.F32 R36, R16.reuse, R34, R36 ;  /* 0x000000221024723c */ /* 0x050ff60000001824 */
[----:B------:R-:W-:Y:S11]  /*2afa0*/  @!UPT UIADD3 URZ, URZ, URZ, URZ ;  /* 0x0000003f3f3ff290 */ /* 0x000ff6000fffe03f */
[----:B------:R-:W-:Y:S01]  /*2afb0*/  @!UPT UIADD3 URZ, URZ, URZ, URZ ;  /* 0x0000003f3f3ff290 */ /* 0x000fe2000fffe03f */
[----:B------:R-:W-:Y:S01]  /*2afc0*/  STL.64 [R1+0x2a0], R36 ;  /* 0x0002a02401007387 */ /* 0x000fe20000100a00 */
[----:B------:R0:W-:Y:S03]  /*2afd0*/  STL.64 [R1+0x2a8], R38 ;  /* 0x0002a82601007387 */ /* 0x0001e60000100a00 */
[----:B0-----:R-:W4:Y:S01]  /*2afe0*/  LDL.LU.64 R38, [R1+0x1c58] ;  /* 0x001c580001267983 */ /* 0x001f220000300a00 */
[C---:B------:R-:W-:Y:S01]  /*2aff0*/  HMMA.16816.F32 R52, R16.reuse, R42, R52 ;  /* 0x0000002a1034723c */ /* 0x040fe20000001834 */
[----:B------:R-:W2:Y:S07]  /*2b000*/  LDL.LU.64 R36, [R1+0x1c50] ;  /* 0x001c500001247983 */ /* 0x000eae0000300a00 */
[C---:B----4-:R-:W-:Y:S11]  /*2b010*/  HMMA.16816.F32 R44, R16.reuse, R38, R44 ;  /* 0x00000026102c723c */ /* 0x050ff6000000182c */
[----:B------:R-:W-:Y:S11]  /*2b020*/  @!UPT UIADD3 URZ, URZ, URZ, URZ ;  /* 0x0000003f3f3ff290 */ /* 0x000ff6000fffe03f */
[----:B------:R-:W-:Y:S01]  /*2b030*/  @!UPT UIADD3 URZ, URZ, URZ, URZ ;  /* 0x0000003f3f3ff290 */ /* 0x000fe2000fffe03f */
[----:B------:R-:W-:Y:S01]  /*2b040*/  STL.64 [R1+0x290], R44 ;  /* 0x0002902c01007387 */ /* 0x000fe20000100a00 */
[----:B------:R0:W-:Y:S03]  /*2b050*/  STL.64 [R1+0x298], R46 ;  /* 0x0002982e01007387 */ /* 0x0001e60000100a00 */
[----:B0-----:R-:W4:Y:S01]  /*2b060*/  LDL.LU.64 R46, [R1+0x1c48] ;  /* 0x001c4800012e7983 */ /* 0x001f220000300a00 */
[----:B------:R-:W4:Y:S02]  /*2b070*/  LDL.LU.64 R44, [R1+0x1c40] ;  /* 0x001c4000012c7983 */ /* 0x000f240000300a00 */
[----:B------:R-:W-:Y:S02]  /*2b080*/  STL.64 [R1+0x140], R52 ;  /* 0x0001403401007387 */ /* 0x000fe40000100a00 */
[----:B------:R0:W-:Y:S02]  /*2b090*/  STL.64 [R1+0x148], R54 ;  /* 0x0001483601007387 */ /* 0x0001e40000100a00 */
[----:B0-----:R-:W4:Y:S02]  /*2b0a0*/  LDL.LU.64 R54, [R1+0x1c38] ;  /* 0x001c380001367983 */ /* 0x001f240000300a00 */
[C---:B----4-:R-:W-:Y:S11]  /*2b0b0*/  HMMA.16816.F32 R44, R16.reuse, R54, R44 ;  /* 0x00000036102c723c */ /* 0x050ff6000000182c */
[----:B------:R-:W-:Y:S11]  /*2b0c0*/  @!UPT UIADD3 URZ, URZ, URZ, URZ ;  /* 0x0000003f3f3ff290 */ /* 0x000ff6000fffe03f */
[----:B------:R-:W-:Y:S01]  /*2b0d0*/  @!UPT UIADD3 URZ, URZ, URZ, URZ ;  /* 0x0000003f3f3ff290 */ /* 0x000fe2000fffe03f */
[----:B------:R-:W-:Y:S01]  /*2b0e0*/  STL.64 [R1+0x280], R44 ;  /* 0x0002802c01007387 */ /* 0x000fe20000100a00 */
[----:B------:R0:W-:Y:S03]  /*2b0f0*/  STL.64 [R1+0x288], R46 ;  /* 0x0002882e01007387 */ /* 0x0001e60000100a00 */
[----:B0-----:R-:W4:Y:S01]  /*2b100*/  LDL.LU.64 R46, [R1+0x1c30] ;  /* 0x001c3000012e7983 */ /* 0x001f220000300a00 */
[----:B------:R-:W4:Y:S02]  /*2b110*/  LDL.LU.64 R44, [R1+0x1c28] ;  /* 0x001c2800012c7983 */ /* 0x000f240000300a00 */
[----:B----4-:R-:W-:Y:S01]  /*2b120*/  HMMA.16816.F32 R16, R16, R6, R44 ;  /* 0x000000061010723c */ /* 0x010fe2000000182c */
[----:B------:R-:W3:Y:S01]  /*2b130*/  LDL.LU.64 R46, [R1+0x1c20] ;  /* 0x001c2000012e7983 */ /* 0x000ee20000300a00 */
[----:B------:R-:W3:Y:S11]  /*2b140*/  LDL.LU.64 R44, [R1+0x1c18] ;  /* 0x001c1800012c7983 */ /* 0x000ef60000300a00 */
[----:B------:R-:W-:Y:S10]  /*2b150*/  @!UPT UIADD3 URZ, URZ, URZ, URZ ;  /* 0x0000003f3f3ff290 */ /* 0x000ff4000fffe03f */
[----:B------:R0:W-:Y:S01]  /*2b160*/  STL.64 [R1+0x240], R16 ;  /* 0x0002401001007387 */ /* 0x0001e20000100a00 */
[----:B------:R1:W-:Y:S03]  /*2b170*/  STL.64 [R1+0x248], R18 ;  /* 0x0002481201007387 */ /* 0x0003e60000100a00 */
[----:B0-----:R-:W4:Y:S01]  /*2b180*/  LDL.LU R16, [R1+0xb0] ;  /* 0x0000b00001107983 */ /* 0x001f220000300800 */
[----:B------:R-:W4:Y:S02]  /*2b190*/  LDL.LU R17, [R1+0xb4] ;  /* 0x0000b40001117983 */ /* 0x000f240000300800 */
[----:B-1----:R-:W4:Y:S02]  /*2b1a0*/  LDL.LU R18, [R1+0xb8] ;  /* 0x0000b80001127983 */ /* 0x002f240000300800 */
[----:B------:R-:W4:Y:S01]  /*2b1b0*/  LDL.LU R19, [R1+0xbc] ;  /* 0x0000bc0001137983 */ /* 0x000f220000300800 */
[C---:B---3--:R-:W-:Y:S08]  /*2b1c0*/  HMMA.16816.F32 R48, R44.reuse, R26, R48 ;  /* 0x0000001a2c30723c */ /* 0x048ff00000001830 */
[C---:B------:R-:W-:Y:S08]  /*2b1d0*/  HMMA.16816.F32 R56, R44.reuse, R30, R56 ;  /* 0x0000001e2c38723c */ /* 0x040ff00000001838 */
[----:B----4-:R-:W-:Y:S11]  /*2b1e0*/  HMMA.16816.F32 R16, R44, R22, R16 ;  /* 0x000000162c10723c */ /* 0x010ff60000001810 */
[----:B------:R-:W-:Y:S11]  /*2b1f0*/  @!UPT UIADD3 URZ, URZ, URZ, URZ ;  /* 0x0000003f3f3ff290 */ /* 0x000ff6000fffe03f */
[----:B------:R-:W-:Y:S01]  /*2b200*/  @!UPT UIADD3 URZ, URZ, URZ, URZ ;  /* 0x0000003f3f3ff290 */ /* 0x000fe2000fffe03f */
[----:B------:R0:W-:Y:S01]  /*2b210*/  STL.64 [R1+0x230], R16 ;  /* 0x0002301001007387 */ /* 0x0001e20000100a00 */
[----:B------:R1:W-:Y:S03]  /*2b220*/  STL.64 [R1+0x238], R18 ;  /* 0x0002381201007387 */ /* 0x0003e60000100a00 */
[----:B0-----:R-:W3:Y:S01]  /*2b230*/  LDL.LU R16, [R1+0xc0] ;  /* 0x0000c00001107983 */ /* 0x001ee20000300800 */
[----:B------:R-:W3:Y:S02]  /*2b240*/  LDL.LU R17, [R1+0xc4] ;  /* 0x0000c40001117983 */ /* 0x000ee40000300800 */
[----:B-1----:R-:W3:Y:S02]  /*2b250*/  LDL.LU R18, [R1+0xc8] ;  /* 0x0000c80001127983 */ /* 0x002ee40000300800 */
[----:B------:R-:W-:Y:S01]  /*2b260*/  IMAD.MOV.U32 R19, RZ, RZ, R60 ;  /* 0x000000ffff137224 */ /* 0x000fe200078e003c */
[----:B------:R-:W-:Y:S01]  /*2b270*/  STL.64 [R1+0x210], R48 ;  /* 0x0002103001007387 */ /* 0x000fe20000100a00 */
[----:B------:R0:W-:Y:S02]  /*2b280*/  STL [R1+0x218], R50 ;  /* 0x0002183201007387 */ /* 0x0001e40000100800 */
[----:B------:R-:W-:-:S02]  /*2b290*/  IMAD.MOV.U32 R60, RZ, RZ, R51 ;  /* 0x000000ffff3c7224 */ /* 0x000fc400078e0033 */
[----:B0-----:R-:W4:Y:S01]  /*2b2a0*/  LDL.LU.64 R50, [R1+0x1c10] ;  /* 0x001c100001327983 */ /* 0x001f220000300a00 */
[----:B------:R-:W4:Y:S02]  /*2b2b0*/  LDL.LU.64 R48, [R1+0x1c08] ;  /* 0x001c080001307983 */ /* 0x000f240000300a00 */
[----:B------:R-:W-:Y:S02]  /*2b2c0*/  STL.64 [R1+0x200], R56 ;  /* 0x0002003801007387 */ /* 0x000fe40000100a00 */
[----:B------:R0:W-:Y:S02]  /*2b2d0*/  STL.64 [R1+0x208], R58 ;  /* 0x0002083a01007387 */ /* 0x0001e40000100a00 */
[----:B0-----:R-:W2:Y:S01]  /*2b2e0*/  LDL.LU.64 R58, [R1+0x1c00] ;  /* 0x001c0000013a7983 */ /* 0x001ea20000300a00 */
[----:B------:R-:W2:Y:S01]  /*2b2f0*/  LDL.LU.64 R56, [R1+0x1bf8] ;  /* 0x001bf80001387983 */ /* 0x000ea20000300a00 */
[C---:B----4-:R-:W-:Y:S08]  /*2b300*/  HMMA.16816.F32 R48, R44.reuse, R34, R48 ;  /* 0x000000222c30723c */ /* 0x050ff00000001830 */
        /* <DEDUP_REMOVED lines=8> */
[----:B0-----:R-:W4:Y:S01]  /*2b390*/  LDL.LU.64 R58, [R1+0x1be0] ;  /* 0x001be000013a7983 */ /* 0x001f220000300a00 */
[----:B------:R-:W4:Y:S01]  /*2b3a0*/  LDL.LU.64 R56, [R1+0x1bd8] ;  /* 0x001bd80001387983 */ /* 0x000f220000300a00 */
[C---:B------:R-:W-:Y:S08]  /*2b3b0*/  HMMA.16816.F32 R12, R44.reuse, R54, R12 ;  /* 0x000000362c0c723c */ /* 0x040ff0000000180c */
[C---:B--2---:R-:W-:Y:S08]  /*2b3c0*/  HMMA.16816.F32 R48, R44.reuse, R42, R48 ;  /* 0x0000002a2c30723c */ /* 0x044ff00000001830 */
[----:B----4-:R-:W-:Y:S11]  /*2b3d0*/  HMMA.16816.F32 R44, R44, R6, R56 ;  /* 0x000000062c2c723c */ /* 0x010ff60000001838 */
[----:B------:R-:W-:Y:S04]  /*2b3e0*/  @!UPT UIADD3 URZ, URZ, URZ, URZ ;  /* 0x0000003f3f3ff290 */ /* 0x000fe8000fffe03f */
[----:B------:R-:W-:Y:S01]  /*2b3f0*/  STL.64 [R1+0x1d0], R48 ;  /* 0x0001d03001007387 */ /* 0x000fe20000100a00 */
[----:B------:R0:W-:Y:S03]  /*2b400*/  STL.64 [R1+0x1d8], R50 ;  /* 0x0001d83201007387 */ /* 0x0001e60000100a00 */
[----:B0-----:R-:W2:Y:S01]  /*2b410*/  LDL.LU.64 R50, [R1+0x1bd0] ;  /* 0x001bd00001327983 */ /* 0x001ea20000300a00 */
[----:B------:R-:W4:Y:S02]  /*2b420*/  LDL.LU.64 R48, [R1+0x1bc8] ;  /* 0x001bc80001307983 */ /* 0x000f240000300a00 */
[----:B------:R-:W-:Y:S02]  /*2b430*/  STL.64 [R1+0x1b0], R12 ;  /* 0x0001b00c01007387 */ /* 0x000fe40000100a00 */
[----:B------:R0:W-:Y:S02]  /*2b440*/  STL.64 [R1+0x1b8], R14 ;  /* 0x0001b80e01007387 */ /* 0x0001e40000100a00 */
[----:B0-----:R-:W-:-:S02]  /*2b450*/  IMAD.MOV.U32 R15, RZ, RZ, R54 ;  /* 0x000000ffff0f7224 */ /* 0x001fc400078e0036 */
[----:B------:R-:W-:Y:S02]  /*2b460*/  IMAD.MOV.U32 R14, RZ, RZ, R55 ;  /* 0x000000ffff0e7224 */ /* 0x000fe400078e0037 */
[----:B------:R-:W2:Y:S01]  /*2b470*/  LDL.LU.64 R54, [R1+0x1bc0] ;  /* 0x001bc00001367983 */ /* 0x000ea20000300a00 */
[----:B------:R-:W2:Y:S02]  /*2b480*/  LDL.LU.64 R52, [R1+0x1bb8] ;  /* 0x001bb80001347983 */ /* 0x000ea40000300a00 */
[----:B------:R-:W2:Y:S02]  /*2b490*/  LDL.LU.64 R58, [R1+0x1bb0] ;  /* 0x001bb000013a7983 */ /* 0x000ea40000300a00 */
[----:B------:R-:W2:Y:S01]  /*2b4a0*/  LDL.LU.64 R56, [R1+0x1ba8] ;  /* 0x001ba80001387983 */ /* 0x000ea20000300a00 */
[----:B------:R-:W-:Y:S01]  /*2b4b0*/  STL.64 [R1+0x180], R44 ;  /* 0x0001802c01007387 */ /* 0x000fe20000100a00 */
[----:B------:R-:W-:Y:S02]  /*2b4c0*/  IMAD.MOV.U32 R13, RZ, RZ, R6 ;  /* 0x000000ffff0d7224 */ /* 0x000fe400078e0006 */
[----:B------:R-:W-:-:S02]  /*2b4d0*/  IMAD.MOV.U32 R12, RZ, RZ, R7 ;  /* 0x000000ffff0c7224 */ /* 0x000fc400078e0007 */
[----:B------:R-:W-:Y:S01]  /*2b4e0*/  STL.64 [R1+0x188], R46 ;  /* 0x0001882e01007387 */ /* 0x000fe20000100a00 */
[----:B------:R-:W2:Y:S01]  /*2b4f0*/  LDL.LU.64 R6, [R1+0x1ba0] ;  /* 0x001ba00001067983 */ /* 0x000ea20000300a00 */
[----:B------:R-:W2:Y:S02]  /*2b500*/  LDL.LU.64 R4, [R1+0x1b98] ;  /* 0x001b980001047983 */ /* 0x000ea40000300a00 */
[C---:B--2---:R-:W-:Y:S11]  /*2b510*/  HMMA.16816.F32 R8, R4.reuse, R22, R8 ;  /* 0x000000160408723c */ /* 0x044ff60000001808 */
[----:B------:R-:W-:Y:S11]  /*2b520*/  @!UPT UIADD3 URZ, URZ, URZ, URZ ;  /* 0x0000003f3f3ff290 */ /* 0x000ff6000fffe03f */
[----:B------:R-:W-:Y:S01]  /*2b530*/  @!UPT UIADD3 URZ, URZ, URZ, URZ ;  /* 0x0000003f3f3ff290 */ /* 0x000fe2000fffe03f */
[----:B------:R-:W-:Y:S01]  /*2b540*/  STL.64 [R1+0x160], R8 ;  /* 0x0001600801007387 */ /* 0x000fe20000100a00 */
[----:B------:R0:W-:Y:S02]  /*2b550*/  STL.64 [R1+0x168], R10 ;  /* 0x0001680a01007387 */ /* 0x0001e40000100a00 */
[----:B0-----:R-:W-:Y:S07]  /*2b560*/  HMMA.16816.F32 R8, R4, R26, R56 ;  /* 0x0000001a0408723c */ /* 0x001fee0000001838 */
[----:B------:R-:W-:-:S02]  /*2b570*/  IMAD.MOV.U32 R56, RZ, RZ, R50 ;  /* 0x000000ffff387224 */ /* 0x000fc400078e0032 */
[----:B------:R-:W4:Y:S11]  /*2b580*/  LDL.LU R50, [R1+0x1b90] ;  /* 0x001b900001327983 */ /* 0x000f360000300800 */
[----:B------:R-:W-:Y:S03]  /*2b590*/  @!UPT UIADD3 URZ, URZ, URZ, URZ ;  /* 0x0000003f3f3ff290 */ /* 0x000fe6000fffe03f */
[----:B------:R-:W-:Y:S01]  /*2b5a0*/  STL.64 [R1+0x150], R8 ;  /* 0x0001500801007387 */ /* 0x000fe20000100a00 */
[----:B------:R0:W-:Y:S02]  /*2b5b0*/  STL.64 [R1+0x158], R10 ;  /* 0x0001580a01007387 */ /* 0x0001e40000100a00 */
[----:B0-----:R-:W-:Y:S01]  /*2b5c0*/  HMMA.16816.F32 R8, R4, R30, R52 ;  /* 0x0000001e0408723c */ /* 0x001fe20000001834 */
[----:B------:R-:W-:Y:S02]  /*2b5d0*/  IMAD.MOV.U32 R57, RZ, RZ, R51 ;  /* 0x000000ffff397224 */ /* 0x000fe400078e0033 */
[----:B------:R-:W4:Y:S01]  /*2b5e0*/  LDL.LU R51, [R1+0x1b8c] ;  /* 0x001b8c0001337983 */ /* 0x000f220000300800 */
[----:B------:R0:W-:Y:S02]  /*2b5f0*/  STL.64 [R1+0x1b50], R28 ;  /* 0x001b501c01007387 */ /* 0x0001e40000100a00 */
[----:B0-----:R-:W-:Y:S11]  /*2b600*/  IMAD.MOV.U32 R28, RZ, RZ, R61 ;  /* 0x000000ffff1c7224 */ /* 0x001ff600078e003d */
[----:B------:R-:W-:Y:S06]  /*2b610*/  @!UPT UIADD3 URZ, URZ, URZ, URZ ;  /* 0x0000003f3f3ff290 */ /* 0x000fec000fffe03f */
[----:B------:R-:W-:Y:S01]  /*2b620*/  STL.64 [R1+0x130], R8 ;  /* 0x0001300801007387 */ /* 0x000fe20000100a00 */
[----:B------:R-:W-:Y:S02]  /*2b630*/  STL.64 [R1+0x138], R10 ;  /* 0x0001380a01007387 */ /* 0x000fe40000100a00 */
[----:B------:R-:W2:Y:S02]  /*2b640*/  LDL.LU R61, [R1+0x1b88] ;  /* 0x001b8800013d7983 */ /* 0x000ea40000300800 */
[----:B------:R-:W2:Y:S01]  /*2b650*/  LDL.LU R29, [R1+0xa4] ;  /* 0x0000a400011d7983 */ /* 0x000ea20000300800 */
[----:B------:R-:W2:Y:S01]  /*2b660*/  LDL R55, [R1+0x4e4] ;  /* 0x0004e40001377983 */ /* 0x000ea20000100800 */
[----:B------:R-:W-:Y:S02]  /*2b670*/  IMAD.MOV.U32 R58, RZ, RZ, R33 ;  /* 0x000000ffff3a7224 */ /* 0x000fe400078e0021 */
[----:B------:R-:W0:Y:S02]  /*2b680*/  S2R R33, SR_TID.X ;  /* 0x0000000000217919 */ /* 0x000e240000002100 */
[----:B------:R-:W-:-:S02]  /*2b690*/  IMAD.MOV.U32 R59, RZ, RZ, R32 ;  /* 0x000000ffff3b7224 */ /* 0x000fc400078e0020 */
[----:B------:R-:W1:Y:S01]  /*2b6a0*/  S2R R32, SR_TID.X ;  /* 0x0000000000207919 */ /* 0x000e620000002100 */
[----:B0-----:R-:W-:Y:S01]  /*2b6b0*/  LOP3.LUT R33, R33, 0x7, RZ, 0xc0, !PT ;  /* 0x0000000721217812 */ /* 0x001fe200078ec0ff */
[----:B-1----:R-:W-:-:S04]  /*2b6c0*/  IMAD.SHL.U32 R32, R32, 0x2, RZ ;  /* 0x0000000220207824 */ /* 0x002fc800078e00ff */
[----:B------:R-:W-:-:S05]  /*2b6d0*/  IMAD R33, R33, 0x110, RZ ;  /* 0x0000011021217824 */ /* 0x000fca00078e02ff */
[----:B------:R-:W-:Y:S01]  /*2b6e0*/  LOP3.LUT R27, R33, 0x30, R32, 0x78, !PT ;  /* 0x00000030211b7812 */ /* 0x000fe200078e7820 */
[----:B------:R-:W-:Y:S02]  /*2b6f0*/  IMAD.MOV.U32 R30, RZ, RZ, R37 ;  /* 0x000000ffff1e7224 */ /* 0x000fe400078e0025 */
[----:B------:R-:W-:Y:S02]  /*2b700*/  IMAD.MOV.U32 R31, RZ, RZ, R36 ;  /* 0x000000ffff1f7224 */ /* 0x000fe400078e0024 */
[----:B------:R-:W-:Y:S02]  /*2b710*/  IMAD.MOV.U32 R46, RZ, RZ, R15 ;  /* 0x000000ffff2e7224 */ /* 0x000fe400078e000f */
[----:B------:R-:W-:Y:S01]  /*2b720*/  IMAD.MOV.U32 R47, RZ, RZ, R14 ;  /* 0x000000ffff2f7224 */ /* 0x000fe200078e000e */
[C---:B---3--:R-:W-:Y:S08]  /*2b730*/  HMMA.16816.F32 R16, R4.reuse, R42, R16 ;  /* 0x0000002a0410723c */ /* 0x048ff00000001810 */
[C---:B------:R-:W-:Y:S08]  /*2b740*/  HMMA.16816.F32 R44, R4.reuse, R46, R56 ;  /* 0x0000002e042c723c */ /* 0x040ff00000001838 */
[C---:B----4-:R-:W-:Y:S01]  /*2b750*/  HMMA.16816.F32 R32, R4.reuse, R34, R48 ;  /* 0x000000220420723c */ /* 0x050fe20000001830 */
[----:B------:R-:W-:Y:S01]  /*2b760*/  IMAD.MOV.U32 R22, RZ, RZ, R25 ;  /* 0x000000ffff167224 */ /* 0x000fe200078e0019 */
[----:B--2---:R-:W-:Y:S04]  /*2b770*/  LDSM.16.MT88.4 R8, [R61+0x2000] ;  /* 0x002000003d08783b */ /* 0x004fe80000004200 */
[----:B------:R-:W-:Y:S02]  /*2b780*/  STL [R1+0x1b58], R55 ;  /* 0x001b583701007387 */ /* 0x000fe40000100800 */
[----:B------:R-:W0:Y:S01]  /*2b790*/  LDSM.16.M88.4 R52, [R27+0x4080] ;  /* 0x004080001b34783b */ /* 0x000e220000000200 */
[----:B------:R-:W-:Y:S11]  /*2b7a0*/  HMMA.16816.F32 R28, R4, R38, R28 ;  /* 0x00000026041c723c */ /* 0x000ff6000000181c */
[----:B------:R-:W-:Y:S03]  /*2b7b0*/  @!UPT UIADD3 URZ, URZ, URZ, URZ ;  /* 0x0000003f3f3ff290 */ /* 0x000fe6000fffe03f */
[----:B------:R-:W-:Y:S01]  /*2b7c0*/  STL.64 [R1+0x120], R32 ;  /* 0x0001202001007387 */ /* 0x000fe20000100a00 */
[----:B------:R-:W-:Y:S02]  /*2b7d0*/  STL.64 [R1+0x128], R34 ;  /* 0x0001282201007387 */ /* 0x000fe40000100a00 */
[----:B------:R-:W-:Y:S04]  /*2b7e0*/  LDSM.16.M88.4 R32, [R27+0x4880] ;  /* 0x004880001b20783b */ /* 0x000fe80000000200 */
[----:B0-----:R-:W-:Y:S02]  /*2b7f0*/  IMAD.MOV.U32 R15, RZ, RZ, R52 ;  /* 0x000000ffff0f7224 */ /* 0x001fe400078e0034 */
[----:B------:R-:W-:Y:S01]  /*2b800*/  IMAD.MOV.U32 R14, RZ, RZ, R53 ;  /* 0x000000ffff0e7224 */ /* 0x000fe200078e0035 */
[----:B------:R-:W-:Y:S01]  /*2b810*/  STL.64 [R1+0x70], R52 ;  /* 0x0000703401007387 */ /* 0x000fe20000100a00 */
[----:B------:R-:W-:Y:S02]  /*2b820*/  STL.64 [R1+0x78], R54 ;  /* 0x0000783601007387 */ /* 0x000fe40000100a00 */
[----:B------:R-:W-:Y:S02]  /*2b830*/  STL.64 [R1+0x100], R28 ;  /* 0x0001001c01007387 */ /* 0x000fe40000100a00 */
[----:B------:R0:W-:Y:S02]  /*2b840*/  STL.64 [R1+0x108], R30 ;  /* 0x0001081e01007387 */ /* 0x0001e40000100a00 */
[----:B------:R-:W-:-:S02]  /*2b850*/  IMAD.MOV.U32 R36, RZ, RZ, R15 ;  /* 0x000000ffff247224 */ /* 0x000fc400078e000f */
[----:B------:R-:W-:Y:S02]  /*2b860*/  IMAD.MOV.U32 R37, RZ, RZ, R14 ;  /* 0x000000ffff257224 */ /* 0x000fe400078e000e */
[----:B0-----:R-:W-:Y:S02]  /*2b870*/  IMAD.MOV.U32 R30, RZ, RZ, R13 ;  /* 0x000000ffff1e7224 */ /* 0x001fe400078e000d */
[----:B------:R-:W-:Y:S02]  /*2b880*/  IMAD.MOV.U32 R31, RZ, RZ, R12 ;  /* 0x000000ffff1f7224 */ /* 0x000fe400078e000c */
[----:B------:R-:W0:Y:S04]  /*2b890*/  LDSM.16.M88.4 R12, [R27+0x5080] ;  /* 0x005080001b0c783b */ /* 0x000e280000000200 */
[----:B------:R1:W-:Y:S01]  /*2b8a0*/  STL.64 [R1+0xe0], R16 ;  /* 0x0000e01001007387 */ /* 0x0003e20000100a00 */
[----:B------:R2:W-:Y:S02]  /*2b8b0*/  STL.64 [R1+0xe8], R18 ;  /* 0x0000e81201007387 */ /* 0x0005e40000100a00 */
[----:B------:R-:W3:Y:S02]  /*2b8c0*/  LDL.LU R48, [R1+0x110] ;  /* 0x0001100001307983 */ /* 0x000ee40000300800 */
[----:B------:R-:W3:Y:S01]  /*2b8d0*/  LDL.LU R49, [R1+0x114] ;  /* 0x0001140001317983 */ /* 0x000ee20000300800 */
[----:B------:R-:W3:Y:S01]  /*2b8e0*/  LDL.LU R50, [R1+0x118] ;  /* 0x0001180001327983 */ /* 0x000ee20000300800 */
[----:B------:R-:W3:Y:S03]  /*2b8f0*/  LDL.LU R51, [R1+0x11c] ;  /* 0x00011c0001337983 */ /* 0x000ee60000300800 */
[----:B0-----:R-:W-:Y:S01]  /*2b900*/  STL.64 [R1+0x30], R12 ;  /* 0x0000300c01007387 */ /* 0x001fe20000100a00 */
[----:B------:R-:W-:Y:S02]  /*2b910*/  STL.64 [R1+0x38], R14 ;  /* 0x0000380e01007387 */ /* 0x000fe40000100a00 */
[----:B------:R-:W-:Y:S02]  /*2b920*/  STL.64 [R1+0x50], R32 ;  /* 0x0000502001007387 */ /* 0x000fe40000100a00 */
[----:B------:R-:W-:Y:S01]  /*2b930*/  STL.64 [R1+0x58], R34 ;  /* 0x0000582201007387 */ /* 0x000fe20000100a00 */
[----:B------:R-:W4:Y:S01]  /*2b940*/  LDL.LU R56, [R1+0x170] ;  /* 0x0001700001387983 */ /* 0x000f220000300800 */
[----:B------:R-:W-:Y:S02]  /*2b950*/  STL.64 [R1+0xd0], R44 ;  /* 0x0000d02c01007387 */ /* 0x000fe40000100a00 */
[----:B------:R-:W-:Y:S02]  /*2b960*/  STL.64 [R1+0xd8], R46 ;  /* 0x0000d82e01007387 */ /* 0x000fe40000100a00 */
[----:B------:R-:W4:Y:S01]  /*2b970*/  LDL.LU R57, [R1+0x174] ;  /* 0x0001740001397983 */ /* 0x000f220000300800 */
[----:B------:R-:W4:Y:S01]  /*2b980*/  LDL.LU R58, [R1+0x178] ;  /* 0x00017800013a7983 */ /* 0x000f220000300800 */
[----:B------:R-:W4:Y:S02]  /*2b990*/  LDL.LU R59, [R1+0x17c] ;  /* 0x00017c00013b7983 */ /* 0x000f240000300800 */
[----:B------:R-:W4:Y:S02]  /*2b9a0*/  LDL.LU R52, [R1+0x1c0] ;  /* 0x0001c00001347983 */ /* 0x000f240000300800 */
[----:B------:R-:W4:Y:S01]  /*2b9b0*/  LDL.LU R53, [R1+0x1c4] ;  /* 0x0001c40001357983 */ /* 0x000f220000300800 */
[----:B------:R-:W4:Y:S01]  /*2b9c0*/  LDL.LU R54, [R1+0x1c8] ;  /* 0x0001c80001367983 */ /* 0x000f220000300800 */
[----:B------:R-:W4:Y:S02]  /*2b9d0*/  LDL.LU R55, [R1+0x1cc] ;  /* 0x0001cc0001377983 */ /* 0x000f240000300800 */
[----:B-1----:R-:W-:-:S02]  /*2b9e0*/  IMAD.MOV.U32 R17, RZ, RZ, R12 ;  /* 0x000000ffff117224 */ /* 0x002fc400078e000c */
[----:B------:R-:W-:Y:S02]  /*2b9f0*/  IMAD.MOV.U32 R16, RZ, RZ, R13 ;  /* 0x000000ffff107224 */ /* 0x000fe400078e000d */
[----:B--2---:R-:W-:Y:S01]  /*2ba00*/  IMAD.MOV.U32 R19, RZ, RZ, R24 ;  /* 0x000000ffff137224 */ /* 0x004fe200078e0018 */
[----:B------:R-:W0:Y:S04]  /*2ba10*/  LDSM.16.M88.4 R12, [R27+0x5880] ;  /* 0x005880001b0c783b */ /* 0x000e280000000200 */
[----:B------:R-:W-:Y:S01]  /*2ba20*/  LDSM.16.M88.4 R44, [R27+0x6080] ;  /* 0x006080001b2c783b */ /* 0x000fe20000000200 */
[----:B---3--:R-:W-:Y:S03]  /*2ba30*/  HMMA.16816.F32 R28, R4, R30, R48 ;  /* 0x0000001e041c723c */ /* 0x008fe60000001830 */
[----:B----4-:R-:W-:Y:S01]  /*2ba40*/  STL.64 [R1+0x1b68], R54 ;  /* 0x001b683601007387 */ /* 0x010fe20000100a00 */
[----:B------:R1:W-:Y:S02]  /*2ba50*/  STL.64 [R1+0x1b60], R52 ;  /* 0x001b603401007387 */ /* 0x0003e40000100a00 */
[----:B0-----:R-:W-:Y:S02]  /*2ba60*/  STL.64 [R1+0x20], R12 ;  /* 0x0000200c01007387 */ /* 0x001fe40000100a00 */
[----:B------:R-:W-:Y:S01]  /*2ba70*/  STL.64 [R1+0x28], R14 ;  /* 0x0000280e01007387 */ /* 0x000fe20000100a00 */
[----:B------:R0:W-:Y:S01]  /*2ba80*/  STL.64 [R1+0x1b70], R12 ;  /* 0x001b700c01007387 */ /* 0x0001e20000100a00 */
[----:B-1----:R-:W-:-:S03]  /*2ba90*/  IMAD.MOV.U32 R53, RZ, RZ, R16 ;  /* 0x000000ffff357224 */ /* 0x002fc600078e0010 */
[----:B0-----:R-:W2:Y:S01]  /*2baa0*/  LDL.LU R12, [R1+0x1a0] ;  /* 0x0001a000010c7983 */ /* 0x001ea20000300800 */
[----:B------:R-:W2:Y:S02]  /*2bab0*/  LDL.LU R13, [R1+0x1a4] ;  /* 0x0001a400010d7983 */ /* 0x000ea40000300800 */
[----:B------:R-:W2:Y:S02]  /*2bac0*/  LDL.LU R14, [R1+0x1a8] ;  /* 0x0001a800010e7983 */ /* 0x000ea40000300800 */
[----:B------:R-:W2:Y:S02]  /*2bad0*/  LDL.LU R15, [R1+0x1ac] ;  /* 0x0001ac00010f7983 */ /* 0x000ea40000300800 */
[----:B------:R-:W-:Y:S01]  /*2bae0*/  IMAD.MOV.U32 R52, RZ, RZ, R17 ;  /* 0x000000ffff347224 */ /* 0x000fe200078e0011 */
[----:B------:R-:W3:Y:S01]  /*2baf0*/  LDL.LU R16, [R1+0x220] ;  /* 0x0002200001107983 */ /* 0x000ee20000300800 */
[----:B------:R-:W3:Y:S02]  /*2bb00*/  LDL.LU R17, [R1+0x224] ;  /* 0x0002240001117983 */ /* 0x000ee40000300800 */
[----:B------:R-:W3:Y:S02]  /*2bb10*/  LDL.LU R18, [R1+0x228] ;  /* 0x0002280001127983 */ /* 0x000ee40000300800 */
[----:B------:R-:W4:Y:S01]  /*2bb20*/  LDL.LU R24, [R1+0x1b84] ;  /* 0x001b840001187983 */ /* 0x000f220000300800 */
[----:B------:R-:W2:Y:S01]  /*2bb30*/  LDL.LU R25, [R1+0x1b80] ;  /* 0x001b800001197983 */ /* 0x000ea20000300800 */
[----:B------:R-:W3:Y:S02]  /*2bb40*/  LDL.LU R23, [R1+0x25c] ;  /* 0x00025c0001177983 */ /* 0x000ee40000300800 */
[----:B------:R-:W3:Y:S02]  /*2bb50*/  LDL.LU R4, [R1+0x190] ;  /* 0x0001900001047983 */ /* 0x000ee40000300800 */
[----:B------:R-:W-:Y:S01]  /*2bb60*/  STL.64 [R1+0xc0], R28 ;  /* 0x0000c01c01007387 */ /* 0x000fe20000100a00 */
[----:B------:R-:W-:Y:S01]  /*2bb70*/  STL.64 [R1+0xc8], R30 ;  /* 0x0000c81e01007387 */ /* 0x000fe20000100a00 */
[----:B------:R-:W3:Y:S02]  /*2bb80*/  LDL.LU R5, [R1+0x194] ;  /* 0x0001940001057983 */ /* 0x000ee40000300800 */
[----:B------:R-:W0:Y:S01]  /*2bb90*/  LDSM.16.M88.4 R28, [R27+0x6880] ;  /* 0x006880001b1c783b */ /* 0x000e220000000200 */
[----:B------:R-:W-:Y:S01]  /*2bba0*/  HMMA.16816.F32 R56, R8, R36, R56 ;  /* 0x000000240838723c */ /* 0x000fe20000001838 */
[----:B0-----:R-:W-:Y:S02]  /*2bbb0*/  STL.64 [R1+0x8], R30 ;  /* 0x0000081e01007387 */ /* 0x001fe40000100a00 */
[----:B------:R-:W3:Y:S11]  /*2bbc0*/  LDL.LU R48, [R1+0x270] ;  /* 0x0002700001307983 */ /* 0x000ef60000300800 */
[----:B------:R-:W-:Y:S09]  /*2bbd0*/  @!UPT UIADD3 URZ, URZ, URZ, URZ ;  /* 0x0000003f3f3ff290 */ /* 0x000ff2000fffe03f */
[----:B------:R-:W-:Y:S02]  /*2bbe0*/  STL.64 [R1+0xb0], R56 ;  /* 0x0000b03801007387 */ /* 0x000fe40000100a00 */
[----:B------:R-:W-:Y:S02]  /*2bbf0*/  STL.64 [R1+0xb8], R58 ;  /* 0x0000b83a01007387 */ /* 0x000fe40000100a00 */
[----:B------:R-:W0:Y:S04]  /*2bc00*/  LDSM.16.M88.4 R56, [R27+0x7080] ;  /* 0x007080001b38783b */ /* 0x000e280000000200 */
[----:B------:R-:W3:Y:S01]  /*2bc10*/  LDL.LU R49, [R1+0x274] ;  /* 0x0002740001317983 */ /* 0x000ee20000300800 */
[----:B------:R-:W3:Y:S02]  /*2bc20*/  LDL.LU R50, [R1+0x278] ;  /* 0x0002780001327983 */ /* 0x000ee40000300800 */
[----:B------:R-:W-:-:S02]  /*2bc30*/  IMAD.MOV.U32 R51, RZ, RZ, R2 ;  /* 0x000000ffff337224 */ /* 0x000fc400078e0002 */
[----:B------:R-:W3:Y:S01]  /*2bc40*/  LDL.LU R2, [R1+0x1b7c] ;  /* 0x001b7c0001027983 */ /* 0x000ee20000300800 */
[----:B------:R-:W-:Y:S02]  /*2bc50*/  STL.64 [R1+0x10], R44 ;  /* 0x0000102c01007387 */ /* 0x000fe40000100a00 */
[----:B------:R-:W-:Y:S01]  /*2bc60*/  STL.64 [R1+0x18], R46 ;  /* 0x0000182e01007387 */ /* 0x000fe20000100a00 */
[----:B0-----:R-:W-:Y:S01]  /*2bc70*/  STL [R1+0x1a44], R58 ;  /* 0x001a443a01007387 */ /* 0x001fe20000100800 */
[----:B------:R-:W-:Y:S02]  /*2bc80*/  STL [R1+0x1a40], R59 ;  /* 0x001a403b01007387 */ /* 0x000fe40000100800 */
[----:B------:R-:W-:Y:S02]  /*2bc90*/  IMAD.MOV.U32 R42, RZ, RZ, R3 ;  /* 0x000000ffff2a7224 */ /* 0x000fe400078e0003 */
[----:B----4-:R-:W-:Y:S02]  /*2bca0*/  IMAD.MOV.U32 R7, RZ, RZ, R24 ;  /* 0x000000ffff077224 */ /* 0x010fe400078e0018 */
[----:B--2---:R-:W-:-:S07]  /*2bcb0*/  IMAD.MOV.U32 R6, RZ, RZ, R25 ;  /* 0x000000ffff067224 */ /* 0x004fce00078e0019 */
[C---:B---3--:R-:W-:Y:S08]  /*2bcc0*/  HMMA.16816.F32 R4, R8.reuse, R32, R4 ;  /* 0x000000200804723c */ /* 0x048ff00000001804 */
[C---:B------:R-:W-:Y:S11]  /*2bcd0*/  HMMA.16816.F32 R52, R8.reuse, R52, R12 ;  /* 0x000000340834723c */ /* 0x040ff6000000180c */
[----:B------:R-:W-:Y:S04]  /*2bce0*/  @!UPT UIADD3 URZ, URZ, URZ, URZ ;  /* 0x0000003f3f3ff290 */ /* 0x000fe8000fffe03f */
[----:B------:R-:W-:Y:S01]  /*2bcf0*/  STL.64 [R1+0xa0], R4 ;  /* 0x0000a00401007387 */ /* 0x000fe20000100a00 */
[----:B------:R-:W-:Y:S02]  /*2bd00*/  STL.64 [R1+0xa8], R6 ;  /* 0x0000a80601007387 */ /* 0x000fe40000100a00 */
[----:B------:R-:W0:Y:S04]  /*2bd10*/  LDSM.16.M88.4 R4, [R27+0x7880] ;  /* 0x007880001b04783b */ /* 0x000e280000000200 */
[----:B------:R-:W2:Y:S01]  /*2bd20*/  LDL.LU R3, [R1+0x1b78] ;  /* 0x001b780001037983 */ /* 0x000ea20000300800 */
[----:B0-----:R-:W-:Y:S01]  /*2bd30*/  STL [R1+0x1b38], R6 ;  /* 0x001b380601007387 */ /* 0x001fe20000100800 */
[----:B------:R-:W-:Y:S02]  /*2bd40*/  STL [R1+0x1a48], R7 ;  /* 0x001a480701007387 */ /* 0x000fe40000100800 */
[----:B------:R-:W3:Y:S02]  /*2bd50*/  LDL.LU.64 R12, [R1+0x1b70] ;  /* 0x001b7000010c7983 */ /* 0x000ee40000300a00 */
[----:B------:R-:W-:Y:S01]  /*2bd60*/  STL.64 [R1+0x90], R52 ;  /* 0x0000903401007387 */ /* 0x000fe20000100a00 */
[----:B------:R0:W-:Y:S04]  /*2bd70*/  STL.64 [R1+0x98], R54 ;  /* 0x0000983601007387 */ /* 0x0001e80000100a00 */
[----:B0-----:R-:W3:Y:S01]  /*2bd80*/  LDL.LU.64 R54, [R1+0x1b68] ;  /* 0x001b680001367983 */ /* 0x001ee20000300a00 */
[----:B------:R-:W3:Y:S01]  /*2bd90*/  LDL.LU.64 R52, [R1+0x1b60] ;  /* 0x001b600001347983 */ /* 0x000ee20000300a00 */
[C---:B------:R-:W-:Y:S08]  /*2bda0*/  HMMA.16816.F32 R16, R8.reuse, R44, R16 ;  /* 0x0000002c0810723c */ /* 0x040ff00000001810 */
[----:B------:R-:W-:Y:S01]  /*2bdb0*/  HMMA.16816.F32 R20, R8, R28, R20 ;  /* 0x0000001c0814723c */ /* 0x000fe20000001814 */
[----:B------:R-:W-:-:S02]  /*2bdc0*/  IMAD.MOV.U32 R6, RZ, RZ, R28 ;  /* 0x000000ffff067224 */ /* 0x000fc400078e001c */
[----:B------:R-:W-:Y:S11]  /*2bdd0*/  IMAD.MOV.U32 R43, RZ, RZ, R0 ;  /* 0x000000ffff2b7224 */ /* 0x000ff600078e0000 */
[----:B------:R-:W-:Y:S10]  /*2bde0*/  @!UPT UIADD3 URZ, URZ, URZ, URZ ;  /* 0x0000003f3f3ff290 */ /* 0x000ff4000fffe03f */
[----:B------:R-:W-:Y:S01]  /*2bdf0*/  IMAD.MOV.U32 R0, RZ, RZ, R23 ;  /* 0x000000ffff007224 */ /* 0x000fe200078e0017 */
[----:B------:R-:W-:Y:S01]  /*2be00*/  HMMA.16816.F32 R48, R8, R56, R48 ;  /* 0x000000380830723c */ /* 0x000fe20000001830 */
[----:B------:R-:W-:Y:S02]  /*2be10*/  IMAD.MOV.U32 R25, RZ, RZ, R30 ;  /* 0x000000ffff197224 */ /* 0x000fe400078e001e */
[----:B------:R-:W-:-:S05]  /*2be20*/  IMAD.MOV.U32 R24, RZ, RZ, R31 ;  /* 0x000000ffff187224 */ /* 0x000fca00078e001f */
[----:B---3--:R-:W-:Y:S01]  /*2be30*/  HMMA.16816.F32 R12, R8, R12, R52 ;  /* 0x0000000c080c723c */ /* 0x008fe20000001834 */
[----:B------:R-:W3:Y:S11]  /*2be40*/  LDL.LU R55, [R1+0x1b58] ;  /* 0x001b580001377983 */ /* 0x000ef60000300800 */
[----:B------:R-:W-:Y:S11]  /*2be50*/  @!UPT UIADD3 URZ, URZ, URZ, URZ ;  /* 0x0000003f3f3ff290 */ /* 0x000ff6000fffe03f */
[----:B------:R-:W-:Y:S01]  /*2be60*/  STL.64 [R1+0x80], R12 ;  /* 0x0000800c01007387 */ /* 0x000fe20000100a00 */
[----:B------:R-:W-:Y:S02]  /*2be70*/  STL.64 [R1+0x88], R14 ;  /* 0x0000880e01007387 */ /* 0x000fe40000100a00 */
[----:B------:R-:W-:Y:S02]  /*2be80*/  STL.64 [R1+0x60], R16 ;  /* 0x0000601001007387 */ /* 0x000fe40000100a00 */
[----:B------:R-:W-:Y:S02]  /*2be90*/  STL.64 [R1+0x68], R18 ;  /* 0x0000681201007387 */ /* 0x000fe40000100a00 */
[----:B--2---:R-:W-:Y:S04]  /*2bea0*/  LDSM.16.MT88.4 R16, [R3+0x2000] ;  /* 0x002000000310783b */ /* 0x004fe80000004200 */
[----:B------:R0:W-:Y:S02]  /*2beb0*/  STL [R1+0x1b3c], R3 ;  /* 0x001b3c0301007387 */ /* 0x0001e40000100800 */
[----:B0-----:R-:W-:-:S02]  /*2bec0*/  IMAD.MOV.U32 R3, RZ, RZ, R29 ;  /* 0x000000ffff037224 */ /* 0x001fc400078e001d */
[----:B------:R-:W2:Y:S01]  /*2bed0*/  LDL.LU.64 R28, [R1+0x1b50] ;  /* 0x001b5000011c7983 */ /* 0x000ea20000300a00 */
[----:B------:R-:W-:Y:S02]  /*2bee0*/  STL.64 [R1+0x40], R20 ;  /* 0x0000401401007387 */ /* 0x000fe40000100a00 */
[----:B------:R-:W-:Y:S02]  /*2bef0*/  STL [R1+0x48], R22 ;  /* 0x0000481601007387 */ /* 0x000fe40000100800 */
[----:B------:R-:W0:Y:S04]  /*2bf00*/  LDSM.16.MT88.4 R20, [R2+0x2000] ;  /* 0x002000000214783b */ /* 0x000e280000004200 */
[----:B0-----:R-:W-:Y:S01]  /*2bf10*/  STL.64 [R1+0x1b30], R22 ;  /* 0x001b301601007387 */ /* 0x001fe20000100a00 */
[----:B------:R0:W-:Y:S03]  /*2bf20*/  STL.64 [R1+0x1b28], R20 ;  /* 0x001b281401007387 */ /* 0x0001e60000100a00 */
[----:B0-----:R-:W4:Y:S01]  /*2bf30*/  LDL.LU R20, [R1+0x2c0] ;  /* 0x0002c00001147983 */ /* 0x001f220000300800 */
[----:B------:R-:W4:Y:S02]  /*2bf40*/  LDL.LU R21, [R1+0x2c4] ;  /* 0x0002c40001157983 */ /* 0x000f240000300800 */
[----:B------:R-:W4:Y:S02]  /*2bf50*/  LDL.LU R22, [R1+0x2c8] ;  /* 0x0002c80001167983 */ /* 0x000f240000300800 */
[----:B------:R-:W4:Y:S01]  /*2bf60*/  LDL.LU R23, [R1+0x2cc] ;  /* 0x0002cc0001177983 */ /* 0x000f220000300800 */
[----:B------:R0:W-:Y:S02]  /*2bf70*/  STL.64 [R1+0x1a18], R50 ;  /* 0x001a183201007387 */ /* 0x0001e40000100a00 */
[----:B0-----:R-:W-:-:S02]  /*2bf80*/  IMAD.MOV.U32 R50, RZ, RZ, R25 ;  /* 0x000000ffff327224 */ /* 0x001fc400078e0019 */
[----:B------:R-:W-:Y:S02]  /*2bf90*/  IMAD.MOV.U32 R51, RZ, RZ, R24 ;  /* 0x000000ffff337224 */ /* 0x000fe400078e0018 */
[----:B------:R-:W0:Y:S04]  /*2bfa0*/  LDSM.16.MT88.4 R24, [R61+0x2800] ;  /* 0x002800003d18783b */ /* 0x000e280000004200 */
[----:B------:R-:W-:Y:S04]  /*2bfb0*/  STL.64 [R1+0x1a10], R48 ;  /* 0x001a103001007387 */ /* 0x000fe80000100a00 */
[----:B0-----:R-:W-:Y:S01]  /*2bfc0*/  STL.64 [R1+0x1ab8], R26 ;  /* 0x001ab81a01007387 */ /* 0x001fe20000100a00 */
[----:B------:R0:W-:Y:S03]  /*2bfd0*/  STL.64 [R1+0x1ab0], R24 ;  /* 0x001ab01801007387 */ /* 0x0001e60000100a00 */
[----:B0-----:R-:W2:Y:S01]  /*2bfe0*/  LDL.LU R24, [R1+0x2d0] ;  /* 0x0002d00001187983 */ /* 0x001ea20000300800 */
[----:B------:R-:W2:Y:S02]  /*2bff0*/  LDL.LU R25, [R1+0x2d4] ;  /* 0x0002d40001197983 */ /* 0x000ea40000300800 */
[----:B------:R-:W2:Y:S02]  /*2c000*/  LDL.LU R26, [R1+0x2d8] ;  /* 0x0002d800011a7983 */ /* 0x000ea40000300800 */
[----:B------:R-:W2:Y:S01]  /*2c010*/  LDL.LU R27, [R1+0x2dc] ;  /* 0x0002dc00011b7983 */ /* 0x000ea20000300800 */
[----:B------:R-:W-:Y:S11]  /*2c020*/  HMMA.16816.F32 R40, R8, R4, R40 ;  /* 0x000000040828723c */ /* 0x000ff60000001828 */
[----:B------:R-:W-:Y:S11]  /*2c030*/  @!UPT UIADD3 URZ, URZ, URZ, URZ ;  /* 0x0000003f3f3ff290 */ /* 0x000ff6000fffe03f */
[----:B------:R-:W-:Y:S01]  /*2c040*/  @!UPT UIADD3 URZ, URZ, URZ, URZ ;  /* 0x0000003f3f3ff290 */ /* 0x000fe2000fffe03f */
[----:B------:R-:W-:Y:S01]  /*2c050*/  STL.64 [R1+0x1a28], R42 ;  /* 0x001a282a01007387 */ /* 0x000fe20000100a00 */
[----:B------:R-:W-:Y:S02]  /*2c060*/  STL.64 [R1+0x1a20], R40 ;  /* 0x001a202801007387 */ /* 0x000fe40000100a00 */
[----:B------:R-:W4:Y:S02]  /*2c070*/  LDL.LU R30, [R1+0x2b8] ;  /* 0x0002b800011e7983 */ /* 0x000f240000300800 */
[----:B------:R-:W4:Y:S01]  /*2c080*/  LDL.LU R31, [R1+0x2bc] ;  /* 0x0002bc00011f7983 */ /* 0x000f220000300800 */
[----:B---3--:R-:W-:Y:S02]  /*2c090*/  LDSM.16.MT88.4 R12, [R55+0x2000] ;  /* 0x00200000370c783b */ /* 0x008fe40000004200 */
[----:B------:R-:W0:Y:S02]  /*2c0a0*/  LDSM.16.MT88.4 R52, [R55+0x2800] ;  /* 0x002800003734783b */ /* 0x000e240000004200 */
[----:B0-----:R-:W-:Y:S02]  /*2c0b0*/  STL.64 [R1+0x1a38], R54 ;  /* 0x001a383601007387 */ /* 0x001fe40000100a00 */
[----:B------:R-:W-:Y:S02]  /*2c0c0*/  STL.64 [R1+0x1a30], R52 ;  /* 0x001a303401007387 */ /* 0x000fe40000100a00 */
[----:B------:R-:W3:Y:S02]  /*2c0d0*/  LDL.LU R8, [R1+0x2a0] ;  /* 0x0002a00001087983 */ /* 0x000ee40000300800 */
[----:B------:R-:W3:Y:S01]  /*2c0e0*/  LDL.LU R9, [R1+0x2a4] ;  /* 0x0002a40001097983 */ /* 0x000ee20000300800 */
[----:B------:R-:W3:Y:S01]  /*2c0f0*/  LDL.LU R10, [R1+0x2a8] ;  /* 0x0002a800010a7983 */ /* 0x000ee20000300800 */
[----:B------:R-:W3:Y:S02]  /*2c100*/  LDL.LU R11, [R1+0x2ac] ;  /* 0x0002ac00010b7983 */ /* 0x000ee40000300800 */
[----:B------:R-:W3:Y:S01]  /*2c110*/  LDL.64 R40, [R1+0x20] ;  /* 0x0000200001287983 */ /* 0x000ee20000100a00 */
[C---:B--2---:R-:W-:Y:S11]  /*2c120*/  HMMA.16816.F32 R36, R12.reuse, R36, R24 ;  /* 0x000000240c24723c */ /* 0x044ff60000001818 */
[----:B------:R-:W-:Y:S11]  /*2c130*/  @!UPT UIADD3 URZ, URZ, URZ, URZ ;  /* 0x0000003f3f3ff290 */ /* 0x000ff6000fffe03f */
[----:B------:R-:W-:Y:S01]  /*2c140*/  @!UPT UIADD3 URZ, URZ, URZ, URZ ;  /* 0x0000003f3f3ff290 */ /* 0x000fe2000fffe03f */
[----:B------:R-:W-:Y:S01]  /*2c150*/  STL.64 [R1+0x1a58], R38 ;  /* 0x001a582601007387 */ /* 0x000fe20000100a00 */
[----:B------:R0:W-:Y:S03]  /*2c160*/  STL.64 [R1+0x1a50], R36 ;  /* 0x001a502401007387 */ /* 0x0001e60000100a00 */
[----:B0-----:R-:W2:Y:S01]  /*2c170*/  LDL.LU.64 R36, [R1+0x30] ;  /* 0x0000300001247983 */ /* 0x001ea20000300a00 */
[C---:B----4-:R-:W-:Y:S01]  /*2c180*/  HMMA.16816.F32 R32, R12.reuse, R32, R20 ;  /* 0x000000200c20723c */ /* 0x050fe20000001814 */
[----:B------:R-:W4:Y:S02]  /*2c190*/  LDL.64 R38, [R1+0x38] ;  /* 0x0000380001267983 */ /* 0x000f240000100a00 */
        /* <DEDUP_REMOVED lines=11> */
[----:B------:R-:W3:Y:S04]  /*2c250*/  LDL.LU R23, [R1+0x23c] ;  /* 0x00023c0001177983 */ /* 0x000ee80000300800 */
[----:B------:R-:W-:Y:S01]  /*2c260*/  STL.64 [R1+0x1a68], R34 ;  /* 0x001a682201007387 */ /* 0x000fe20000100a00 */
        /* <DEDUP_REMOVED lines=8> */
[----:B------:R-:W-:Y:S01]  /*2c2f0*/  STL.64 [R1+0x1a78], R30 ;  /* 0x001a781e01007387 */ /* 0x000fe20000100a00 */
[----:B------:R0:W-:Y:S03]  /*2c300*/  STL.64 [R1+0x1a70], R28 ;  /* 0x001a701c01007387 */ /* 0x0001e60000100a00 */
[----:B0-----:R-:W2:Y:S01]  /*2c310*/  LDL.LU R28, [R1+0x290] ;  /* 0x00029000011c7983 */ /* 0x001ea20000300800 */
[----:B------:R-:W2:Y:S02]  /*2c320*/  LDL.LU R29, [R1+0x294] ;  /* 0x00029400011d7983 */ /* 0x000ea40000300800 */
[----:B------:R-:W2:Y:S02]  /*2c330*/  LDL.LU R30, [R1+0x298] ;  /* 0x00029800011e7983 */ /* 0x000ea40000300800 */
[----:B------:R-:W2:Y:S01]  /*2c340*/  LDL.LU R31, [R1+0x29c] ;  /* 0x00029c00011f7983 */ /* 0x000ea20000300800 */
[----:B---3--:R-:W-:Y:S01]  /*2c350*/  HMMA.16816.F32 R8, R12, R40, R8 ;  /* 0x000000280c08723c */ /* 0x008fe20000001808 */
[----:B------:R-:W-:-:S02]  /*2c360*/  IMAD.MOV.U32 R49, RZ, RZ, R3 ;  /* 0x000000ffff317224 */ /* 0x000fc400078e0003 */
[----:B------:R-:W-:Y:S02]  /*2c370*/  IMAD.MOV.U32 R48, RZ, RZ, R6 ;  /* 0x000000ffff307224 */ /* 0x000fe400078e0006 */
[----:B------:R-:W-:Y:S02]  /*2c380*/  IMAD.MOV.U32 R3, RZ, RZ, R40 ;  /* 0x000000ffff037224 */ /* 0x000fe400078e0028 */
[----:B------:R-:W-:Y:S01]  /*2c390*/  IMAD.MOV.U32 R6, RZ, RZ, R41 ;  /* 0x000000ffff067224 */ /* 0x000fe200078e0029 */
[----:B------:R-:W3:Y:S01]  /*2c3a0*/  LDL.LU R40, [R1+0x210] ;  /* 0x0002100001287983 */ /* 0x000ee20000300800 */
[----:B------:R-:W3:Y:S02]  /*2c3b0*/  LDL.LU R41, [R1+0x214] ;  /* 0x0002140001297983 */ /* 0x000ee40000300800 */
[----:B------:R-:W3:Y:S11]  /*2c3c0*/  LDL.LU R42, [R1+0x218] ;  /* 0x00021800012a7983 */ /* 0x000ef60000300800 */
[----:B------:R-:W-:Y:S01]  /*2c3d0*/  @!UPT UIADD3 URZ, URZ, URZ, URZ ;  /* 0x0000003f3f3ff290 */ /* 0x000fe2000fffe03f */
[----:B------:R-:W-:Y:S01]  /*2c3e0*/  STL.64 [R1+0x1a88], R10 ;  /* 0x001a880a01007387 */ /* 0x000fe20000100a00 */
[----:B------:R0:W-:Y:S03]  /*2c3f0*/  STL.64 [R1+0x1a80], R8 ;  /* 0x001a800801007387 */ /* 0x0001e60000100a00 */
[----:B0-----:R-:W3:Y:S01]  /*2c400*/  LDL.LU.64 R8, [R1+0x50] ;  /* 0x0000500001087983 */ /* 0x001ee20000300a00 */
[----:B------:R-:W3:Y:S01]  /*2c410*/  LDL.64 R10, [R1+0x58] ;  /* 0x00005800010a7983 */ /* 0x000ee20000100a00 */
[C---:B--2---:R-:W-:Y:S11]  /*2c420*/  HMMA.16816.F32 R44, R12.reuse, R44, R28 ;  /* 0x0000002c0c2c723c */ /* 0x044ff6000000181c */
[----:B------:R-:W-:Y:S11]  /*2c430*/  @!UPT UIADD3 URZ, URZ, URZ, URZ ;  /* 0x0000003f3f3ff290 */ /* 0x000ff6000fffe03f */
[----:B------:R-:W-:Y:S01]  /*2c440*/  @!UPT UIADD3 URZ, URZ, URZ, URZ ;  /* 0x0000003f3f3ff290 */ /* 0x000fe2000fffe03f */
[----:B------:R-:W-:Y:S01]  /*2c450*/  STL.64 [R1+0x1a98], R46 ;  /* 0x001a982e01007387 */ /* 0x000fe20000100a00 */
[----:B------:R0:W-:Y:S03]  /*2c460*/  STL.64 [R1+0x1a90], R44 ;  /* 0x001a902c01007387 */ /* 0x0001e60000100a00 */
[----:B0-----:R-:W2:Y:S01]  /*2c470*/  LDL.LU.64 R44, [R1+0x70] ;  /* 0x00007000012c7983 */ /* 0x001ea20000300a00 */
[C---:B------:R-:W-:Y:S08]  /*2c480*/  HMMA.16816.F32 R28, R12.reuse, R48, R32 ;  /* 0x000000300c1c723c */ /* 0x040ff00000001820 */
[C---:B------:R-:W-:Y:S01]  /*2c490*/  HMMA.16816.F32 R32, R12.reuse, R56, R52 ;  /* 0x000000380c20723c */ /* 0x040fe20000001834 */
[----:B------:R-:W-:Y:S01]  /*2c4a0*/  IMAD.MOV.U32 R43, RZ, RZ, R60 ;  /* 0x000000ffff2b7224 */ /* 0x000fe200078e003c */
[----:B------:R-:W4:Y:S01]  /*2c4b0*/  LDL.64 R46, [R1+0x78] ;  /* 0x00007800012e7983 */ /* 0x000f220000100a00 */
[----:B------:R-:W-:Y:S11]  /*2c4c0*/  STL.64 [R1+0x1b48], R50 ;  /* 0x001b483201007387 */ /* 0x000ff60000100a00 */
[----:B------:R-:W-:Y:S02]  /*2c4d0*/  @!UPT UIADD3 URZ, URZ, URZ, URZ ;  /* 0x0000003f3f3ff290 */ /* 0x000fe4000fffe03f */
[----:B------:R-:W-:Y:S02]  /*2c4e0*/  IMAD.MOV.U32 R7, RZ, RZ, R28 ;  /* 0x000000ffff077224 */ /* 0x000fe400078e001c */
[----:B------:R-:W-:Y:S02]  /*2c4f0*/  IMAD.MOV.U32 R58, RZ, RZ, R29 ;  /* 0x000000ffff3a7224 */ /* 0x000fe400078e001d */
[----:B------:R-:W-:Y:S02]  /*2c500*/  IMAD.MOV.U32 R59, RZ, RZ, R30 ;  /* 0x000000ffff3b7224 */ /* 0x000fe400078e001e */
[----:B------:R-:W-:Y:S02]  /*2c510*/  IMAD.MOV.U32 R60, RZ, RZ, R31 ;  /* 0x000000ffff3c7224 */ /* 0x000fe400078e001f */
[----:B------:R-:W-:Y:S01]  /*2c520*/  HMMA.16816.F32 R28, R12, R4, R24 ;  /* 0x000000040c1c723c */ /* 0x000fe20000001818 */
[----:B------:R-:W-:Y:S01]  /*2c530*/  STL.64 [R1+0x1b40], R48 ;  /* 0x001b403001007387 */ /* 0x000fe20000100a00 */
[----:B------:R-:W-:Y:S02]  /*2c540*/  STL.64 [R1+0x280], R32 ;  /* 0x0002802001007387 */ /* 0x000fe40000100a00 */
[----:B------:R-:W-:Y:S02]  /*2c550*/  STL.64 [R1+0x288], R34 ;  /* 0x0002882201007387 */ /* 0x000fe40000100a00 */
[----:B------:R-:W4:Y:S11]  /*2c560*/  LDL.LU R24, [R1+0x1e0] ;  /* 0x0001e00001187983 */ /* 0x000f360000300800 */
[----:B------:R-:W-:Y:S06]  /*2c570*/  @!UPT UIADD3 URZ, URZ, URZ, URZ ;  /* 0x0000003f3f3ff290 */ /* 0x000fec000fffe03f */
[----:B------:R-:W-:Y:S01]  /*2c580*/  STL.64 [R1+0x270], R28 ;  /* 0x0002701c01007387 */ /* 0x000fe20000100a00 */
[----:B------:R3:W-:Y:S02]  /*2c590*/  STL.64 [R1+0x278], R30 ;  /* 0x0002781e01007387 */ /* 0x0007e40000100a00 */
[C---:B---3--:R-:W-:Y:S08]  /*2c5a0*/  HMMA.16816.F32 R28, R16.reuse, R8, R40 ;  /* 0x00000008101c723c */ /* 0x048ff00000001828 */
[----:B--2---:R-:W-:Y:S11]  /*2c5b0*/  HMMA.16816.F32 R12, R16, R44, R20 ;  /* 0x0000002c100c723c */ /* 0x004ff60000001814 */
[----:B------:R-:W-:Y:S11]  /*2c5c0*/  @!UPT UIADD3 URZ, URZ, URZ, URZ ;  /* 0x0000003f3f3ff290 */ /* 0x000ff6000fffe03f */
[----:B------:R-:W-:Y:S01]  /*2c5d0*/  @!UPT UIADD3 URZ, URZ, URZ, URZ ;  /* 0x0000003f3f3ff290 */ /* 0x000fe2000fffe03f */
[----:B------:R-:W-:Y:S01]  /*2c5e0*/  STL.64 [R1+0x2d0], R12 ;  /* 0x0002d00c01007387 */ /* 0x000fe20000100a00 */
[----:B------:R0:W-:Y:S02]  /*2c5f0*/  STL.64 [R1+0x2d8], R14 ;  /* 0x0002d80e01007387 */ /* 0x0001e40000100a00 */
[----:B------:R-:W2:Y:S02]  /*2c600*/  LDL.LU R25, [R1+0x1e4] ;  /* 0x0001e40001197983 */ /* 0x000ea40000300800 */
[----:B------:R-:W2:Y:S01]  /*2c610*/  LDL.LU R26, [R1+0x1e8] ;  /* 0x0001e800011a7983 */ /* 0x000ea20000300800 */
[----:B------:R-:W2:Y:S01]  /*2c620*/  LDL.LU R27, [R1+0x1ec] ;  /* 0x0001ec00011b7983 */ /* 0x000ea20000300800 */
[----:B------:R-:W3:Y:S02]  /*2c630*/  LDL.LU R48, [R1+0x200] ;  /* 0x0002000001307983 */ /* 0x000ee40000300800 */
[----:B------:R-:W3:Y:S02]  /*2c640*/  LDL.LU R49, [R1+0x204] ;  /* 0x0002040001317983 */ /* 0x000ee40000300800 */
[----:B------:R-:W3:Y:S01]  /*2c650*/  LDL.LU R50, [R1+0x208] ;  /* 0x0002080001327983 */ /* 0x000ee20000300800 */
[----:B------:R-:W3:Y:S01]  /*2c660*/  LDL.LU R51, [R1+0x20c] ;  /* 0x00020c0001337983 */ /* 0x000ee20000300800 */
[----:B------:R-:W2:Y:S02]  /*2c670*/  LDL.LU R20, [R1+0x1f0] ;  /* 0x0001f00001147983 */ /* 0x000ea40000300800 */
[----:B------:R-:W2:Y:S02]  /*2c680*/  LDL.LU R21, [R1+0x1f4] ;  /* 0x0001f40001157983 */ /* 0x000ea40000300800 */
[----:B------:R-:W2:Y:S01]  /*2c690*/  LDL.LU R22, [R1+0x1f8] ;  /* 0x0001f80001167983 */ /* 0x000ea20000300800 */
[----:B------:R-:W2:Y:S01]  /*2c6a0*/  LDL.LU R23, [R1+0x1fc] ;  /* 0x0001fc0001177983 */ /* 0x000ea20000300800 */
[----:B0-----:R-:W-:-:S02]  /*2c6b0*/  IMAD.MOV.U32 R15, RZ, RZ, R28 ;  /* 0x000000ffff0f7224 */ /* 0x001fc400078e001c */
[----:B------:R-:W-:Y:S02]  /*2c6c0*/  IMAD.MOV.U32 R14, RZ, RZ, R29 ;  /* 0x000000ffff0e7224 */ /* 0x000fe400078e001d */
        /* <DEDUP_REMOVED lines=18> */
[----:B------:R-:W-:Y:S01]  /*2c7f0*/  STL [R1+0x19fc], R12 ;  /* 0x0019fc0c01007387 */ /* 0x000fe20000100800 */
[----:B------:R0:W-:Y:S02]  /*2c800*/  STL [R1+0x19f8], R13 ;  /* 0x0019f80d01007387 */ /* 0x0001e40000100800 */
[----:B------:R-:W-:Y:S02]  /*2c810*/  STL [R1+0x19f4], R14 ;  /* 0x0019f40e01007387 */ /* 0x000fe40000100800 */
[----:B------:R-:W-:Y:S01]  /*2c820*/  STL [R1+0x19f0], R15 ;  /* 0x0019f00f01007387 */ /* 0x000fe20000100800 */
[----:B0-----:R-:W2:Y:S01]  /*2c830*/  LDL.LU.64 R12, [R1+0x10] ;  /* 0x00001000010c7983 */ /* 0x001ea20000300a00 */
[----:B---3--:R-:W-:Y:S11]  /*2c840*/  HMMA.16816.F32 R48, R16, R36, R48 ;  /* 0x000000241030723c */ /* 0x008ff60000001830 */
[----:B------:R-:W-:Y:S11]  /*2c850*/  @!UPT UIADD3 URZ, URZ, URZ, URZ ;  /* 0x0000003f3f3ff290 */ /* 0x000ff6000fffe03f */
[----:B------:R-:W-:Y:S01]  /*2c860*/  @!UPT UIADD3 URZ, URZ, URZ, URZ ;  /* 0x0000003f3f3ff290 */ /* 0x000fe2000fffe03f */
[----:B------:R-:W-:Y:S01]  /*2c870*/  STL.64 [R1+0x2b0], R48 ;  /* 0x0002b03001007387 */ /* 0x000fe20000100a00 */
[----:B------:R0:W-:Y:S03]  /*2c880*/  STL.64 [R1+0x2b8], R50 ;  /* 0x0002b83201007387 */ /* 0x0001e60000100a00 */
[----:B0-----:R-:W3:Y:S01]  /*2c890*/  LDL.LU.64 R50, [R1+0x1b48] ;  /* 0x001b480001327983 */ /* 0x001ee20000300a00 */
[----:B------:R-:W3:Y:S02]  /*2c8a0*/  LDL.LU.64 R48, [R1+0x1b40] ;  /* 0x001b400001307983 */ /* 0x000ee40000300a00 */
[----:B----4-:R-:W-:Y:S02]  /*2c8b0*/  STL.64 [R1+0x1b20], R38 ;  /* 0x001b202601007387 */ /* 0x010fe40000100a00 */
[----:B------:R0:W-:Y:S02]  /*2c8c0*/  STL.64 [R1+0x1b18], R36 ;  /* 0x001b182401007387 */ /* 0x0001e40000100a00 */
[----:B0-----:R-:W-:-:S02]  /*2c8d0*/  IMAD.MOV.U32 R36, RZ, RZ, R3 ;  /* 0x000000ffff247224 */ /* 0x001fc400078e0003 */
[----:B------:R-:W-:Y:S01]  /*2c8e0*/  IMAD.MOV.U32 R37, RZ, RZ, R6 ;  /* 0x000000ffff257224 */ /* 0x000fe200078e0006 */
[----:B------:R-:W4:Y:S01]  /*2c8f0*/  LDL.LU R3, [R1+0x1b3c] ;  /* 0x001b3c0001037983 */ /* 0x000f220000300800 */
[----:B------:R-:W3:Y:S05]  /*2c900*/  LDL.LU R6, [R1+0x1b38] ;  /* 0x001b380001067983 */ /* 0x000eea0000300800 */
[C---:B--2---:R-:W-:Y:S01]  /*2c910*/  HMMA.16816.F32 R36, R16.reuse, R36, R20 ;  /* 0x000000241024723c */ /* 0x044fe20000001814 */
[----:B------:R-:W2:Y:S01]  /*2c920*/  LDL.LU.64 R22, [R1+0x1b30] ;  /* 0x001b300001167983 */ /* 0x000ea20000300a00 */
[----:B------:R-:W2:Y:S11]  /*2c930*/  LDL.LU.64 R20, [R1+0x1b28] ;  /* 0x001b280001147983 */ /* 0x000eb60000300a00 */
[----:B------:R-:W-:Y:S10]  /*2c940*/  @!UPT UIADD3 URZ, URZ, URZ, URZ ;  /* 0x0000003f3f3ff290 */ /* 0x000ff4000fffe03f */
[----:B------:R-:W-:Y:S01]  /*2c950*/  STL.64 [R1+0x2a0], R36 ;  /* 0x0002a02401007387 */ /* 0x000fe20000100a00 */
[----:B------:R0:W-:Y:S02]  /*2c960*/  STL.64 [R1+0x2a8], R38 ;  /* 0x0002a82601007387 */ /* 0x0001e40000100a00 */
[----:B0-----:R-:W-:Y:S07]  /*2c970*/  HMMA.16816.F32 R36, R16, R12, R24 ;  /* 0x0000000c1024723c */ /* 0x001fee0000001818 */
[----:B------:R-:W-:-:S02]  /*2c980*/  IMAD.MOV.U32 R25, RZ, RZ, R12 ;  /* 0x000000ffff197224 */ /* 0x000fc400078e000c */
[----:B------:R-:W-:Y:S11]  /*2c990*/  IMAD.MOV.U32 R24, RZ, RZ, R13 ;  /* 0x000000ffff187224 */ /* 0x000ff600078e000d */
[----:B------:R-:W-:Y:S04]  /*2c9a0*/  @!UPT UIADD3 URZ, URZ, URZ, URZ ;  /* 0x0000003f3f3ff290 */ /* 0x000fe8000fffe03f */
[----:B------:R-:W-:Y:S02]  /*2c9b0*/  IMAD.MOV.U32 R14, RZ, RZ, R38 ;  /* 0x000000ffff0e7224 */ /* 0x000fe400078e0026 */
[----:B------:R-:W-:Y:S02]  /*2c9c0*/  IMAD.MOV.U32 R15, RZ, RZ, R39 ;  /* 0x000000ffff0f7224 */ /* 0x000fe400078e0027 */
[----:B------:R-:W-:Y:S02]  /*2c9d0*/  IMAD.MOV.U32 R12, RZ, RZ, R36 ;  /* 0x000000ffff0c7224 */ /* 0x000fe400078e0024 */
[----:B------:R-:W-:Y:S01]  /*2c9e0*/  IMAD.MOV.U32 R13, RZ, RZ, R37 ;  /* 0x000000ffff0d7224 */ /* 0x000fe200078e0025 */
[----:B------:R-:W-:Y:S04]  /*2c9f0*/  STL.64 [R1+0x1a08], R14 ;  /* 0x001a080e01007387 */ /* 0x000fe80000100a00 */
[----:B------:R0:W-:Y:S02]  /*2ca00*/  STL.64 [R1+0x1a00], R12 ;  /* 0x001a000c01007387 */ /* 0x0001e40000100a00 */
[----:B0-----:R-:W2:Y:S01]  /*2ca10*/  LDL.LU.64 R12, [R1+0x20] ;  /* 0x00002000010c7983 */ /* 0x001ea20000300a00 */
[----:B------:R-:W2:Y:S03]  /*2ca20*/  LDL.LU.64 R14, [R1+0x28] ;  /* 0x00002800010e7983 */ /* 0x000ea60000300a00 */
[----:B--2---:R-:W-:Y:S01]  /*2ca30*/  STL.64 [R1+0x1b10], R14 ;  /* 0x001b100e01007387 */ /* 0x004fe20000100a00 */
[----:B------:R3:W-:Y:S02]  /*2ca40*/  STL.64 [R1+0x1b08], R12 ;  /* 0x001b080c01007387 */ /* 0x0007e40000100a00 */
[C---:B---3--:R-:W-:Y:S01]  /*2ca50*/  HMMA.16816.F32 R12, R16.reuse, R48, R28 ;  /* 0x00000030100c723c */ /* 0x048fe2000000181c */
[----:B------:R-:W-:Y:S01]  /*2ca60*/  STL.64 [R1+0x1ae8], R50 ;  /* 0x001ae83201007387 */ /* 0x000fe20000100a00 */
[----:B------:R-:W-:Y:S11]  /*2ca70*/  STL.64 [R1+0x1ae0], R48 ;  /* 0x001ae03001007387 */ /* 0x000ff60000100a00 */
[----:B------:R-:W-:Y:S10]  /*2ca80*/  @!UPT UIADD3 URZ, URZ, URZ, URZ ;  /* 0x0000003f3f3ff290 */ /* 0x000ff4000fffe03f */
[----:B------:R-:W-:Y:S01]  /*2ca90*/  STL.64 [R1+0x290], R12 ;  /* 0x0002900c01007387 */ /* 0x000fe20000100a00 */
[----:B------:R0:W-:Y:S02]  /*2caa0*/  STL.64 [R1+0x298], R14 ;  /* 0x0002980e01007387 */ /* 0x0001e40000100a00 */
[C---:B0-----:R-:W-:Y:S01]  /*2cab0*/  HMMA.16816.F32 R12, R16.reuse, R56, R32 ;  /* 0x00000038100c723c */ /* 0x041fe20000001820 */
[----:B------:R-:W-:Y:S01]  /*2cac0*/  STL.64 [R1+0x1ad8], R58 ;  /* 0x001ad83a01007387 */ /* 0x000fe20000100a00 */
[----:B------:R-:W-:Y:S11]  /*2cad0*/  STL.64 [R1+0x1ad0], R56 ;  /* 0x001ad03801007387 */ /* 0x000ff60000100a00 */
[----:B------:R-:W-:Y:S10]  /*2cae0*/  @!UPT UIADD3 URZ, URZ, URZ, URZ ;  /* 0x0000003f3f3ff290 */ /* 0x000ff4000fffe03f */
[----:B------:R-:W-:Y:S01]  /*2caf0*/  STL.64 [R1+0x260], R12 ;  /* 0x0002600c01007387 */ /* 0x000fe20000100a00 */
[----:B------:R0:W-:Y:S02]  /*2cb00*/  STL.64 [R1+0x268], R14 ;  /* 0x0002680e01007387 */ /* 0x0001e40000100a00 */
[----:B------:R-:W-:Y:S02]  /*2cb10*/  STL.64 [R1+0x1ac8], R6 ;  /* 0x001ac80601007387 */ /* 0x000fe40000100a00 */
[----:B------:R1:W-:Y:S01]  /*2cb20*/  STL.64 [R1+0x1ac0], R4 ;  /* 0x001ac00401007387 */ /* 0x0003e20000100a00 */
[----:B0-----:R-:W-:Y:S08]  /*2cb30*/  HMMA.16816.F32 R12, R16, R4, R52 ;  /* 0x00000004100c723c */ /* 0x001ff00000001834 */
[----:B-1----:R-:W-:Y:S11]  /*2cb40*/  HMMA.16816.F32 R4, R20, R44, R40 ;  /* 0x0000002c1404723c */ /* 0x002ff60000001828 */
[----:B------:R-:W-:Y:S04]  /*2cb50*/  @!UPT UIADD3 URZ, URZ, URZ, URZ ;  /* 0x0000003f3f3ff290 */ /* 0x000fe8000fffe03f */
[----:B------:R-:W-:Y:S01]  /*2cb60*/  STL.64 [R1+0x250], R12 ;  /* 0x0002500c01007387 */ /* 0x000fe20000100a00 */
[----:B------:R-:W-:Y:S02]  /*2cb70*/  STL.64 [R1+0x258], R14 ;  /* 0x0002580e01007387 */ /* 0x000fe40000100a00 */
[----:B------:R-:W-:Y:S02]  /*2cb80*/  STL.64 [R1+0x1af0], R46 ;  /* 0x001af02e01007387 */ /* 0x000fe40000100a00 */
[----:B------:R-:W2:Y:S03]  /*2cb90*/  LDL.LU R28, [R1+0xa0] ;  /* 0x0000a000011c7983 */ /* 0x000ea60000300800 */
[----:B------:R0:W-:Y:S01]  /*2cba0*/  STL.64 [R1+0x240], R4 ;  /* 0x0002400401007387 */ /* 0x0001e20000100a00 */
[----:B------:R1:W-:Y:S02]  /*2cbb0*/  STL.64 [R1+0x248], R6 ;  /* 0x0002480601007387 */ /* 0x0003e40000100a00 */
[----:B------:R-:W2:Y:S02]  /*2cbc0*/  LDL.LU R29, [R1+0xa4] ;  /* 0x0000a400011d7983 */ /* 0x000ea40000300800 */
[----:B------:R-:W3:Y:S01]  /*2cbd0*/  LDL.LU R30, [R1+0xa8] ;  /* 0x0000a800011e7983 */ /* 0x000ee20000300800 */
[----:B------:R-:W3:Y:S04]  /*2cbe0*/  LDL.LU R31, [R1+0xac] ;  /* 0x0000ac00011f7983 */ /* 0x000ee80000300800 */
[----:B0-----:R-:W2:Y:S01]  /*2cbf0*/  LDL.LU R4, [R1+0xd0] ;  /* 0x0000d00001047983 */ /* 0x001ea20000300800 */
[----:B------:R-:W2:Y:S02]  /*2cc00*/  LDL.LU R5, [R1+0xd4] ;  /* 0x0000d40001057983 */ /* 0x000ea40000300800 */
[----:B-1----:R-:W2:Y:S02]  /*2cc10*/  LDL.LU R6, [R1+0xd8] ;  /* 0x0000d80001067983 */ /* 0x002ea40000300800 */
[----:B------:R-:W2:Y:S02]  /*2cc20*/  LDL.LU R7, [R1+0xdc] ;  /* 0x0000dc0001077983 */ /* 0x000ea40000300800 */
[----:B--2---:R-:W-:Y:S01]  /*2cc30*/  STL.64 [R1+0x1b00], R6 ;  /* 0x001b000601007387 */ /* 0x004fe20000100a00 */
[----:B------:R0:W-:Y:S02]  /*2cc40*/  STL.64 [R1+0x1af8], R4 ;  /* 0x001af80401007387 */ /* 0x0001e40000100a00 */
[----:B------:R-:W2:Y:S02]  /*2cc50*/  LDL.LU R44, [R1+0x100] ;  /* 0x00010000012c7983 */ /* 0x000ea40000300800 */
[----:B------:R-:W2:Y:S01]  /*2cc60*/  LDL.LU R45, [R1+0x104] ;  /* 0x00010400012d7983 */ /* 0x000ea20000300800 */
[----:B------:R-:W2:Y:S01]  /*2cc70*/  LDL.LU R46, [R1+0x108] ;  /* 0x00010800012e7983 */ /* 0x000ea20000300800 */
[----:B------:R-:W2:Y:S03]  /*2cc80*/  LDL.LU R47, [R1+0x10c] ;  /* 0x00010c00012f7983 */ /* 0x000ea60000300800 */
        /* <DEDUP_REMOVED lines=12> */
[----:B------:R-:W4:Y:S01]  /*2cd50*/  LDL.LU R56, [R1+0xe0] ;  /* 0x0000e00001387983 */ /* 0x000f220000300800 */
[----:B------:R-:W4:Y:S02]  /*2cd60*/  LDL.LU R57, [R1+0xe4] ;  /* 0x0000e40001397983 */ /* 0x000f240000300800 */
[----:B------:R-:W4:Y:S02]  /*2cd70*/  LDL.LU R58, [R1+0xe8] ;  /* 0x0000e800013a7983 */ /* 0x000f240000300800 */
[----:B------:R-:W-:Y:S01]  /*2cd80*/  IMAD.MOV.U32 R49, RZ, RZ, R24 ;  /* 0x000000ffff317224 */ /* 0x000fe200078e0018 */
[----:B------:R-:W4:Y:S01]  /*2cd90*/  LDL.LU R59, [R1+0xec] ;  /* 0x0000ec00013b7983 */ /* 0x000f220000300800 */
[----:B------:R-:W-:-:S02]  /*2cda0*/  IMAD.MOV.U32 R48, RZ, RZ, R25 ;  /* 0x000000ffff307224 */ /* 0x000fc400078e0019 */
[----:B------:R-:W4:Y:S02]  /*2cdb0*/  LDL.LU R24, [R1+0xc0] ;  /* 0x0000c00001187983 */ /* 0x000f240000300800 */
[----:B------:R-:W4:Y:S01]  /*2cdc0*/  LDL.LU R25, [R1+0xc4] ;  /* 0x0000c40001197983 */ /* 0x000f220000300800 */
[----:B------:R-:W4:Y:S01]  /*2cdd0*/  LDL.LU R26, [R1+0xc8] ;  /* 0x0000c800011a7983 */ /* 0x000f220000300800 */
[----:B------:R-:W4:Y:S02]  /*2cde0*/  LDL.LU R27, [R1+0xcc] ;  /* 0x0000cc00011b7983 */ /* 0x000f240000300800 */
[----:B---3--:R-:W-:Y:S02]  /*2cdf0*/  STL.64 [R1+0x1aa8], R30 ;  /* 0x001aa81e01007387 */ /* 0x008fe40000100a00 */
[----:B------:R0:W-:Y:S02]  /*2ce00*/  STL.64 [R1+0x1aa0], R28 ;  /* 0x001aa01c01007387 */ /* 0x0001e40000100a00 */
        /* <DEDUP_REMOVED lines=18> */
[----:B------:R-:W3:Y:S01]  /*2cf30*/  LDL.LU R42, [R1+0x48] ;  /* 0x00004800012a7983 */ /* 0x000ee20000300800 */
[C---:B--2---:R-:W-:Y:S11]  /*2cf40*/  HMMA.16816.F32 R36, R20.reuse, R8, R36 ;  /* 0x000000081424723c */ /* 0x044ff60000001824 */
[----:B------:R-:W-:Y:S11]  /*2cf50*/  @!UPT UIADD3 URZ, URZ, URZ, URZ ;  /* 0x0000003f3f3ff290 */ /* 0x000ff6000fffe03f */
[----:B------:R-:W-:Y:S01]  /*2cf60*/  @!UPT UIADD3 URZ, URZ, URZ, URZ ;  /* 0x0000003f3f3ff290 */ /* 0x000fe2000fffe03f */
[----:B------:R-:W-:Y:S01]  /*2cf70*/  STL.64 [R1+0x230], R36 ;  /* 0x0002302401007387 */ /* 0x000fe20000100a00 */
[----:B------:R0:W-:Y:S03]  /*2cf80*/  STL.64 [R1+0x238], R38 ;  /* 0x0002382601007387 */ /* 0x0001e60000100a00 */
[----:B0-----:R-:W2:Y:S01]  /*2cf90*/  LDL.LU.64 R38, [R1+0x1b20] ;  /* 0x001b200001267983 */ /* 0x001ea20000300a00 */
[----:B------:R-:W2:Y:S02]  /*2cfa0*/  LDL.LU.64 R36, [R1+0x1b18] ;  /* 0x001b180001247983 */ /* 0x000ea40000300a00 */
[C---:B--2---:R-:W-:Y:S11]  /*2cfb0*/  HMMA.16816.F32 R12, R20.reuse, R36, R12 ;  /* 0x00000024140c723c */ /* 0x044ff6000000180c */
[----:B------:R-:W-:Y:S11]  /*2cfc0*/  @!UPT UIADD3 URZ, URZ, URZ, URZ ;  /* 0x0000003f3f3ff290 */ /* 0x000ff6000fffe03f */
[----:B------:R-:W-:Y:S01]  /*2cfd0*/  @!UPT UIADD3 URZ, URZ, URZ, URZ ;  /* 0x0000003f3f3ff290 */ /* 0x000fe2000fffe03f */
[----:B------:R-:W-:Y:S01]  /*2cfe0*/  STL.64 [R1+0x220], R12 ;  /* 0x0002200c01007387 */ /* 0x000fe20000100a00 */
[----:B------:R0:W-:Y:S03]  /*2cff0*/  STL.64 [R1+0x228], R14 ;  /* 0x0002280e01007387 */ /* 0x0001e60000100a00 */
[----:B0-----:R-:W2:Y:S01]  /*2d000*/  LDL.LU.64 R14, [R1+0x1b10] ;  /* 0x001b1000010e7983 */ /* 0x001ea20000300a00 */
[----:B------:R-:W2:Y:S01]  /*2d010*/  LDL.LU.64 R12, [R1+0x1b08] ;  /* 0x001b0800010c7983 */ /* 0x000ea20000300a00 */
[C---:B------:R-:W-:Y:S08]  /*2d020*/  HMMA.16816.F32 R48, R20.reuse, R48, R44 ;  /* 0x000000301430723c */ /* 0x040ff0000000182c */
[C---:B--2---:R-:W-:Y:S11]  /*2d030*/  HMMA.16816.F32 R4, R20.reuse, R12, R4 ;  /* 0x0000000c1404723c */ /* 0x044ff60000001804 */
[----:B------:R-:W-:Y:S11]  /*2d040*/  @!UPT UIADD3 URZ, URZ, URZ, URZ ;  /* 0x0000003f3f3ff290 */ /* 0x000ff6000fffe03f */
[----:B------:R-:W-:Y:S01]  /*2d050*/  @!UPT UIADD3 URZ, URZ, URZ, URZ ;  /* 0x0000003f3f3ff290 */ /* 0x000fe2000fffe03f */
[----:B------:R-:W-:Y:S01]  /*2d060*/  STL.64 [R1+0x200], R4 ;  /* 0x0002000401007387 */ /* 0x000fe20000100a00 */
[----:B------:R0:W-:Y:S03]  /*2d070*/  STL.64 [R1+0x208], R6 ;  /* 0x0002080601007387 */ /* 0x0001e60000100a00 */
[----:B0-----:R-:W2:Y:S01]  /*2d080*/  LDL.LU.64 R6, [R1+0x1b00] ;  /* 0x001b000001067983 */ /* 0x001ea20000300a00 */
[----:B------:R-:W2:Y:S02]  /*2d090*/  LDL.LU.64 R4, [R1+0x1af8] ;  /* 0x001af80001047983 */ /* 0x000ea40000300a00 */
[----:B------:R-:W3:Y:S02]  /*2d0a0*/  LDL.LU.64 R46, [R1+0x1af0] ;  /* 0x001af000012e7983 */ /* 0x000ee40000300a00 */
[----:B------:R-:W-:Y:S01]  /*2d0b0*/  STL.64 [R1+0x1f0], R48 ;  /* 0x0001f03001007387 */ /* 0x000fe20000100a00 */
[----:B------:R0:W-:Y:S04]  /*2d0c0*/  STL.64 [R1+0x1f8], R50 ;  /* 0x0001f83201007387 */ /* 0x0001e80000100a00 */
[----:B0-----:R-:W2:Y:S01]  /*2d0d0*/  LDL.LU.64 R50, [R1+0x1ae8] ;  /* 0x001ae80001327983 */ /* 0x001ea20000300a00 */
[----:B------:R-:W4:Y:S02]  /*2d0e0*/  LDL.LU.64 R48, [R1+0x1ae0] ;  /* 0x001ae00001307983 */ /* 0x000f240000300a00 */
        /* <DEDUP_REMOVED lines=10> */
[----:B------:R0:W-:Y:S01]  /*2d190*/  STL.64 [R1+0x1d0], R4 ;  /* 0x0001d00401007387 */ /* 0x0001e20000100a00 */
[----:B------:R-:W-:Y:S02]  /*2d1a0*/  IMAD.MOV.U32 R57, RZ, RZ, R6 ;  /* 0x000000ffff397224 */ /* 0x000fe400078e0006 */
[----:B------:R-:W-:Y:S02]  /*2d1b0*/  IMAD.MOV.U32 R56, RZ, RZ, R7 ;  /* 0x000000ffff387224 */ /* 0x000fe400078e0007 */
[----:B------:R-:W2:Y:S04]  /*2d1c0*/  LDL.LU.64 R6, [R1+0x1ac8] ;  /* 0x001ac80001067983 */ /* 0x000ea80000300a00 */
[----:B0-----:R-:W2:Y:S01]  /*2d1d0*/  LDL.LU.64 R4, [R1+0x1ac0] ;  /* 0x001ac00001047983 */ /* 0x001ea20000300a00 */
[----:B------:R-:W-:Y:S02]  /*2d1e0*/  STL [R1+0x19b4], R57 ;  /* 0x0019b43901007387 */ /* 0x000fe40000100800 */
[----:B------:R-:W-:Y:S01]  /*2d1f0*/  STL [R1+0x19b0], R56 ;  /* 0x0019b03801007387 */ /* 0x000fe20000100800 */
[----:B--2---:R-:W-:Y:S01]  /*2d200*/  HMMA.16816.F32 R20, R20, R4, R24 ;  /* 0x000000041414723c */ /* 0x004fe20000001818 */
[----:B------:R-:W3:Y:S01]  /*2d210*/  LDL.LU.64 R26, [R1+0x1ab8] ;  /* 0x001ab800011a7983 */ /* 0x000ee20000300a00 */
[----:B------:R-:W3:Y:S11]  /*2d220*/  LDL.LU.64 R24, [R1+0x1ab0] ;  /* 0x001ab00001187983 */ /* 0x000ef60000300a00 */
[----:B------:R-:W-:Y:S10]  /*2d230*/  @!UPT UIADD3 URZ, URZ, URZ, URZ ;  /* 0x0000003f3f3ff290 */ /* 0x000ff4000fffe03f */
[----:B------:R-:W-:Y:S01]  /*2d240*/  STL.64 [R1+0x1c0], R20 ;  /* 0x0001c01401007387 */ /* 0x000fe20000100a00 */
[----:B------:R0:W-:Y:S03]  /*2d250*/  STL.64 [R1+0x1c8], R22 ;  /* 0x0001c81601007387 */ /* 0x0001e60000100a00 */
[----:B0-----:R-:W2:Y:S01]  /*2d260*/  LDL.LU.64 R22, [R1+0x18] ;  /* 0x0000180001167983 */ /* 0x001ea20000300a00 */
[C---:B---3--:R-:W-:Y:S11]  /*2d270*/  HMMA.16816.F32 R28, R24.reuse, R46, R28 ;  /* 0x0000002e181c723c */ /* 0x048ff6000000181c */
[----:B------:R-:W-:Y:S11]  /*2d280*/  @!UPT UIADD3 URZ, URZ, URZ, URZ ;  /* 0x0000003f3f3ff290 */ /* 0x000ff6000fffe03f */
[----:B------:R-:W-:Y:S01]  /*2d290*/  @!UPT UIADD3 URZ, URZ, URZ, URZ ;  /* 0x0000003f3f3ff290 */ /* 0x000fe2000fffe03f */
[----:B------:R-:W-:Y:S01]  /*2d2a0*/  STL.64 [R1+0x1b0], R28 ;  /* 0x0001b01c01007387 */ /* 0x000fe20000100a00 */
[----:B------:R0:W-:Y:S03]  /*2d2b0*/  STL.64 [R1+0x1b8], R30 ;  /* 0x0001b81e01007387 */ /* 0x0001e60000100a00 */
[----:B0-----:R-:W3:Y:S01]  /*2d2c0*/  LDL.LU.64 R30, [R1+0x1aa8] ;  /* 0x001aa800011e7983 */ /* 0x001ee20000300a00 */
[----:B------:R-:W3:Y:S01]  /*2d2d0*/  LDL.LU.64 R28, [R1+0x1aa0] ;  /* 0x001aa000011c7983 */ /* 0x000ee20000300a00 */
[C---:B------:R-:W-:Y:S08]  /*2d2e0*/  HMMA.16816.F32 R32, R24.reuse, R38, R32 ;  /* 0x000000261820723c */ /* 0x040ff00000001820 */
[----:B------:R-:W-:Y:S01]  /*2d2f0*/  HMMA.16816.F32 R16, R24, R14, R16 ;  /* 0x0000000e1810723c */ /* 0x000fe20000001810 */
[----:B------:R-:W-:-:S07]  /*2d300*/  IMAD.MOV.U32 R43, RZ, RZ, R0 ;  /* 0x000000ffff2b7224 */ /* 0x000fce00078e0000 */
[C---:B--2---:R-:W-:Y:S01]  /*2d310*/  HMMA.16816.F32 R52, R24.reuse, R22, R52 ;  /* 0x000000161834723c */ /* 0x044fe20000001834 */
[----:B------:R-:W-:Y:S02]  /*2d320*/  IMAD.MOV.U32 R13, RZ, RZ, R46 ;  /* 0x000000ffff0d7224 */ /* 0x000fe400078e002e */
[----:B------:R-:W-:Y:S02]  /*2d330*/  IMAD.MOV.U32 R12, RZ, RZ, R47 ;  /* 0x000000ffff0c7224 */ /* 0x000fe400078e002f */
[----:B------:R-:W-:Y:S01]  /*2d340*/  IMAD.MOV.U32 R4, RZ, RZ, R10 ;  /* 0x000000ffff047224 */ /* 0x000fe200078e000a */
[----:B------:R-:W2:Y:S01]  /*2d350*/  LDL.LU.64 R46, [R1+0x1a98] ;  /* 0x001a9800012e7983 */ /* 0x000ea20000300a00 */
[----:B------:R-:W2:Y:S02]  /*2d360*/  LDL.LU.64 R44, [R1+0x1a90] ;  /* 0x001a9000012c7983 */ /* 0x000ea40000300a00 */
[----:B------:R-:W-:Y:S01]  /*2d370*/  IMAD.MOV.U32 R0, RZ, RZ, R11 ;  /* 0x000000ffff007224 */ /* 0x000fe200078e000b */
[----:B------:R-:W-:Y:S01]  /*2d380*/  HMMA.16816.F32 R48, R24, R50, R40 ;  /* 0x000000321830723c */ /* 0x000fe20000001828 */
[----:B------:R-:W-:-:S02]  /*2d390*/  IMAD.MOV.U32 R21, RZ, RZ, R38 ;  /* 0x000000ffff157224 */ /* 0x000fc400078e0026 */
[----:B------:R-:W-:-:S05]  /*2d3a0*/  IMAD.MOV.U32 R20, RZ, RZ, R39 ;  /* 0x000000ffff147224 */ /* 0x000fca00078e0027 */
[----:B---3--:R-:W-:Y:S01]  /*2d3b0*/  HMMA.16816.F32 R28, R24, R10, R28 ;  /* 0x0000000a181c723c */ /* 0x008fe2000000181c */
[----:B------:R-:W3:Y:S01]  /*2d3c0*/  LDL.LU.64 R10, [R1+0x1a88] ;  /* 0x001a8800010a7983 */ /* 0x000ee20000300a00 */
[----:B------:R-:W3:Y:S11]  /*2d3d0*/  LDL.LU.64 R8, [R1+0x1a80] ;  /* 0x001a800001087983 */ /* 0x000ef60000300a00 */
[----:B------:R-:W-:Y:S10]  /*2d3e0*/  @!UPT UIADD3 URZ, URZ, URZ, URZ ;  /* 0x0000003f3f3ff290 */ /* 0x000ff4000fffe03f */
[----:B------:R0:W-:Y:S01]  /*2d3f0*/  STL [R1+0x1a8], R30 ;  /* 0x0001a81e01007387 */ /* 0x0001e20000100800 */
[----:B------:R-:W-:Y:S02]  /*2d400*/  IMAD.MOV.U32 R5, RZ, RZ, R31 ;  /* 0x000000ffff057224 */ /* 0x000fe400078e001f */
[----:B------:R-:W-:Y:S02]  /*2d410*/  IMAD.MOV.U32 R57, RZ, RZ, R28 ;  /* 0x000000ffff397224 */ /* 0x000fe400078e001c */
[----:B------:R-:W-:Y:S01]  /*2d420*/  IMAD.MOV.U32 R56, RZ, RZ, R29 ;  /* 0x000000ffff387224 */ /* 0x000fe200078e001d */
[----:B0-----:R-:W2:Y:S01]  /*2d430*/  LDL.LU.64 R30, [R1+0x1a78] ;  /* 0x001a7800011e7983 */ /* 0x001ea20000300a00 */
[----:B------:R-:W2:Y:S02]  /*2d440*/  LDL.LU.64 R28, [R1+0x1a70] ;  /* 0x001a7000011c7983 */ /* 0x000ea40000300a00 */
[----:B------:R-:W-:Y:S02]  /*2d450*/  STL.64 [R1+0x190], R32 ;  /* 0x0001902001007387 */ /* 0x000fe40000100a00 */
[----:B------:R0:W-:Y:S02]  /*2d460*/  STL.64 [R1+0x198], R34 ;  /* 0x0001982201007387 */ /* 0x0001e40000100a00 */
[----:B0-----:R-:W2:Y:S01]  /*2d470*/  LDL.LU.64 R34, [R1+0x1a68] ;  /* 0x001a680001227983 */ /* 0x001ea20000300a00 */
[----:B------:R-:W2:Y:S02]  /*2d480*/  LDL.LU.64 R32, [R1+0x1a60] ;  /* 0x001a600001207983 */ /* 0x000ea40000300a00 */
[----:B------:R-:W2:Y:S02]  /*2d490*/  LDL.LU.64 R38, [R1+0x1a58] ;  /* 0x001a580001267983 */ /* 0x000ea40000300a00 */
[----:B------:R-:W2:Y:S01]  /*2d4a0*/  LDL.LU.64 R36, [R1+0x1a50] ;  /* 0x001a500001247983 */ /* 0x000ea20000300a00 */
[----:B------:R0:W-:Y:S01]  /*2d4b0*/  STL.64 [R1+0x180], R16 ;  /* 0x0001801001007387 */ /* 0x0001e20000100a00 */
[----:B------:R1:W-:Y:S02]  /*2d4c0*/  STL.64 [R1+0x188], R18 ;  /* 0x0001881201007387 */ /* 0x0003e40000100a00 */
[----:B0-----:R-:W-:-:S02]  /*2d4d0*/  IMAD.MOV.U32 R16, RZ, RZ, R7 ;  /* 0x000000ffff107224 */ /* 0x001fc400078e0007 */
[----:B----4-:R-:W-:Y:S01]  /*2d4e0*/  IMAD.MOV.U32 R17, RZ, RZ, R58 ;  /* 0x000000ffff117224 */ /* 0x010fe200078e003a */
[----:B------:R-:W4:Y:S01]  /*2d4f0*/  LDL.LU R7, [R1+0x1a48] ;  /* 0x001a480001077983 */ /* 0x000f220000300800 */
[----:B------:R-:W2:Y:S02]  /*2d500*/  LDL.LU R58, [R1+0x1a44] ;  /* 0x001a4400013a7983 */ /* 0x000ea40000300800 */
[----:B-1----:R-:W-:Y:S02]  /*2d510*/  IMAD.MOV.U32 R18, RZ, RZ, R59 ;  /* 0x000000ffff127224 */ /* 0x002fe400078e003b */
[----:B------:R-:W2:Y:S01]  /*2d520*/  LDL.LU R59, [R1+0x1a40] ;  /* 0x001a4000013b7983 */ /* 0x000ea20000300800 */
[----:B------:R-:W-:Y:S02]  /*2d530*/  STL.64 [R1+0x170], R52 ;  /* 0x0001703401007387 */ /* 0x000fe40000100a00 */
[----:B------:R0:W-:Y:S02]  /*2d540*/  STL.64 [R1+0x178], R54 ;  /* 0x0001783601007387 */ /* 0x0001e40000100a00 */
[----:B0-----:R-:W2:Y:S01]  /*2d550*/  LDL.LU.64 R54, [R1+0x1a38] ;  /* 0x001a380001367983 */ /* 0x001ea20000300a00 */
[----:B------:R-:W2:Y:S02]  /*2d560*/  LDL.LU.64 R52, [R1+0x1a30] ;  /* 0x001a300001347983 */ /* 0x000ea40000300a00 */
[----:B------:R-:W4:Y:S02]  /*2d570*/  LDL.LU.64 R42, [R1+0x1a28] ;  /* 0x001a2800012a7983 */ /* 0x000f240000300a00 */
[----:B------:R-:W4:Y:S01]  /*2d580*/  LDL.LU.64 R40, [R1+0x1a20] ;  /* 0x001a200001287983 */ /* 0x000f220000300a00 */
[----:B------:R-:W-:Y:S01]  /*2d590*/  STL.64 [R1+0x160], R48 ;  /* 0x0001603001007387 */ /* 0x000fe20000100a00 */
[----:B------:R0:W-:Y:S03]  /*2d5a0*/  STL.64 [R1+0x168], R50 ;  /* 0x0001683201007387 */ /* 0x0001e60000100a00 */
[----:B0-----:R-:W2:Y:S01]  /*2d5b0*/  LDL.LU.64 R50, [R1+0x1a18] ;  /* 0x001a180001327983 */ /* 0x001ea20000300a00 */
[----:B------:R-:W2:Y:S01]  /*2d5c0*/  LDL.LU.64 R48, [R1+0x1a10] ;  /* 0x001a100001307983 */ /* 0x000ea20000300a00 */
[C---:B----4-:R-:W-:Y:S08]  /*2d5d0*/  HMMA.16816.F32 R40, R24.reuse, R6, R40 ;  /* 0x000000061828723c */ /* 0x050ff00000001828 */
[----:B--2---:R-:W-:Y:S07]  /*2d5e0*/  HMMA.16816.F32 R48, R24, R58, R48 ;  /* 0x0000003a1830723c */ /* 0x004fee0000001830 */
[----:B------:R-:W-:-:S02]  /*2d5f0*/  IMAD.MOV.U32 R26, RZ, RZ, R13 ;  /* 0x000000ffff1a7224 */ /* 0x000fc400078e000d */
[----:B------:R-:W-:Y:S11]  /*2d600*/  IMAD.MOV.U32 R27, RZ, RZ, R12 ;  /* 0x000000ffff1b7224 */ /* 0x000ff600078e000c */
[----:B------:R-:W-:Y:S03]  /*2d610*/  @!UPT UIADD3 URZ, URZ, URZ, URZ ;  /* 0x0000003f3f3ff290 */ /* 0x000fe6000fffe03f */
[----:B------:R-:W-:Y:S01]  /*2d620*/  STL.64 [R1+0x150], R48 ;  /* 0x0001503001007387 */ /* 0x000fe20000100a00 */
[----:B------:R-:W-:Y:S02]  /*2d630*/  STL.64 [R1+0x158], R50 ;  /* 0x0001583201007387 */ /* 0x000fe40000100a00 */
[----:B------:R-:W-:Y:S02]  /*2d640*/  STL.64 [R1+0x130], R40 ;  /* 0x0001302801007387 */ /* 0x000fe40000100a00 */
[----:B------:R0:W-:Y:S01]  /*2d650*/  STL.64 [R1+0x138], R42 ;  /* 0x0001382a01007387 */ /* 0x0001e20000100a00 */
[----:B------:R-:W-:Y:S01]  /*2d660*/  HMMA.16816.F32 R36, R52, R26, R36 ;  /* 0x0000001a3424723c */ /* 0x000fe20000001824 */
[----:B0-----:R-:W-:Y:S02]  /*2d670*/  IMAD.MOV.U32 R42, RZ, RZ, R4 ;  /* 0x000000ffff2a7224 */ /* 0x001fe400078e0004 */
[----:B------:R-:W-:-:S07]  /*2d680*/  IMAD.MOV.U32 R43, RZ, RZ, R0 ;  /* 0x000000ffff2b7224 */ /* 0x000fce00078e0000 */
[C---:B------:R-:W-:Y:S01]  /*2d690*/  HMMA.16816.F32 R24, R52.reuse, R42, R32 ;  /* 0x0000002a3418723c */ /* 0x040fe20000001820 */
[----:B------:R-:W-:Y:S02]  /*2d6a0*/  IMAD.MOV.U32 R50, RZ, RZ, R21 ;  /* 0x000000ffff327224 */ /* 0x000fe400078e0015 */
[----:B------:R-:W-:Y:S02]  /*2d6b0*/  IMAD.MOV.U32 R51, RZ, RZ, R20 ;  /* 0x000000ffff337224 */ /* 0x000fe400078e0014 */
[----:B------:R-:W-:Y:S02]  /*2d6c0*/  IMAD.MOV.U32 R4, RZ, RZ, R15 ;  /* 0x000000ffff047224 */ /* 0x000fe400078e000f */
[----:B------:R-:W-:Y:S01]  /*2d6d0*/  IMAD.MOV.U32 R19, RZ, RZ, R60 ;  /* 0x000000ffff137224 */ /* 0x000fe200078e003c */
[----:B------:R-:W-:Y:S02]  /*2d6e0*/  LDSM.16.MT88.4 R40, [R61+0x3000] ;  /* 0x003000003d28783b */ /* 0x000fe40000004200 */
[----:B------:R-:W-:Y:S02]  /*2d6f0*/  HMMA.16816.F32 R28, R52, R50, R28 ;  /* 0x00000032341c723c */ /* 0x000fe4000000181c */
[----:B------:R-:W0:Y:S11]  /*2d700*/  LDSM.16.MT88.4 R48, [R3+0x2800] ;  /* 0x002800000330783b */ /* 0x000e360000004200 */
[----:B------:R-:W-:Y:S01]  /*2d710*/  STL.64 [R1+0x110], R24 ;  /* 0x0001101801007387 */ /* 0x000fe20000100a00 */
[----:B------:R-:W-:Y:S02]  /*2d720*/  STL.64 [R1+0x120], R36 ;  /* 0x0001202401007387 */ /* 0x000fe40000100a00 */
[----:B------:R-:W-:Y:S02]  /*2d730*/  STL.64 [R1+0x128], R38 ;  /* 0x0001282601007387 */ /* 0x000fe40000100a00 */
[----:B------:R3:W-:Y:S02]  /*2d740*/  STL [R1+0x118], R26 ;  /* 0x0001181a01007387 */ /* 0x0007e40000100800 */
[----:B------:R-:W-:-:S02]  /*2d750*/  IMAD.MOV.U32 R0, RZ, RZ, R27 ;  /* 0x000000ffff007224 */ /* 0x000fc400078e001b */
[C---:B---3--:R-:W-:Y:S01]  /*2d760*/  HMMA.16816.F32 R24, R52.reuse, R14, R8 ;  /* 0x0000000e3418723c */ /* 0x048fe20000001808 */
[----:B------:R-:W-:Y:S01]  /*2d770*/  STL.64 [R1+0xf0], R28 ;  /* 0x0000f01c01007387 */ /* 0x000fe20000100a00 */
[----:B------:R-:W-:Y:S11]  /*2d780*/  STL.64 [R1+0xf8], R30 ;  /* 0x0000f81e01007387 */ /* 0x000ff60000100a00 */
[----:B------:R-:W-:Y:S10]  /*2d790*/  @!UPT UIADD3 URZ, URZ, URZ, URZ ;  /* 0x0000003f3f3ff290 */ /* 0x000ff4000fffe03f */
[----:B------:R-:W-:Y:S01]  /*2d7a0*/  STL.64 [R1+0xe0], R24 ;  /* 0x0000e01801007387 */ /* 0x000fe20000100a00 */
[----:B------:R1:W-:Y:S02]  /*2d7b0*/  STL.64 [R1+0xe8], R26 ;  /* 0x0000e81a01007387 */ /* 0x0003e40000100a00 */
[----:B-1----:R-:W-:Y:S01]  /*2d7c0*/  HMMA.16816.F32 R24, R52, R22, R44 ;  /* 0x000000163418723c */ /* 0x002fe2000000182c */
[----:B------:R-:W1:Y:S01]  /*2d7d0*/  LDSM.16.MT88.4 R44, [R2+0x2800] ;  /* 0x00280000022c783b */ /* 0x000e620000004200 */
[----:B------:R-:W-:Y:S02]  /*2d7e0*/  IMAD.MOV.U32 R8, RZ, RZ, R14 ;  /* 0x000000ffff087224 */ /* 0x000fe400078e000e */
[----:B------:R-:W2:Y:S02]  /*2d7f0*/  LDL.LU.64 R14, [R1+0x1a08] ;  /* 0x001a0800010e7983 */ /* 0x000ea40000300a00 */
[----:B------:R-:W3:Y:S01]  /*2d800*/  LDL.LU.64 R12, [R1+0x1a00] ;  /* 0x001a0000010c7983 */ /* 0x000ee20000300a00 */
[----:B0-----:R-:W-:Y:S01]  /*2d810*/  STL.64 [R1+0x19e8], R50 ;  /* 0x0019e83201007387 */ /* 0x001fe20000100a00 */
[----:B------:R-:W-:Y:S11]  /*2d820*/  STL.64 [R1+0x19e0], R48 ;  /* 0x0019e03001007387 */ /* 0x000ff60000100a00 */
[----:B------:R-:W-:Y:S04]  /*2d830*/  @!UPT UIADD3 URZ, URZ, URZ, URZ ;  /* 0x0000003f3f3ff290 */ /* 0x000fe8000fffe03f */
[----:B------:R-:W-:Y:S01]  /*2d840*/  STL.64 [R1+0xd0], R24 ;  /* 0x0000d01801007387 */ /* 0x000fe20000100a00 */
[----:B------:R-:W-:Y:S03]  /*2d850*/  STL.64 [R1+0xd8], R26 ;  /* 0x0000d81a01007387 */ /* 0x000fe60000100a00 */
[----:B-1----:R0:W-:Y:S01]  /*2d860*/  STL.64 [R1+0x1998], R46 ;  /* 0x0019982e01007387 */ /* 0x0021e20000100a00 */
[----:B------:R-:W-:Y:S03]  /*2d870*/  STL.64 [R1+0x1990], R44 ;  /* 0x0019902c01007387 */ /* 0x000fe60000100a00 */
[----:B0-----:R-:W4:Y:S04]  /*2d880*/  LDL.LU.64 R46, [R1+0x8] ;  /* 0x00000800012e7983 */ /* 0x001f280000300a00 */
[----:B------:R-:W0:Y:S01]  /*2d890*/  S2R R60, SR_TID.X ;  /* 0x00000000003c7919 */ /* 0x000e220000002100 */
[----:B------:R-:W-:-:S02]  /*2d8a0*/  IMAD.MOV.U32 R9, RZ, RZ, R23 ;  /* 0x000000ffff097224 */ /* 0x000fc400078e0017 */
[----:B------:R-:W1:Y:S02]  /*2d8b0*/  S2R R23, SR_TID.X ;  /* 0x0000000000177919 */ /* 0x000e640000002100 */
[----:B------:R-:W-:Y:S01]  /*2d8c0*/  IMAD.MOV.U32 R10, RZ, RZ, R22 ;  /* 0x000000ffff0a7224 */ /* 0x000fe200078e0016 */
[----:B0-----:R-:W-:Y:S01]  /*2d8d0*/  LOP3.LUT R60, R60, 0x7, RZ, 0xc0, !PT ;  /* 0x000000073c3c7812 */ /* 0x001fe200078ec0ff */
[----:B-1----:R-:W-:-:S04]  /*2d8e0*/  IMAD.SHL.U32 R23, R23, 0x2, RZ ;  /* 0x0000000217177824 */ /* 0x002fc800078e00ff */
[----:B------:R-:W-:-:S05]  /*2d8f0*/  IMAD R60, R60, 0x110, RZ ;  /* 0x000001103c3c7824 */ /* 0x000fca00078e02ff */
[----:B------:R-:W-:-:S04]  /*2d900*/  LOP3.LUT R11, R60, 0x30, R23, 0x78, !PT ;  /* 0x000000303c0b7812 */ /* 0x000fc800078e7817 */
[----:B------:R-:W-:-:S05]  /*2d910*/  LOP3.LUT R11, R11, 0x40, RZ, 0x3c, !PT ;  /* 0x000000400b0b7812 */ /* 0x000fca00078e3cff */
[----:B------:R-:W0:Y:S04]  /*2d920*/  LDSM.16.M88.4 R20, [R11+0x4080] ;  /* 0x004080000b14783b */ /* 0x000e280000000200 */
[----:B------:R-:W1:Y:S04]  /*2d930*/  LDSM.16.M88.4 R32, [R11+0x4880] ;  /* 0x004880000b20783b */ /* 0x000e680000000200 */
[----:B------:R-:W1:Y:S04]  /*2d940*/  LDSM.16.M88.4 R28, [R11+0x5080] ;  /* 0x005080000b1c783b */ /* 0x000e680000000200 */
[----:B------:R-:W1:Y:S04]  /*2d950*/  LDSM.16.M88.4 R24, [R11+0x5880] ;  /* 0x005880000b18783b */ /* 0x000e680000000200 */
[----:B------:R-:W-:Y:S01]  /*2d960*/  STL [R1+0x1898], R2 ;  /* 0x0018980201007387 */ /* 0x000fe20000100800 */
[----:B------:R0:W-:Y:S02]  /*2d970*/  STL.64 [R1+0x1928], R42 ;  /* 0x0019282a01007387 */ /* 0x0001e40000100a00 */
[----:B------:R-:W-:Y:S02]  /*2d980*/  STL.64 [R1+0x1920], R40 ;  /* 0x0019202801007387 */ /* 0x000fe40000100a00 */
[----:B0-----:R-:W-:-:S02]  /*2d990*/  IMAD.MOV.U32 R42, RZ, RZ, R10 ;  /* 0x000000ffff2a7224 */ /* 0x001fc400078e000a */
[----:B------:R-:W-:Y:S01]  /*2d9a0*/  IMAD.MOV.U32 R43, RZ, RZ, R9 ;  /* 0x000000ffff2b7224 */ /* 0x000fe200078e0009 */
[----:B------:R-:W-:Y:S01]  /*2d9b0*/  STL.64 [R1+0x40], R20 ;  /* 0x0000401401007387 */ /* 0x000fe20000100a00 */
[----:B------:R-:W-:Y:S01]  /*2d9c0*/  STL.64 [R1+0x48], R22 ;  /* 0x0000481601007387 */ /* 0x000fe20000100a00 */
[----:B----4-:R-:W-:Y:S02]  /*2d9d0*/  HMMA.16816.F32 R16, R52, R46, R16 ;  /* 0x0000002e3410723c */ /* 0x010fe40000001810 */
[----:B------:R-:W-:Y:S11]  /*2d9e0*/  STL.64 [R1+0x19b8], R46 ;  /* 0x0019b82e01007387 */ /* 0x000ff60000100a00 */
[----:B------:R-:W-:Y:S10]  /*2d9f0*/  @!UPT UIADD3 URZ, URZ, URZ, URZ ;  /* 0x0000003f3f3ff290 */ /* 0x000ff4000fffe03f */
[----:B------:R-:W-:Y:S01]  /*2da00*/  STL.64 [R1+0xc0], R16 ;  /* 0x0000c01001007387 */ /* 0x000fe20000100a00 */
[----:B------:R-:W-:Y:S02]  /*2da10*/  STL.64 [R1+0xc8], R18 ;  /* 0x0000c81201007387 */ /* 0x000fe40000100a00 */
[----:B------:R-:W-:Y:S02]  /*2da20*/  STL.64 [R1+0x19c0], R42 ;  /* 0x0019c02a01007387 */ /* 0x000fe40000100a00 */
[----:B-1----:R-:W-:Y:S01]  /*2da30*/  STL [R1+0x17e8], R34 ;  /* 0x0017e82201007387 */ /* 0x002fe20000100800 */
[----:B------:R-:W-:Y:S01]  /*2da40*/  STL [R1+0x17d4], R35 ;  /* 0x0017d42301007387 */ /* 0x000fe20000100800 */
[----:B------:R-:W-:Y:S02]  /*2da50*/  STL.64 [R1+0x1930], R32 ;  /* 0x0019302001007387 */ /* 0x000fe40000100a00 */
[----:B------:R0:W-:Y:S02]  /*2da60*/  STL [R1+0x17ec], R30 ;  /* 0x0017ec1e01007387 */ /* 0x0001e40000100800 */
[----:B------:R1:W-:Y:S01]  /*2da70*/  STL [R1+0x17d0], R31 ;  /* 0x0017d01f01007387 */ /* 0x0003e20000100800 */
[----:B------:R-:W-:Y:S01]  /*2da80*/  STL.64 [R1+0x1938], R28 ;  /* 0x0019381c01007387 */ /* 0x000fe20000100a00 */
[----:B------:R-:W-:-:S02]  /*2da90*/  IMAD.MOV.U32 R61, RZ, RZ, R20 ;  /* 0x000000ffff3d7224 */ /* 0x000fc400078e0014 */
[----:B------:R-:W-:Y:S01]  /*2daa0*/  IMAD.MOV.U32 R60, RZ, RZ, R21 ;  /* 0x000000ffff3c7224 */ /* 0x000fe200078e0015 */
[----:B------:R-:W-:Y:S04]  /*2dab0*/  LDSM.16.M88.4 R16, [R11+0x6880] ;  /* 0x006880000b10783b */ /* 0x000fe80000000200 */
[----:B------:R-:W4:Y:S01]  /*2dac0*/  LDSM.16.M88.4 R20, [R11+0x6080] ;  /* 0x006080000b14783b */ /* 0x000f220000000200 */
[----:B0-----:R-:W-:Y:S02]  /*2dad0*/  IMAD.MOV.U32 R30, RZ, RZ, R8 ;  /* 0x000000ffff1e7224 */ /* 0x001fe400078e0008 */
[----:B-1----:R-:W-:-:S05]  /*2dae0*/  IMAD.MOV.U32 R31, RZ, RZ, R4 ;  /* 0x000000ffff1f7224 */ /* 0x002fca00078e0004 */
[----:B------:R-:W-:Y:S01]  /*2daf0*/  STL.64 [R1+0x19c8], R30 ;  /* 0x0019c81e01007387 */ /* 0x000fe20000100a00 */
[----:B------:R2:W-:Y:S02]  /*2db00*/  STL [R1+0x17f4], R26 ;  /* 0x0017f41a01007387 */ /* 0x0005e40000100800 */
[----:B------:R0:W-:Y:S02]  /*2db10*/  STL [R1+0x17f0], R27 ;  /* 0x0017f01b01007387 */ /* 0x0001e40000100800 */
[----:B------:R3:W-:Y:S02]  /*2db20*/  STL.64 [R1+0x1940], R24 ;  /* 0x0019401801007387 */ /* 0x0007e40000100a00 */
[----:B--2---:R-:W-:Y:S02]  /*2db30*/  IMAD.MOV.U32 R26, RZ, RZ, R14 ;  /* 0x000000ffff1a7224 */ /* 0x004fe400078e000e */
[----:B0-----:R-:W-:Y:S02]  /*2db40*/  IMAD.MOV.U32 R27, RZ, RZ, R15 ;  /* 0x000000ffff1b7224 */ /* 0x001fe400078e000f */
[----:B---3--:R-:W-:-:S02]  /*2db50*/  IMAD.MOV.U32 R24, RZ, RZ, R12 ;  /* 0x000000ffff187224 */ /* 0x008fc400078e000c */
[----:B------:R-:W-:Y:S01]  /*2db60*/  IMAD.MOV.U32 R25, RZ, RZ, R13 ;  /* 0x000000ffff197224 */ /* 0x000fe200078e000d */
[----:B------:R-:W2:Y:S01]  /*2db70*/  LDL.LU R12, [R1+0x19fc] ;  /* 0x0019fc00010c7983 */ /* 0x000ea20000300800 */
[----:B------:R-:W3:Y:S02]  /*2db80*/  LDL.LU R13, [R1+0x19f8] ;  /* 0x0019f800010d7983 */ /* 0x000ee40000300800 */
[----:B------:R-:W3:Y:S02]  /*2db90*/  LDL.LU R14, [R1+0x19f4] ;  /* 0x0019f400010e7983 */ /* 0x000ee40000300800 */
[----:B------:R-:W3:Y:S01]  /*2dba0*/  LDL.LU R15, [R1+0x19f0] ;  /* 0x0019f000010f7983 */ /* 0x000ee20000300800 */
[----:B------:R-:W-:Y:S01]  /*2dbb0*/  STL.64 [R1+0x19d8], R26 ;  /* 0x0019d81a01007387 */ /* 0x000fe20000100a00 */
[----:B------:R0:W-:Y:S02]  /*2dbc0*/  STL.64 [R1+0x19d0], R24 ;  /* 0x0019d01801007387 */ /* 0x0001e40000100a00 */
        /* <DEDUP_REMOVED lines=8> */
[----:B------:R-:W3:Y:S01]  /*2dc50*/  LDL R4, [R1+0x4e4] ;  /* 0x0004e40001047983 */ /* 0x000ee20000100800 */
        /* <DEDUP_REMOVED lines=8> */
[----:B------:R-:W3:Y:S01]  /*2dce0*/  LDL.LU.64 R30, [R1+0x78] ;  /* 0x00007800011e7983 */ /* 0x000ee20000300a00 */
[----:B------:R-:W3:Y:S02]  /*2dcf0*/  LDL.LU.64 R42, [R1+0x58] ;  /* 0x00005800012a7983 */ /* 0x000ee40000300a00 */
[----:B----4-:R-:W-:Y:S02]  /*2dd00*/  STL [R1+0x189c], R23 ;  /* 0x00189c1701007387 */ /* 0x010fe40000100800 */
[----:B------:R-:W-:Y:S01]  /*2dd10*/  STL [R1+0x17bc], R18 ;  /* 0x0017bc1201007387 */ /* 0x000fe20000100800 */
[----:B------:R2:W-:Y:S01]  /*2dd20*/  STL [R1+0x17b8], R19 ;  /* 0x0017b81301007387 */ /* 0x0005e20000100800 */
[----:B------:R0:W-:Y:S02]  /*2dd30*/  STL.64 [R1+0x18f8], R16 ;  /* 0x0018f81001007387 */ /* 0x0001e40000100a00 */
[----:B--2---:R-:W-:-:S02]  /*2dd40*/  IMAD.MOV.U32 R19, RZ, RZ, R12 ;  /* 0x000000ffff137224 */ /* 0x004fc400078e000c */
[----:B---3--:R-:W-:Y:S02]  /*2dd50*/  IMAD.MOV.U32 R18, RZ, RZ, R13 ;  /* 0x000000ffff127224 */ /* 0x008fe400078e000d */
[----:B0-----:R-:W-:Y:S02]  /*2dd60*/  IMAD.MOV.U32 R17, RZ, RZ, R14 ;  /* 0x000000ffff117224 */ /* 0x001fe400078e000e */
[----:B------:R-:W-:Y:S02]  /*2dd70*/  IMAD.MOV.U32 R16, RZ, RZ, R15 ;  /* 0x000000ffff107224 */ /* 0x000fe400078e000f */
[----:B------:R-:W0:Y:S02]  /*2dd80*/  LDSM.16.M88.4 R12, [R11+0x7080] ;  /* 0x007080000b0c783b */ /* 0x000e240000000200 */
[----:B------:R-:W1:Y:S01]  /*2dd90*/  LDSM.16.M88.4 R8, [R11+0x7880] ;  /* 0x007880000b08783b */ /* 0x000e620000000200 */
[C---:B------:R-:W-:Y:S01]  /*2dda0*/  HMMA.16816.F32 R36, R52.reuse, R58, R36 ;  /* 0x0000003a3424723c */ /* 0x040fe20000001824 */
[----:B0-----:R-:W-:Y:S02]  /*2ddb0*/  STL [R1+0x17b4], R14 ;  /* 0x0017b40e01007387 */ /* 0x001fe40000100800 */
[----:B------:R-:W-:Y:S02]  /*2ddc0*/  STL [R1+0x17b0], R15 ;  /* 0x0017b00f01007387 */ /* 0x000fe40000100800 */
[----:B------:R-:W2:Y:S02]  /*2ddd0*/  LDL.LU R32, [R1+0x290] ;  /* 0x0002900001207983 */ /* 0x000ea40000300800 */
[----:B------:R-:W2:Y:S01]  /*2dde0*/  LDL.LU R33, [R1+0x294] ;  /* 0x0002940001217983 */ /* 0x000ea20000300800 */
[----:B------:R-:W2:Y:S01]  /*2ddf0*/  LDL.LU R34, [R1+0x298] ;  /* 0x0002980001227983 */ /* 0x000ea20000300800 */
[----:B------:R-:W2:Y:S02]  /*2de00*/  LDL.LU R35, [R1+0x29c] ;  /* 0x00029c0001237983 */ /* 0x000ea40000300800 */
[----:B-1----:R-:W-:Y:S02]  /*2de10*/  STL [R1+0x17ac], R10 ;  /* 0x0017ac0a01007387 */ /* 0x002fe40000100800 */
[----:B------:R-:W-:Y:S10]  /*2de20*/  STL [R1+0x17a8], R11 ;  /* 0x0017a80b01007387 */ /* 0x000ff40000100800 */
[----:B------:R-:W-:Y:S01]  /*2de30*/  STL.64 [R1+0xb0], R36 ;  /* 0x0000b02401007387 */ /* 0x000fe20000100a00 */
[----:B------:R-:W-:Y:S02]  /*2de40*/  STL.64 [R1+0xb8], R38 ;  /* 0x0000b82601007387 */ /* 0x000fe40000100a00 */
[----:B------:R-:W0:Y:S01]  /*2de50*/  LDSM.16.MT88.4 R36, [R4+0x3000] ;  /* 0x003000000424783b */ /* 0x000e220000004200 */
[----:B------:R-:W-:Y:S01]  /*2de60*/  HMMA.16816.F32 R52, R52, R6, R48 ;  /* 0x000000063434723c */ /* 0x000fe20000001830 */
[----:B0-----:R-:W-:Y:S02]  /*2de70*/  STL.64 [R1+0x18e0], R38 ;  /* 0x0018e02601007387 */ /* 0x001fe40000100a00 */
[----:B------:R0:W-:Y:S02]  /*2de80*/  STL.64 [R1+0x18d8], R36 ;  /* 0x0018d82401007387 */ /* 0x0001e40000100a00 */
[----:B0-----:R-:W3:Y:S01]  /*2de90*/  LDL.LU R36, [R1+0x2a0] ;  /* 0x0002a00001247983 */ /* 0x001ee20000300800 */
[----:B------:R-:W3:Y:S02]  /*2dea0*/  LDL.LU R37, [R1+0x2a4] ;  /* 0x0002a40001257983 */ /* 0x000ee40000300800 */
[----:B------:R-:W3:Y:S02]  /*2deb0*/  LDL.LU R38, [R1+0x2a8] ;  /* 0x0002a80001267983 */ /* 0x000ee40000300800 */
[----:B------:R-:W3:Y:S01]  /*2dec0*/  LDL.LU R39, [R1+0x2ac] ;  /* 0x0002ac0001277983 */ /* 0x000ee20000300800 */
[----:B------:R-:W4:Y:S01]  /*2ded0*/  LDL.LU.64 R50, [R1+0x19e8] ;  /* 0x0019e80001327983 */ /* 0x000f220000300a00 */
[----:B------:R-:W4:Y:S11]  /*2dee0*/  LDL.LU.64 R48, [R1+0x19e0] ;  /* 0x0019e00001307983 */ /* 0x000f360000300a00 */
[----:B------:R-:W-:Y:S02]  /*2def0*/  STL.64 [R1+0xa0], R52 ;  /* 0x0000a03401007387 */ /* 0x000fe40000100a00 */
[----:B------:R-:W-:Y:S02]  /*2df00*/  STL.64 [R1+0xa8], R54 ;  /* 0x0000a83601007387 */ /* 0x000fe40000100a00 */
[----:B------:R-:W0:Y:S01]  /*2df10*/  LDSM.16.MT88.4 R52, [R3+0x3000] ;  /* 0x003000000334783b */ /* 0x000e220000004200 */
[----:B------:R-:W-:-:S02]  /*2df20*/  IMAD.MOV.U32 R11, RZ, RZ, R30 ;  /* 0x000000ffff0b7224 */ /* 0x000fc400078e001e */
[----:B------:R-:W-:Y:S01]  /*2df30*/  IMAD.MOV.U32 R10, RZ, RZ, R31 ;  /* 0x000000ffff0a7224 */ /* 0x000fe200078e001f */
[----:B0-----:R0:W-:Y:S01]  /*2df40*/  STL.64 [R1+0x18a8], R54 ;  /* 0x0018a83601007387 */ /* 0x0011e20000100a00 */
[----:B------:R-:W-:Y:S03]  /*2df50*/  STL.64 [R1+0x18a0], R52 ;  /* 0x0018a03401007387 */ /* 0x000fe60000100a00 */
[----:B0-----:R-:W2:Y:S01]  /*2df60*/  LDL.LU.64 R54, [R1+0x38] ;  /* 0x0000380001367983 */ /* 0x001ea20000300a00 */
[----:B------:R-:W-:Y:S01]  /*2df70*/  STL [R1+0x1858], R3 ;  /* 0x0018580301007387 */ /* 0x000fe20000100800 */
[C---:B----4-:R-:W-:Y:S08]  /*2df80*/  HMMA.16816.F32 R24, R48.reuse, R30, R24 ;  /* 0x0000001e3018723c */ /* 0x050ff00000001818 */
[----:B------:R-:W-:Y:S11]  /*2df90*/  HMMA.16816.F32 R16, R48, R42, R16 ;  /* 0x0000002a3010723c */ /* 0x000ff60000001810 */
[----:B------:R-:W-:Y:S04]  /*2dfa0*/  @!UPT UIADD3 URZ, URZ, URZ, URZ ;  /* 0x0000003f3f3ff290 */ /* 0x000fe8000fffe03f */
[----:B------:R-:W-:Y:S01]  /*2dfb0*/  STL.64 [R1+0x90], R24 ;  /* 0x0000901801007387 */ /* 0x000fe20000100a00 */
[----:B------:R0:W-:Y:S03]  /*2dfc0*/  STL.64 [R1+0x98], R26 ;  /* 0x0000981a01007387 */ /* 0x0001e60000100a00 */
[----:B0-----:R-:W4:Y:S01]  /*2dfd0*/  LDL.LU.64 R26, [R1+0x19d8] ;  /* 0x0019d800011a7983 */ /* 0x001f220000300a00 */
[----:B------:R-:W4:Y:S02]  /*2dfe0*/  LDL.LU.64 R24, [R1+0x19d0] ;  /* 0x0019d00001187983 */ /* 0x000f240000300a00 */
[----:B------:R-:W3:Y:S02]  /*2dff0*/  LDL.LU.64 R30, [R1+0x19c8] ;  /* 0x0019c800011e7983 */ /* 0x000ee40000300a00 */
[----:B------:R0:W-:Y:S01]  /*2e000*/  STL.64 [R1+0x80], R16 ;  /* 0x0000801001007387 */ /* 0x0001e20000100a00 */
[----:B------:R1:W-:Y:S01]  /*2e010*/  STL.64 [R1+0x88], R18 ;  /* 0x0000881201007387 */ /* 0x0003e20000100a00 */
[----:B0-----:R-:W-:-:S02]  /*2e020*/  IMAD.MOV.U32 R17, RZ, RZ, R42 ;  /* 0x000000ffff117224 */ /* 0x001fc400078e002a */
[----:B------:R-:W-:Y:S02]  /*2e030*/  IMAD.MOV.U32 R16, RZ, RZ, R43 ;  /* 0x000000ffff107224 */ /* 0x000fe400078e002b */
[----:B------:R-:W4:Y:S01]  /*2e040*/  LDL.LU.64 R42, [R1+0x19c0] ;  /* 0x0019c000012a7983 */ /* 0x000f220000300a00 */
[C---:B--2---:R-:W-:Y:S01]  /*2e050*/  HMMA.16816.F32 R44, R48.reuse, R54, R44 ;  /* 0x00000036302c723c */ /* 0x044fe2000000182c */
[----:B-1----:R-:W-:Y:S02]  /*2e060*/  IMAD.MOV.U32 R19, RZ, RZ, R54 ;  /* 0x000000ffff137224 */ /* 0x002fe400078e0036 */
[----:B------:R-:W-:Y:S11]  /*2e070*/  IMAD.MOV.U32 R18, RZ, RZ, R55 ;  /* 0x000000ffff127224 */ /* 0x000ff600078e0037 */
[----:B------:R-:W-:Y:S09]  /*2e080*/  @!UPT UIADD3 URZ, URZ, URZ, URZ ;  /* 0x0000003f3f3ff290 */ /* 0x000ff2000fffe03f */
[----:B------:R-:W-:Y:S01]  /*2e090*/  STL.64 [R1+0x60], R44 ;  /* 0x0000602c01007387 */ /* 0x000fe20000100a00 */
[----:B------:R0:W-:Y:S03]  /*2e0a0*/  STL.64 [R1+0x68], R46 ;  /* 0x0000682e01007387 */ /* 0x0001e60000100a00 */
[----:B0-----:R-:W2:Y:S01]  /*2e0b0*/  LDL.LU.64 R46, [R1+0x19b8] ;  /* 0x0019b800012e7983 */ /* 0x001ea20000300a00 */
[C---:B---3--:R-:W-:Y:S08]  /*2e0c0*/  HMMA.16816.F32 R36, R48.reuse, R30, R36 ;  /* 0x0000001e3024723c */ /* 0x048ff00000001824 */
[----:B----4-:R-:W-:Y:S01]  /*2e0d0*/  HMMA.16816.F32 R24, R48, R42, R24 ;  /* 0x0000002a3018723c */ /* 0x010fe20000001818 */
[----:B------:R-:W-:Y:S11]  /*2e0e0*/  STL.64 [R1+0x1948], R30 ;  /* 0x0019481e01007387 */ /* 0x000ff60000100a00 */
[----:B------:R-:W-:Y:S03]  /*2e0f0*/  @!UPT UIADD3 URZ, URZ, URZ, URZ ;  /* 0x0000003f3f3ff290 */ /* 0x000fe6000fffe03f */
[----:B------:R-:W-:Y:S01]  /*2e100*/  STL.64 [R1+0x100], R36 ;  /* 0x0001002401007387 */ /* 0x000fe20000100a00 */
[----:B------:R-:W-:Y:S02]  /*2e110*/  STL.64 [R1+0x108], R38 ;  /* 0x0001082601007387 */ /* 0x000fe40000100a00 */
[----:B------:R-:W-:Y:S06]  /*2e120*/  STL.64 [R1+0x1950], R42 ;  /* 0x0019502a01007387 */ /* 0x000fec0000100a00 */
[----:B------:R-:W-:Y:S02]  /*2e130*/  IMAD.MOV.U32 R55, RZ, RZ, R24 ;  /* 0x000000ffff377224 */ /* 0x000fe400078e0018 */
[----:B------:R-:W-:-:S02]  /*2e140*/  IMAD.MOV.U32 R54, RZ, RZ, R25 ;  /* 0x000000ffff367224 */ /* 0x000fc400078e0019 */
[----:B------:R-:W-:Y:S02]  /*2e150*/  IMAD.MOV.U32 R53, RZ, RZ, R26 ;  /* 0x000000ffff357224 */ /* 0x000fe400078e001a */
[----:B------:R-:W-:Y:S01]  /*2e160*/  IMAD.MOV.U32 R52, RZ, RZ, R27 ;  /* 0x000000ffff347224 */ /* 0x000fe200078e001b */
[----:B------:R-:W-:Y:S04]  /*2e170*/  STL.64 [R1+0x18f0], R54 ;  /* 0x0018f03601007387 */ /* 0x000fe80000100a00 */
[----:B------:R0:W-:Y:S02]  /*2e180*/  STL.64 [R1+0x18e8], R52 ;  /* 0x0018e83401007387 */ /* 0x0001e40000100a00 */
[----:B0-----:R-:W3:Y:S01]  /*2e190*/  LDL.LU R52, [R1+0x1c0] ;  /* 0x0001c00001347983 */ /* 0x001ee20000300800 */
[----:B------:R-:W3:Y:S02]  /*2e1a0*/  LDL.LU R53, [R1+0x1c4] ;  /* 0x0001c40001357983 */ /* 0x000ee40000300800 */
[----:B------:R-:W4:Y:S02]  /*2e1b0*/  LDL.LU R54, [R1+0x1c8] ;  /* 0x0001c80001367983 */ /* 0x000f240000300800 */
[----:B------:R-:W4:Y:S02]  /*2e1c0*/  LDL.LU R55, [R1+0x1cc] ;  /* 0x0001cc0001377983 */ /* 0x000f240000300800 */
[----:B----4-:R-:W-:Y:S01]  /*2e1d0*/  STL.64 [R1+0x1960], R54 ;  /* 0x0019603601007387 */ /* 0x010fe20000100a00 */
[----:B---3--:R-:W-:Y:S02]  /*2e1e0*/  STL.64 [R1+0x1958], R52 ;  /* 0x0019583401007387 */ /* 0x008fe40000100a00 */
[----:B------:R-:W3:Y:S02]  /*2e1f0*/  LDL.LU R36, [R1+0x1b0] ;  /* 0x0001b00001247983 */ /* 0x000ee40000300800 */
[----:B------:R-:W3:Y:S01]  /*2e200*/  LDL.LU R37, [R1+0x1b4] ;  /* 0x0001b40001257983 */ /* 0x000ee20000300800 */
[----:B------:R-:W4:Y:S01]  /*2e210*/  LDL.LU R38, [R1+0x1b8] ;  /* 0x0001b80001267983 */ /* 0x000f220000300800 */
[----:B------:R-:W4:Y:S01]  /*2e220*/  LDL.LU R39, [R1+0x1bc] ;  /* 0x0001bc0001277983 */ /* 0x000f220000300800 */
[----:B--2---:R-:W-:Y:S02]  /*2e230*/  HMMA.16816.F32 R24, R48, R46, R32 ;  /* 0x0000002e3018723c */ /* 0x004fe40000001820 */
[----:B----4-:R-:W-:Y:S01]  /*2e240*/  STL.64 [R1+0x1970], R38 ;  /* 0x0019702601007387 */ /* 0x010fe20000100a00 */
[----:B---3--:R-:W-:Y:S02]  /*2e250*/  STL.64 [R1+0x1968], R36 ;  /* 0x0019682401007387 */ /* 0x008fe40000100a00 */
[----:B------:R-:W2:Y:S02]  /*2e260*/  LDL.LU R32, [R1+0x1f0] ;  /* 0x0001f00001207983 */ /* 0x000ea40000300800 */
[----:B------:R-:W2:Y:S01]  /*2e270*/  LDL.LU R33, [R1+0x1f4] ;  /* 0x0001f40001217983 */ /* 0x000ea20000300800 */
[----:B------:R-:W3:Y:S01]  /*2e280*/  LDL.LU R34, [R1+0x1f8] ;  /* 0x0001f80001227983 */ /* 0x000ee20000300800 */
[----:B------:R-:W3:Y:S02]  /*2e290*/  LDL.LU R35, [R1+0x1fc] ;  /* 0x0001fc0001237983 */ /* 0x000ee40000300800 */
[----:B------:R-:W-:-:S02]  /*2e2a0*/  IMAD.MOV.U32 R30, RZ, RZ, R19 ;  /* 0x000000ffff1e7224 */ /* 0x000fc400078e0013 */
[----:B------:R-:W-:Y:S01]  /*2e2b0*/  IMAD.MOV.U32 R31, RZ, RZ, R18 ;  /* 0x000000ffff1f7224 */ /* 0x000fe200078e0012 */
[----:B---3--:R-:W-:Y:S01]  /*2e2c0*/  STL.64 [R1+0x1980], R34 ;  /* 0x0019802201007387 */ /* 0x008fe20000100a00 */
[----:B--2---:R-:W-:Y:S03]  /*2e2d0*/  STL.64 [R1+0x1978], R32 ;  /* 0x0019782001007387 */ /* 0x004fe60000100a00 */
[----:B------:R-:W-:Y:S02]  /*2e2e0*/  STL.64 [R1+0x1988], R30 ;  /* 0x0019881e01007387 */ /* 0x000fe40000100a00 */
[----:B------:R-:W2:Y:S01]  /*2e2f0*/  LDL.LU R40, [R1+0x220] ;  /* 0x0002200001287983 */ /* 0x000ea20000300800 */
[----:B------:R-:W2:Y:S01]  /*2e300*/  LDL.LU R41, [R1+0x224] ;  /* 0x0002240001297983 */ /* 0x000ea20000300800 */
[----:B------:R-:W3:Y:S02]  /*2e310*/  LDL.LU R42, [R1+0x228] ;  /* 0x00022800012a7983 */ /* 0x000ee40000300800 */
[----:B------:R-:W3:Y:S02]  /*2e320*/  LDL.LU R43, [R1+0x22c] ;  /* 0x00022c00012b7983 */ /* 0x000ee40000300800 */
[----:B------:R-:W-:-:S02]  /*2e330*/  IMAD.MOV.U32 R4, RZ, RZ, R46 ;  /* 0x000000ffff047224 */ /* 0x000fc400078e002e */
[----:B------:R-:W-:Y:S01]  /*2e340*/  IMAD.MOV.U32 R3, RZ, RZ, R47 ;  /* 0x000000ffff037224 */ /* 0x000fe200078e002f */
[----:B---3--:R-:W-:Y:S01]  /*2e350*/  STL.64 [R1+0x19a8], R42 ;  /* 0x0019a82a01007387 */ /* 0x008fe20000100a00 */
[----:B--2---:R0:W-:Y:S03]  /*2e360*/  STL.64 [R1+0x19a0], R40 ;  /* 0x0019a02801007387 */ /* 0x0041e60000100a00 */
[----:B0-----:R-:W2:Y:S01]  /*2e370*/  LDL.LU R40, [R1+0x260] ;  /* 0x0002600001287983 */ /* 0x001ea20000300800 */
[----:B------:R-:W2:Y:S02]  /*2e380*/  LDL.LU R41, [R1+0x264] ;  /* 0x0002640001297983 */ /* 0x000ea40000300800 */
[----:B------:R-:W2:Y:S02]  /*2e390*/  LDL.LU R42, [R1+0x268] ;  /* 0x00026800012a7983 */ /* 0x000ea40000300800 */
[----:B------:R-:W2:Y:S01]  /*2e3a0*/  LDL.LU R43, [R1+0x26c] ;  /* 0x00026c00012b7983 */ /* 0x000ea20000300800 */
[----:B------:R-:W3:Y:S01]  /*2e3b0*/  LDL.LU R44, [R1+0x250] ;  /* 0x00025000012c7983 */ /* 0x000ee20000300800 */
[----:B------:R-:W3:Y:S02]  /*2e3c0*/  LDL.LU R45, [R1+0x254] ;  /* 0x00025400012d7983 */ /* 0x000ee40000300800 */
[----:B------:R-:W3:Y:S02]  /*2e3d0*/  LDL.LU R46, [R1+0x258] ;  /* 0x00025800012e7983 */ /* 0x000ee40000300800 */
[----:B------:R-:W3:Y:S01]  /*2e3e0*/  LDL.LU R47, [R1+0x25c] ;  /* 0x00025c00012f7983 */ /* 0x000ee20000300800 */
[----:B------:R-:W4:Y:S01]  /*2e3f0*/  LDL.LU R36, [R1+0x230] ;  /* 0x0002300001247983 */ /* 0x000f220000300800 */
[----:B------:R-:W4:Y:S02]  /*2e400*/  LDL.LU R37, [R1+0x234] ;  /* 0x0002340001257983 */ /* 0x000f240000300800 */
[----:B------:R-:W4:Y:S02]  /*2e410*/  LDL.LU R38, [R1+0x238] ;  /* 0x0002380001267983 */ /* 0x000f240000300800 */
[----:B------:R-:W4:Y:S01]  /*2e420*/  LDL.LU R39, [R1+0x23c] ;  /* 0x00023c0001277983 */ /* 0x000f220000300800 */
[----:B------:R-:W4:Y:S01]  /*2e430*/  LDL.LU R28, [R1+0x240] ;  /* 0x00024000011c7983 */ /* 0x000f220000300800 */
[----:B------:R-:W4:Y:S02]  /*2e440*/  LDL.LU R29, [R1+0x244] ;  /* 0x00024400011d7983 */ /* 0x000f240000300800 */
[----:B------:R-:W4:Y:S02]  /*2e450*/  LDL.LU R30, [R1+0x248] ;  /* 0x00024800011e7983 */ /* 0x000f240000300800 */
[----:B------:R-:W-:Y:S01]  /*2e460*/  IMAD.MOV.U32 R23, RZ, RZ, R24 ;  /* 0x000000ffff177224 */ /* 0x000fe200078e0018 */
[----:B------:R-:W4:Y:S01]  /*2e470*/  LDL.LU R31, [R1+0x24c] ;  /* 0x00024c00011f7983 */ /* 0x000f220000300800 */
[----:B------:R-:W-:-:S02]  /*2e480*/  IMAD.MOV.U32 R2, RZ, RZ, R25 ;  /* 0x000000ffff027224 */ /* 0x000fc400078e0019 */
[----:B------:R-:W4:Y:S02]  /*2e490*/  LDL.LU R24, [R1+0x200] ;  /* 0x0002000001187983 */ /* 0x000f240000300800 */
[----:B------:R-:W-:Y:S01]  /*2e4a0*/  IMAD.MOV.U32 R15, RZ, RZ, R26 ;  /* 0x000000ffff0f7224 */ /* 0x000fe200078e001a */
[----:B------:R-:W4:Y:S01]  /*2e4b0*/  LDL.LU R25, [R1+0x204] ;  /* 0x0002040001197983 */ /* 0x000f220000300800 */
[----:B------:R-:W-:Y:S02]  /*2e4c0*/  IMAD.MOV.U32 R14, RZ, RZ, R27 ;  /* 0x000000ffff0e7224 */ /* 0x000fe400078e001b */
[----:B------:R-:W-:Y:S02]  /*2e4d0*/  IMAD.MOV.U32 R55, RZ, RZ, R16 ;  /* 0x000000ffff377224 */ /* 0x000fe400078e0010 */
[----:B------:R-:W4:Y:S02]  /*2e4e0*/  LDL.LU R26, [R1+0x208] ;  /* 0x00020800011a7983 */ /* 0x000f240000300800 */
[----:B------:R-:W-:Y:S01]  /*2e4f0*/  IMAD.MOV.U32 R54, RZ, RZ, R17 ;  /* 0x000000ffff367224 */ /* 0x000fe200078e0011 */
[----:B------:R-:W4:Y:S01]  /*2e500*/  LDL.LU R27, [R1+0x20c] ;  /* 0x00020c00011b7983 */ /* 0x000f220000300800 */
[----:B------:R-:W-:-:S02]  /*2e510*/  IMAD.MOV.U32 R16, RZ, RZ, R57 ;  /* 0x000000ffff107224 */ /* 0x000fc400078e0039 */
[----:B------:R-:W4:Y:S02]  /*2e520*/  LDL.LU R57, [R1+0x19b4] ;  /* 0x0019b40001397983 */ /* 0x000f240000300800 */
[----:B------:R-:W-:Y:S02]  /*2e530*/  IMAD.MOV.U32 R17, RZ, RZ, R56 ;  /* 0x000000ffff117224 */ /* 0x000fe400078e0038 */
[----:B------:R-:W4:Y:S01]  /*2e540*/  LDL.LU R56, [R1+0x19b0] ;  /* 0x0019b00001387983 */ /* 0x000f220000300800 */
[----:B------:R-:W4:Y:S02]  /*2e550*/  LDL.LU R18, [R1+0x1a8] ;  /* 0x0001a80001127983 */ /* 0x000f240000300800 */
[----:B------:R-:W-:Y:S02]  /*2e560*/  STL.64 [R1+0x1918], R14 ;  /* 0x0019180e01007387 */ /* 0x000fe40000100a00 */
[----:B------:R0:W-:Y:S02]  /*2e570*/  STL.64 [R1+0x1910], R12 ;  /* 0x0019100c01007387 */ /* 0x0001e40000100a00 */
[----:B------:R-:W-:-:S02]  /*2e580*/  IMAD.MOV.U32 R34, RZ, RZ, R11 ;  /* 0x000000ffff227224 */ /* 0x000fc400078e000b */
[----:B------:R-:W-:Y:S02]  /*2e590*/  IMAD.MOV.U32 R35, RZ, RZ, R10 ;  /* 0x000000ffff237224 */ /* 0x000fe400078e000a */
[----:B------:R-:W-:Y:S01]  /*2e5a0*/  IMAD.MOV.U32 R19, RZ, RZ, R5 ;  /* 0x000000ffff137224 */ /* 0x000fe200078e0005 */
[----:B0-----:R-:W4:Y:S01]  /*2e5b0*/  LDL.LU R12, [R1+0x1d0] ;  /* 0x0001d000010c7983 */ /* 0x001f220000300800 */
[----:B------:R-:W4:Y:S02]  /*2e5c0*/  LDL.LU R13, [R1+0x1d4] ;  /* 0x0001d400010d7983 */ /* 0x000f240000300800 */
[----:B------:R0:W-:Y:S02]  /*2e5d0*/  STL.64 [R1+0x1908], R22 ;  /* 0x0019081601007387 */ /* 0x0001e40000100a00 */
[----:B------:R-:W-:Y:S02]  /*2e5e0*/  STL.64 [R1+0x1900], R20 ;  /* 0x0019001401007387 */ /* 0x000fe40000100a00 */
[----:B0-----:R-:W-:Y:S01]  /*2e5f0*/  IMAD.MOV.U32 R22, RZ, RZ, R4 ;  /* 0x000000ffff167224 */ /* 0x001fe200078e0004 */
[C---:B--2---:R-:W-:Y:S08]  /*2e600*/  HMMA.16816.F32 R40, R48.reuse, R58, R40 ;  /* 0x0000003a3028723c */ /* 0x044ff00000001828 */
[----:B---3--:R-:W-:Y:S11]  /*2e610*/  HMMA.16816.F32 R48, R48, R6, R44 ;  /* 0x000000063030723c */ /* 0x008ff6000000182c */
[----:B------:R-:W-:Y:S05]  /*2e620*/  @!UPT UIADD3 URZ, URZ, URZ, URZ ;  /* 0x0000003f3f3ff290 */ /* 0x000fea000fffe03f */
[----:B------:R-:W-:Y:S02]  /*2e630*/  IMAD.MOV.U32 R11, RZ, RZ, R42 ;  /* 0x000000ffff0b7224 */ /* 0x000fe400078e002a */
[----:B------:R-:W-:Y:S02]  /*2e640*/  IMAD.MOV.U32 R10, RZ, RZ, R43 ;  /* 0x000000ffff0a7224 */ /* 0x000fe400078e002b */
[----:B------:R-:W-:Y:S02]  /*2e650*/  IMAD.MOV.U32 R4, RZ, RZ, R40 ;  /* 0x000000ffff047224 */ /* 0x000fe400078e0028 */
[----:B------:R-:W-:Y:S01]  /*2e660*/  IMAD.MOV.U32 R5, RZ, RZ, R41 ;  /* 0x000000ffff057224 */ /* 0x000fe200078e0029 */
[----:B------:R-:W2:Y:S01]  /*2e670*/  LDL.LU.64 R42, [R1+0x19a8] ;  /* 0x0019a800012a7983 */ /* 0x000ea20000300a00 */
[----:B------:R-:W2:Y:S02]  /*2e680*/  LDL.LU.64 R40, [R1+0x19a0] ;  /* 0x0019a00001287983 */ /* 0x000ea40000300a00 */
[----:B------:R-:W4:Y:S02]  /*2e690*/  LDL.LU.64 R46, [R1+0x1998] ;  /* 0x00199800012e7983 */ /* 0x000f240000300a00 */
[----:B------:R-:W4:Y:S01]  /*2e6a0*/  LDL.LU.64 R44, [R1+0x1990] ;  /* 0x00199000012c7983 */ /* 0x000f220000300a00 */
[----:B------:R-:W-:Y:S01]  /*2e6b0*/  STL.64 [R1+0x1850], R50 ;  /* 0x0018503201007387 */ /* 0x000fe20000100a00 */
[----:B------:R0:W-:Y:S03]  /*2e6c0*/  STL.64 [R1+0x1848], R48 ;  /* 0x0018483001007387 */ /* 0x0001e60000100a00 */
[----:B0-----:R-:W3:Y:S01]  /*2e6d0*/  LDL.LU R48, [R1+0x1e0] ;  /* 0x0001e00001307983 */ /* 0x001ee20000300800 */
[----:B------:R-:W3:Y:S02]  /*2e6e0*/  LDL.LU R49, [R1+0x1e4] ;  /* 0x0001e40001317983 */ /* 0x000ee40000300800 */
[----:B------:R-:W3:Y:S02]  /*2e6f0*/  LDL.LU R50, [R1+0x1e8] ;  /* 0x0001e80001327983 */ /* 0x000ee40000300800 */
[----:B------:R-:W3:Y:S01]  /*2e700*/  LDL.LU R51, [R1+0x1ec] ;  /* 0x0001ec0001337983 */ /* 0x000ee20000300800 */
[C---:B----4-:R-:W-:Y:S01]  /*2e710*/  HMMA.16816.F32 R32, R44.reuse, R34, R28 ;  /* 0x000000222c20723c */ /* 0x050fe2000000181c */
[----:B------:R-:W2:Y:S07]  /*2e720*/  LDL.LU.64 R30, [R1+0x1988] ;  /* 0x00198800011e7983 */ /* 0x000eae0000300a00 */
[C---:B------:R-:W-:Y:S01]  /*2e730*/  HMMA.16816.F32 R52, R44.reuse, R54, R36 ;  /* 0x000000362c34723c */ /* 0x040fe20000001824 */
[----:B------:R-:W-:Y:S11]  /*2e740*/  IMAD.MOV.U32 R23, RZ, RZ, R3 ;  /* 0x000000ffff177224 */ /* 0x000ff600078e0003 */
[----:B------:R-:W-:Y:S03]  /*2e750*/  @!UPT UIADD3 URZ, URZ, URZ, URZ ;  /* 0x0000003f3f3ff290 */ /* 0x000fe6000fffe03f */
[----:B------:R-:W-:Y:S01]  /*2e760*/  STL.64 [R1+0x280], R32 ;  /* 0x0002802001007387 */ /* 0x000fe20000100a00 */
[----:B------:R0:W-:Y:S08]  /*2e770*/  STL.64 [R1+0x288], R34 ;  /* 0x0002882201007387 */ /* 0x0001f00000100a00 */
[----:B------:R-:W-:Y:S01]  /*2e780*/  IMAD.MOV.U32 R3, RZ, RZ, R55 ;  /* 0x000000ffff037224 */ /* 0x000fe200078e0037 */
[----:B0-----:R-:W4:Y:S01]  /*2e790*/  LDL.LU.64 R34, [R1+0x1980] ;  /* 0x0019800001227983 */ /* 0x001f220000300a00 */
[----:B------:R-:W4:Y:S02]  /*2e7a0*/  LDL.LU.64 R32, [R1+0x1978] ;  /* 0x0019780001207983 */ /* 0x000f240000300a00 */
[----:B------:R-:W3:Y:S02]  /*2e7b0*/  LDL.LU.64 R38, [R1+0x1970] ;  /* 0x0019700001267983 */ /* 0x000ee40000300a00 */
[----:B------:R-:W3:Y:S01]  /*2e7c0*/  LDL.LU.64 R36, [R1+0x1968] ;  /* 0x0019680001247983 */ /* 0x000ee20000300a00 */
[----:B------:R-:W-:Y:S01]  /*2e7d0*/  STL.64 [R1+0x260], R52 ;  /* 0x0002603401007387 */ /* 0x000fe20000100a00 */
[----:B------:R0:W-:Y:S03]  /*2e7e0*/  STL [R1+0x268], R54 ;  /* 0x0002683601007387 */ /* 0x0001e60000100800 */
[----:B0-----:R-:W3:Y:S01]  /*2e7f0*/  LDL.LU.64 R54, [R1+0x1960] ;  /* 0x0019600001367983 */ /* 0x001ee20000300a00 */
[----:B------:R-:W3:Y:S01]  /*2e800*/  LDL.LU.64 R52, [R1+0x1958] ;  /* 0x0019580001347983 */ /* 0x000ee20000300a00 */
[C---:B--2---:R-:W-:Y:S02]  /*2e810*/  HMMA.16816.F32 R28, R44.reuse, R30, R40 ;  /* 0x0000001e2c1c723c */ /* 0x044fe40000001828 */
[----:B------:R-:W4:Y:S11]  /*2e820*/  LDL.LU.64 R42, [R1+0x1950] ;  /* 0x00195000012a7983 */ /* 0x000f360000300a00 */
[----:B------:R-:W-:Y:S10]  /*2e830*/  @!UPT UIADD3 URZ, URZ, URZ, URZ ;  /* 0x0000003f3f3ff290 */ /* 0x000ff4000fffe03f */
[----:B------:R-:W-:Y:S01]  /*2e840*/  STL.64 [R1+0x250], R28 ;  /* 0x0002501c01007387 */ /* 0x000fe20000100a00 */
[----:B------:R0:W-:Y:S03]  /*2e850*/  STL.64 [R1+0x258], R30 ;  /* 0x0002581e01007387 */ /* 0x0001e60000100a00 */
[----:B0-----:R-:W2:Y:S01]  /*2e860*/  LDL.LU.64 R30, [R1+0x1948] ;  /* 0x00194800011e7983 */ /* 0x001ea20000300a00 */
[C---:B----4-:R-:W-:Y:S08]  /*2e870*/  HMMA.16816.F32 R40, R44.reuse, R42, R32 ;  /* 0x0000002a2c28723c */ /* 0x050ff00000001820 */
[C---:B--2---:R-:W-:Y:S01]  /*2e880*/  HMMA.16816.F32 R28, R44.reuse, R30, R24 ;  /* 0x0000001e2c1c723c */ /* 0x044fe20000001818 */
[----:B------:R-:W2:Y:S11]  /*2e890*/  LDL.LU.64 R24, [R1+0x1940] ;  /* 0x0019400001187983 */ /* 0x000eb60000300a00 */
[----:B------:R-:W-:Y:S11]  /*2e8a0*/  @!UPT UIADD3 URZ, URZ, URZ, URZ ;  /* 0x0000003f3f3ff290 */ /* 0x000ff6000fffe03f */
[----:B------:R0:W-:Y:S01]  /*2e8b0*/  STL.64 [R1+0x240], R28 ;  /* 0x0002401c01007387 */ /* 0x0001e20000100a00 */
[----:B------:R-:W-:Y:S03]  /*2e8c0*/  STL.64 [R1+0x248], R30 ;  /* 0x0002481e01007387 */ /* 0x000fe60000100a00 */
[----:B0-----:R-:W4:Y:S01]  /*2e8d0*/  LDL.LU.64 R28, [R1+0x1938] ;  /* 0x00193800011c7983 */ /* 0x001f220000300a00 */
[----:B------:R-:W2:Y:S02]  /*2e8e0*/  LDL.LU.64 R32, [R1+0x1930] ;  /* 0x0019300001207983 */ /* 0x000ea40000300a00 */
[----:B------:R-:W-:Y:S02]  /*2e8f0*/  STL.64 [R1+0x230], R40 ;  /* 0x0002302801007387 */ /* 0x000fe40000100a00 */
[----:B------:R0:W-:Y:S02]  /*2e900*/  STL.64 [R1+0x238], R42 ;  /* 0x0002382a01007387 */ /* 0x0001e40000100a00 */
[----:B0-----:R-:W2:Y:S01]  /*2e910*/  LDL.LU.64 R42, [R1+0x1928] ;  /* 0x00192800012a7983 */ /* 0x001ea20000300a00 */
[----:B------:R-:W2:Y:S01]  /*2e920*/  LDL.LU.64 R40, [R1+0x1920] ;  /* 0x0019200001287983 */ /* 0x000ea20000300a00 */
[----:B---3--:R-:W-:Y:S01]  /*2e930*/  HMMA.16816.F32 R20, R44, R22, R48 ;  /* 0x000000162c14723c */ /* 0x008fe20000001830 */
[----:B------:R-:W-:-:S02]  /*2e940*/  IMAD.MOV.U32 R14, RZ, RZ, R57 ;  /* 0x000000ffff0e7224 */ /* 0x000fc400078e0039 */
[----:B------:R-:W-:Y:S11]  /*2e950*/  IMAD.MOV.U32 R15, RZ, RZ, R56 ;  /* 0x000000ffff0f7224 */ /* 0x000ff600078e0038 */
[----:B------:R-:W-:Y:S09]  /*2e960*/  @!UPT UIADD3 URZ, URZ, URZ, URZ ;  /* 0x0000003f3f3ff290 */ /* 0x000ff2000fffe03f */
[----:B------:R0:W-:Y:S01]  /*2e970*/  STL.64 [R1+0x228], R22 ;  /* 0x0002281601007387 */ /* 0x0001e20000100a00 */
[----:B------:R-:W-:Y:S02]  /*2e980*/  IMAD.MOV.U32 R56, RZ, RZ, R20 ;  /* 0x000000ffff387224 */ /* 0x000fe400078e0014 */
[----:B------:R-:W-:Y:S02]  /*2e990*/  IMAD.MOV.U32 R57, RZ, RZ, R21 ;  /* 0x000000ffff397224 */ /* 0x000fe400078e0015 */
[C---:B0-----:R-:W-:Y:S08]  /*2e9a0*/  HMMA.16816.F32 R20, R44.reuse, R58, R12 ;  /* 0x0000003a2c14723c */ /* 0x041ff0000000180c */
[----:B------:R-:W-:Y:S01]  /*2e9b0*/  HMMA.16816.F32 R12, R44, R6, R52 ;  /* 0x000000062c0c723c */ /* 0x000fe20000001834 */
[----:B------:R-:W-:Y:S06]  /*2e9c0*/  STL.64 [R1+0x18c0], R56 ;  /* 0x0018c03801007387 */ /* 0x000fec0000100a00 */
[----:B------:R-:W-:-:S02]  /*2e9d0*/  IMAD.MOV.U32 R44, RZ, RZ, R61 ;  /* 0x000000ffff2c7224 */ /* 0x000fc400078e003d */
[----:B------:R-:W-:-:S06]  /*2e9e0*/  IMAD.MOV.U32 R45, RZ, RZ, R60 ;  /* 0x000000ffff2d7224 */ /* 0x000fcc00078e003c */
[----:B------:R-:W-:Y:S01]  /*2e9f0*/  STL.64 [R1+0x200], R20 ;  /* 0x0002001401007387 */ /* 0x000fe20000100a00 */
[----:B------:R-:W-:Y:S07]  /*2ea00*/  STL.64 [R1+0x208], R22 ;  /* 0x0002081601007387 */ /* 0x000fee0000100a00 */
[----:B------:R-:W-:Y:S02]  /*2ea10*/  STL.64 [R1+0x1f0], R12 ;  /* 0x0001f00c01007387 */ /* 0x000fe40000100a00 */
[----:B------:R2:W-:Y:S01]  /*2ea20*/  STL.64 [R1+0x1f8], R14 ;  /* 0x0001f80e01007387 */ /* 0x0005e20000100a00 */
[----:B------:R0:W-:Y:S01]  /*2ea30*/  STL.64 [R1+0x1880], R4 ;  /* 0x0018800401007387 */ /* 0x0001e20000100a00 */
[C---:B--2---:R-:W-:Y:S11]  /*2ea40*/  HMMA.16816.F32 R12, R40.reuse, R44, R36 ;  /* 0x0000002c280c723c */ /* 0x044ff60000001824 */
[----:B------:R-:W-:Y:S11]  /*2ea50*/  @!UPT UIADD3 URZ, URZ, URZ, URZ ;  /* 0x0000003f3f3ff290 */ /* 0x000ff6000fffe03f */
[----:B------:R-:W-:Y:S02]  /*2ea60*/  @!UPT UIADD3 URZ, URZ, URZ, URZ ;  /* 0x0000003f3f3ff290 */ /* 0x000fe4000fffe03f */
        /* <DEDUP_REMOVED lines=16> */
[----:B------:R-:W3:Y:S01]  /*2eb70*/  LDL.LU R20, [R1+0x180] ;  /* 0x0001800001147983 */ /* 0x000ee20000300800 */
[----:B------:R-:W3:Y:S02]  /*2eb80*/  LDL.LU R21, [R1+0x184] ;  /* 0x0001840001157983 */ /* 0x000ee40000300800 */
[----:B------:R-:W3:Y:S02]  /*2eb90*/  LDL.LU R22, [R1+0x188] ;  /* 0x0001880001167983 */ /* 0x000ee40000300800 */
[----:B------:R-:W3:Y:S01]  /*2eba0*/  LDL.LU R23, [R1+0x18c] ;  /* 0x00018c0001177983 */ /* 0x000ee20000300800 */
[C---:B0-----:R-:W-:Y:S01]  /*2ebb0*/  HMMA.16816.F32 R4, R40.reuse, R32, R16 ;  /* 0x000000202804723c */ /* 0x041fe20000001810 */
[----:B------:R-:W2:Y:S01]  /*2ebc0*/  LDL.LU R16, [R1+0x170] ;  /* 0x0001700001107983 */ /* 0x000ea20000300800 */
[----:B------:R-:W2:Y:S02]  /*2ebd0*/  LDL.LU R17, [R1+0x174] ;  /* 0x0001740001117983 */ /* 0x000ea40000300800 */
[----:B------:R-:W2:Y:S02]  /*2ebe0*/  LDL.LU R18, [R1+0x178] ;  /* 0x0001780001127983 */ /* 0x000ea40000300800 */
[----:B------:R-:W2:Y:S02]  /*2ebf0*/  LDL.LU R19, [R1+0x17c] ;  /* 0x00017c0001137983 */ /* 0x000ea40000300800 */
[----:B------:R-:W-:Y:S11]  /*2ec00*/  IMAD.MOV.U32 R59, RZ, RZ, R0 ;  /* 0x000000ffff3b7224 */ /* 0x000ff600078e0000 */
[----:B------:R-:W-:Y:S05]  /*2ec10*/  @!UPT UIADD3 URZ, URZ, URZ, URZ ;  /* 0x0000003f3f3ff290 */ /* 0x000fea000fffe03f */
        /* <DEDUP_REMOVED lines=19> */
[----:B------:R-:W-:Y:S02]  /*2ed50*/  STL [R1+0x1834], R34 ;  /* 0x0018342201007387 */ /* 0x000fe40000100800 */
[----:B------:R-:W-:Y:S02]  /*2ed60*/  STL [R1+0x1830], R30 ;  /* 0x0018301e01007387 */ /* 0x000fe40000100800 */
[----:B------:R-:W-:Y:S01]  /*2ed70*/  STL [R1+0x182c], R27 ;  /* 0x00182c1b01007387 */ /* 0x000fe20000100800 */
[----:B------:R0:W-:Y:S01]  /*2ed80*/  STL [R1+0x1828], R26 ;  /* 0x0018281a01007387 */ /* 0x0001e20000100800 */
[C---:B----4-:R-:W-:Y:S08]  /*2ed90*/  HMMA.16816.F32 R12, R40.reuse, R28, R12 ;  /* 0x0000001c280c723c */ /* 0x050ff0000000180c */
[----:B---3--:R-:W-:Y:S11]  /*2eda0*/  HMMA.16816.F32 R20, R40, R24, R20 ;  /* 0x000000182814723c */ /* 0x008ff60000001814 */
[----:B------:R-:W-:Y:S05]  /*2edb0*/  @!UPT UIADD3 URZ, URZ, URZ, URZ ;  /* 0x0000003f3f3ff290 */ /* 0x000fea000fffe03f */
[----:B-1----:R-:W-:Y:S02]  /*2edc0*/  IMAD.MOV.U32 R35, RZ, RZ, R14 ;  /* 0x000000ffff237224 */ /* 0x002fe400078e000e */
[----:B------:R-:W-:Y:S02]  /*2edd0*/  IMAD.MOV.U32 R31, RZ, RZ, R13 ;  /* 0x000000ffff1f7224 */ /* 0x000fe400078e000d */
[----:B------:R-:W-:Y:S02]  /*2ede0*/  IMAD.MOV.U32 R61, RZ, RZ, R12 ;  /* 0x000000ffff3d7224 */ /* 0x000fe400078e000c */
[----:B------:R-:W-:Y:S02]  /*2edf0*/  IMAD.MOV.U32 R0, RZ, RZ, R15 ;  /* 0x000000ffff007224 */ /* 0x000fe400078e000f */
[----:B------:R-:W3:Y:S01]  /*2ee00*/  LDL.LU.64 R14, [R1+0x1918] ;  /* 0x00191800010e7983 */ /* 0x000ee20000300a00 */
[----:B------:R-:W4:Y:S02]  /*2ee10*/  LDL.LU.64 R12, [R1+0x1910] ;  /* 0x00191000010c7983 */ /* 0x000f240000300a00 */
[----:B------:R1:W-:Y:S02]  /*2ee20*/  STL [R1+0x1840], R35 ;  /* 0x0018402301007387 */ /* 0x0003e40000100800 */
[----:B------:R1:W-:Y:S01]  /*2ee30*/  STL [R1+0x183c], R31 ;  /* 0x00183c1f01007387 */ /* 0x0003e20000100800 */
[----:B------:R-:W-:Y:S01]  /*2ee40*/  STL [R1+0x1838], R61 ;  /* 0x0018383d01007387 */ /* 0x000fe20000100800 */
[----:B0-----:R-:W-:-:S02]  /*2ee50*/  IMAD.MOV.U32 R26, RZ, RZ, R22 ;  /* 0x000000ffff1a7224 */ /* 0x001fc400078e0016 */
[----:B------:R-:W-:Y:S02]  /*2ee60*/  IMAD.MOV.U32 R60, RZ, RZ, R23 ;  /* 0x000000ffff3c7224 */ /* 0x000fe400078e0017 */
[----:B------:R-:W-:Y:S02]  /*2ee70*/  IMAD.MOV.U32 R30, RZ, RZ, R20 ;  /* 0x000000ffff1e7224 */ /* 0x000fe400078e0014 */
[----:B------:R-:W-:Y:S01]  /*2ee80*/  IMAD.MOV.U32 R27, RZ, RZ, R21 ;  /* 0x000000ffff1b7224 */ /* 0x000fe200078e0015 */
[----:B------:R-:W2:Y:S01]  /*2ee90*/  LDL.LU.64 R22, [R1+0x1908] ;  /* 0x0019080001167983 */ /* 0x000ea20000300a00 */
[----:B------:R-:W2:Y:S02]  /*2eea0*/  LDL.LU.64 R20, [R1+0x1900] ;  /* 0x0019000001147983 */ /* 0x000ea40000300a00 */
[C---:B--2---:R-:W-:Y:S11]  /*2eeb0*/  HMMA.16816.F32 R16, R40.reuse, R20, R16 ;  /* 0x000000142810723c */ /* 0x044ff60000001810 */
[----:B------:R-:W-:Y:S11]  /*2eec0*/  @!UPT UIADD3 URZ, URZ, URZ, URZ ;  /* 0x0000003f3f3ff290 */ /* 0x000ff6000fffe03f */
[----:B------:R-:W-:Y:S02]  /*2eed0*/  @!UPT UIADD3 URZ, URZ, URZ, URZ ;  /* 0x0000003f3f3ff290 */ /* 0x000fe4000fffe03f */
[----:B-1----:R-:W-:Y:S02]  /*2eee0*/  IMAD.MOV.U32 R35, RZ, RZ, R16 ;  /* 0x000000ffff237224 */ /* 0x002fe400078e0010 */
[----:B------:R-:W-:Y:S02]  /*2eef0*/  IMAD.MOV.U32 R31, RZ, RZ, R17 ;  /* 0x000000ffff1f7224 */ /* 0x000fe400078e0011 */
[----:B------:R-:W2:Y:S01]  /*2ef00*/  LDL.LU.64 R16, [R1+0x18f8] ;  /* 0x0018f80001107983 */ /* 0x000ea20000300a00 */
[C---:B----4-:R-:W-:Y:S01]  /*2ef10*/  HMMA.16816.F32 R36, R40.reuse, R12, R36 ;  /* 0x0000000c2824723c */ /* 0x050fe20000001824 */
[----:B------:R-:W-:Y:S02]  /*2ef20*/  STL.64 [R1+0x18d0], R22 ;  /* 0x0018d01601007387 */ /* 0x000fe40000100a00 */
[----:B------:R0:W-:Y:S02]  /*2ef30*/  STL.64 [R1+0x18c8], R20 ;  /* 0x0018c81401007387 */ /* 0x0001e40000100a00 */
[----:B0-----:R-:W4:Y:S01]  /*2ef40*/  LDL.LU R20, [R1+0x130] ;  /* 0x0001300001147983 */ /* 0x001f220000300800 */
[----:B------:R-:W4:Y:S02]  /*2ef50*/  LDL.LU R21, [R1+0x134] ;  /* 0x0001340001157983 */ /* 0x000f240000300800 */
[----:B------:R-:W4:Y:S02]  /*2ef60*/  LDL.LU R22, [R1+0x138] ;  /* 0x0001380001167983 */ /* 0x000f240000300800 */
[----:B------:R-:W4:Y:S01]  /*2ef70*/  LDL.LU R23, [R1+0x13c] ;  /* 0x00013c0001177983 */ /* 0x000f220000300800 */
[C---:B--2---:R-:W-:Y:S11]  /*2ef80*/  HMMA.16816.F32 R52, R40.reuse, R16, R52 ;  /* 0x000000102834723c */ /* 0x044ff60000001834 */
        /* <DEDUP_REMOVED lines=8> */
[----:B0-----:R-:W2:Y:S01]  /*2f010*/  LDL.LU.64 R38, [R1+0x18e0] ;  /* 0x0018e00001267983 */ /* 0x001ea20000300a00 */
[----:B------:R-:W2:Y:S02]  /*2f020*/  LDL.LU.64 R36, [R1+0x18d8] ;  /* 0x0018d80001247983 */ /* 0x000ea40000300a00 */
[----:B---3--:R-:W-:Y:S02]  /*2f030*/  STL.64 [R1+0x18b8], R14 ;  /* 0x0018b80e01007387 */ /* 0x008fe40000100a00 */
[----:B------:R4:W-:Y:S02]  /*2f040*/  STL.64 [R1+0x18b0], R12 ;  /* 0x0018b00c01007387 */ /* 0x0009e40000100a00 */
[----:B----4-:R-:W-:Y:S01]  /*2f050*/  HMMA.16816.F32 R12, R40, R8, R20 ;  /* 0x00000008280c723c */ /* 0x010fe20000001814 */
[----:B------:R-:W-:-:S02]  /*2f060*/  IMAD.MOV.U32 R61, RZ, RZ, R18 ;  /* 0x000000ffff3d7224 */ /* 0x000fc400078e0012 */
[----:B------:R-:W-:Y:S11]  /*2f070*/  IMAD.MOV.U32 R34, RZ, RZ, R19 ;  /* 0x000000ffff227224 */ /* 0x000ff600078e0013 */
[----:B------:R-:W-:Y:S09]  /*2f080*/  @!UPT UIADD3 URZ, URZ, URZ, URZ ;  /* 0x0000003f3f3ff290 */ /* 0x000ff2000fffe03f */
[----:B------:R-:W-:Y:S01]  /*2f090*/  STL.64 [R1+0x170], R12 ;  /* 0x0001700c01007387 */ /* 0x000fe20000100a00 */
[----:B------:R-:W-:Y:S01]  /*2f0a0*/  STL.64 [R1+0x178], R14 ;  /* 0x0001780e01007387 */ /* 0x000fe20000100a00 */
[C---:B--2---:R-:W-:Y:S11]  /*2f0b0*/  HMMA.16816.F32 R4, R36.reuse, R44, R4 ;  /* 0x0000002c2404723c */ /* 0x044ff60000001804 */
[----:B------:R-:W-:Y:S11]  /*2f0c0*/  @!UPT UIADD3 URZ, URZ, URZ, URZ ;  /* 0x0000003f3f3ff290 */ /* 0x000ff6000fffe03f */
[----:B------:R-:W-:Y:S01]  /*2f0d0*/  @!UPT UIADD3 URZ, URZ, URZ, URZ ;  /* 0x0000003f3f3ff290 */ /* 0x000fe2000fffe03f */
[----:B------:R0:W-:Y:S01]  /*2f0e0*/  STL.64 [R1+0x160], R4 ;  /* 0x0001600401007387 */ /* 0x0001e20000100a00 */
[----:B------:R-:W-:Y:S02]  /*2f0f0*/  IMAD.MOV.U32 R18, RZ, RZ, R6 ;  /* 0x000000ffff127224 */ /* 0x000fe400078e0006 */
[----:B------:R-:W-:Y:S02]  /*2f100*/  IMAD.MOV.U32 R19, RZ, RZ, R7 ;  /* 0x000000ffff137224 */ /* 0x000fe400078e0007 */
[C---:B0-----:R-:W-:Y:S03]  /*2f110*/  HMMA.16816.F32 R4, R36.reuse, R32, R56 ;  /* 0x000000202404723c */ /* 0x041fe60000001838 */
[----:B------:R-:W-:Y:S01]  /*2f120*/  STL [R1+0x17c4], R19 ;  /* 0x0017c41301007387 */ /* 0x000fe20000100800 */
[----:B------:R-:W-:Y:S02]  /*2f130*/  STL [R1+0x17c0], R18 ;  /* 0x0017c01201007387 */ /* 0x000fe40000100800 */
[----:B------:R-:W-:Y:S02]  /*2f140*/  STL.64 [R1+0x1890], R34 ;  /* 0x0018902201007387 */ /* 0x000fe40000100a00 */
[----:B------:R-:W-:Y:S11]  /*2f150*/  STL.64 [R1+0x1888], R32 ;  /* 0x0018882001007387 */ /* 0x000ff60000100a00 */
[----:B------:R-:W-:Y:S04]  /*2f160*/  @!UPT UIADD3 URZ, URZ, URZ, URZ ;  /* 0x0000003f3f3ff290 */ /* 0x000fe8000fffe03f */
[----:B------:R-:W-:Y:S01]  /*2f170*/  STL.64 [R1+0x150], R4 ;  /* 0x0001500401007387 */ /* 0x000fe20000100a00 */
[----:B------:R0:W-:Y:S02]  /*2f180*/  STL.64 [R1+0x158], R6 ;  /* 0x0001580601007387 */ /* 0x0001e40000100a00 */
[----:B0-----:R-:W-:Y:S01]  /*2f190*/  HMMA.16816.F32 R4, R36, R28, R48 ;  /* 0x0000001c2404723c */ /* 0x001fe20000001830 */
[----:B------:R-:W-:Y:S01]  /*2f1a0*/  STL.64 [R1+0x1878], R30 ;  /* 0x0018781e01007387 */ /* 0x000fe20000100a00 */
[----:B------:R-:W-:Y:S02]  /*2f1b0*/  STL.64 [R1+0x1870], R28 ;  /* 0x0018701c01007387 */ /* 0x000fe40000100a00 */
[----:B------:R-:W-:Y:S02]  /*2f1c0*/  IMAD.MOV.U32 R43, RZ, RZ, R52 ;  /* 0x000000ffff2b7224 */ /* 0x000fe400078e0034 */
[----:B------:R-:W-:Y:S02]  /*2f1d0*/  IMAD.MOV.U32 R42, RZ, RZ, R53 ;  /* 0x000000ffff2a7224 */ /* 0x000fe400078e0035 */
[----:B------:R-:W-:-:S02]  /*2f1e0*/  IMAD.MOV.U32 R41, RZ, RZ, R54 ;  /* 0x000000ffff297224 */ /* 0x000fc400078e0036 */
[----:B------:R-:W-:Y:S11]  /*2f1f0*/  IMAD.MOV.U32 R40, RZ, RZ, R55 ;  /* 0x000000ffff287224 */ /* 0x000ff600078e0037 */
[----:B------:R-:W-:Y:S02]  /*2f200*/  @!UPT UIADD3 URZ, URZ, URZ, URZ ;  /* 0x0000003f3f3ff290 */ /* 0x000fe4000fffe03f */
[----:B------:R0:W-:Y:S01]  /*2f210*/  STL.64 [R1+0x140], R4 ;  /* 0x0001400401007387 */ /* 0x0001e20000100a00 */
[----:B------:R1:W-:Y:S02]  /*2f220*/  STL.64 [R1+0x148], R6 ;  /* 0x0001480601007387 */ /* 0x0003e40000100a00 */
[----:B------:R-:W2:Y:S02]  /*2f230*/  LDL.LU R52, [R1+0xb0] ;  /* 0x0000b00001347983 */ /* 0x000ea40000300800 */
[----:B------:R-:W2:Y:S01]  /*2f240*/  LDL.LU R53, [R1+0xb4] ;  /* 0x0000b40001357983 */ /* 0x000ea20000300800 */
[----:B------:R-:W2:Y:S01]  /*2f250*/  LDL.LU R54, [R1+0xb8] ;  /* 0x0000b80001367983 */ /* 0x000ea20000300800 */
[----:B------:R-:W2:Y:S02]  /*2f260*/  LDL.LU R55, [R1+0xbc] ;  /* 0x0000bc0001377983 */ /* 0x000ea40000300800 */
[----:B------:R-:W3:Y:S02]  /*2f270*/  LDL.LU R20, [R1+0xe0] ;  /* 0x0000e00001147983 */ /* 0x000ee40000300800 */
[----:B------:R-:W3:Y:S01]  /*2f280*/  LDL.LU R21, [R1+0xe4] ;  /* 0x0000e40001157983 */ /* 0x000ee20000300800 */
[----:B------:R-:W3:Y:S01]  /*2f290*/  LDL.LU R22, [R1+0xe8] ;  /* 0x0000e80001167983 */ /* 0x000ee20000300800 */
[----:B------:R-:W3:Y:S02]  /*2f2a0*/  LDL.LU R23, [R1+0xec] ;  /* 0x0000ec0001177983 */ /* 0x000ee40000300800 */
        /* <DEDUP_REMOVED lines=12> */
[----:B0-----:R-:W2:Y:S02]  /*2f370*/  LDL.LU R4, [R1+0x90] ;  /* 0x0000900001047983 */ /* 0x001ea40000300800 */
[----:B------:R-:W2:Y:S01]  /*2f380*/  LDL.LU R5, [R1+0x94] ;  /* 0x0000940001057983 */ /* 0x000ea20000300800 */
[----:B-1----:R-:W2:Y:S01]  /*2f390*/  LDL.LU R6, [R1+0x98] ;  /* 0x0000980001067983 */ /* 0x002ea20000300800 */
[----:B------:R-:W2:Y:S02]  /*2f3a0*/  LDL.LU R7, [R1+0x9c] ;  /* 0x00009c0001077983 */ /* 0x000ea40000300800 */
[----:B------:R-:W2:Y:S02]  /*2f3b0*/  LDL.LU.64 R32, [R1+0x40] ;  /* 0x0000400001207983 */ /* 0x000ea40000300a00 */
[----:B------:R-:W-:Y:S01]  /*2f3c0*/  STL.64 [R1+0x1868], R42 ;  /* 0x0018682a01007387 */ /* 0x000fe20000100a00 */
[----:B------:R0:W-:Y:S04]  /*2f3d0*/  STL.64 [R1+0x1860], R40 ;  /* 0x0018602801007387 */ /* 0x0001e80000100a00 */
[----:B0-----:R-:W2:Y:S01]  /*2f3e0*/  LDL.LU R40, [R1+0x60] ;  /* 0x0000600001287983 */ /* 0x001ea20000300800 */
[----:B------:R-:W2:Y:S02]  /*2f3f0*/  LDL.LU R41, [R1+0x64] ;  /* 0x0000640001297983 */ /* 0x000ea40000300800 */
[----:B------:R-:W2:Y:S02]  /*2f400*/  LDL.LU R42, [R1+0x68] ;  /* 0x00006800012a7983 */ /* 0x000ea40000300800 */
[----:B------:R-:W2:Y:S01]  /*2f410*/  LDL.LU R43, [R1+0x6c] ;  /* 0x00006c00012b7983 */ /* 0x000ea20000300800 */
[----:B------:R-:W2:Y:S01]  /*2f420*/  LDL.LU R28, [R1+0x80] ;  /* 0x00008000011c7983 */ /* 0x000ea20000300800 */
[----:B------:R-:W2:Y:S02]  /*2f430*/  LDL.LU R29, [R1+0x84] ;  /* 0x00008400011d7983 */ /* 0x000ea40000300800 */
[----:B------:R-:W4:Y:S02]  /*2f440*/  LDL.LU R30, [R1+0x88] ;  /* 0x00008800011e7983 */ /* 0x000f240000300800 */
[----:B------:R-:W4:Y:S01]  /*2f450*/  LDL.LU R31, [R1+0x8c] ;  /* 0x00008c00011f7983 */ /* 0x000f220000300800 */
[----:B------:R-:W4:Y:S01]  /*2f460*/  LDL.LU R44, [R1+0x100] ;  /* 0x00010000012c7983 */ /* 0x000f220000300800 */
[----:B------:R-:W4:Y:S02]  /*2f470*/  LDL.LU R45, [R1+0x104] ;  /* 0x00010400012d7983 */ /* 0x000f240000300800 */
[----:B------:R-:W4:Y:S02]  /*2f480*/  LDL.LU R46, [R1+0x108] ;  /* 0x00010800012e7983 */ /* 0x000f240000300800 */
[----:B------:R-:W4:Y:S01]  /*2f490*/  LDL.LU R47, [R1+0x10c] ;  /* 0x00010c00012f7983 */ /* 0x000f220000300800 */
[C---:B---3--:R-:W-:Y:S11]  /*2f4a0*/  HMMA.16816.F32 R20, R36.reuse, R24, R20 ;  /* 0x000000182414723c */ /* 0x048ff60000001814 */
[----:B------:R-:W-:Y:S11]  /*2f4b0*/  @!UPT UIADD3 URZ, URZ, URZ, URZ ;  /* 0x0000003f3f3ff290 */ /* 0x000ff6000fffe03f */
[----:B------:R-:W-:Y:S01]  /*2f4c0*/  @!UPT UIADD3 URZ, URZ, URZ, URZ ;  /* 0x0000003f3f3ff290 */ /* 0x000fe2000fffe03f */
[----:B------:R0:W-:Y:S01]  /*2f4d0*/  STL.64 [R1+0x130], R20 ;  /* 0x0001301401007387 */ /* 0x0001e20000100a00 */
[----:B------:R-:W-:Y:S02]  /*2f4e0*/  IMAD.MOV.U32 R19, RZ, RZ, R22 ;  /* 0x000000ffff137224 */ /* 0x000fe400078e0016 */
[----:B------:R-:W-:Y:S02]  /*2f4f0*/  IMAD.MOV.U32 R18, RZ, RZ, R23 ;  /* 0x000000ffff127224 */ /* 0x000fe400078e0017 */
[----:B------:R-:W3:Y:S04]  /*2f500*/  LDL.LU.64 R22, [R1+0x18d0] ;  /* 0x0018d00001167983 */ /* 0x000ee80000300a00 */
[----:B0-----:R-:W4:Y:S01]  /*2f510*/  LDL.LU.64 R20, [R1+0x18c8] ;  /* 0x0018c80001147983 */ /* 0x001f220000300a00 */
[C---:B--2---:R-:W-:Y:S01]  /*2f520*/  HMMA.16816.F32 R12, R36.reuse, R16, R12 ;  /* 0x00000010240c723c */ /* 0x044fe2000000180c */
[----:B------:R0:W-:Y:S02]  /*2f530*/  STL [R1+0x17cc], R18 ;  /* 0x0017cc1201007387 */ /* 0x0001e40000100800 */
[----:B------:R1:W-:Y:S11]  /*2f540*/  STL [R1+0x17c8], R19 ;  /* 0x0017c81301007387 */ /* 0x0003f60000100800 */
[----:B------:R-:W-:Y:S10]  /*2f550*/  @!UPT UIADD3 URZ, URZ, URZ, URZ ;  /* 0x0000003f3f3ff290 */ /* 0x000ff4000fffe03f */
[----:B0-----:R-:W-:Y:S02]  /*2f560*/  IMAD.MOV.U32 R18, RZ, RZ, R14 ;  /* 0x000000ffff127224 */ /* 0x001fe400078e000e */
[----:B-1----:R-:W-:Y:S01]  /*2f570*/  IMAD.MOV.U32 R19, RZ, RZ, R15 ;  /* 0x000000ffff137224 */ /* 0x002fe200078e000f */
[C---:B----4-:R-:W-:Y:S11]  /*2f580*/  HMMA.16816.F32 R56, R36.reuse, R20, R56 ;  /* 0x000000142438723c */ /* 0x050ff60000001838 */
[----:B------:R-:W-:Y:S11]  /*2f590*/  @!UPT UIADD3 URZ, URZ, URZ, URZ ;  /* 0x0000003f3f3ff290 */ /* 0x000ff6000fffe03f */
[----:B------:R-:W-:Y:S01]  /*2f5a0*/  @!UPT UIADD3 URZ, URZ, URZ, URZ ;  /* 0x0000003f3f3ff290 */ /* 0x000fe2000fffe03f */
[----:B------:R0:W-:Y:S01]  /*2f5b0*/  STL.64 [R1+0x120], R56 ;  /* 0x0001203801007387 */ /* 0x0001e20000100a00 */
[----:B------:R1:W-:Y:S03]  /*2f5c0*/  STL.64 [R1+0x128], R58 ;  /* 0x0001283a01007387 */ /* 0x0003e60000100a00 */
[----:B0-----:R-:W2:Y:S01]  /*2f5d0*/  LDL.LU.64 R56, [R1+0x18c0] ;  /* 0x0018c00001387983 */ /* 0x001ea20000300a00 */
[----:B-1----:R-:W4:Y:S02]  /*2f5e0*/  LDL R58, [R1+0x4cc] ;  /* 0x0004cc00013a7983 */ /* 0x002f240000100800 */
[----:B------:R0:W-:Y:S02]  /*2f5f0*/  STL.64 [R1+0x110], R12 ;  /* 0x0001100c01007387 */ /* 0x0001e40000100a00 */
[----:B------:R-:W2:Y:S01]  /*2f600*/  LDL.LU.64 R14, [R1+0x18b8] ;  /* 0x0018b800010e7983 */ /* 0x000ea20000300a00 */
[----:B0-----:R-:W2:Y:S02]  /*2f610*/  LDL.LU.64 R12, [R1+0x18b0] ;  /* 0x0018b000010c7983 */ /* 0x001ea40000300a00 */
[C---:B--2---:R-:W-:Y:S11]  /*2f620*/  HMMA.16816.F32 R52, R36.reuse, R12, R52 ;  /* 0x0000000c2434723c */ /* 0x044ff60000001834 */
[----:B------:R-:W-:Y:S11]  /*2f630*/  @!UPT UIADD3 URZ, URZ, URZ, URZ ;  /* 0x0000003f3f3ff290 */ /* 0x000ff6000fffe03f */
[----:B------:R-:W-:Y:S01]  /*2f640*/  @!UPT UIADD3 URZ, URZ, URZ, URZ ;  /* 0x0000003f3f3ff290 */ /* 0x000fe2000fffe03f */
[----:B------:R-:W-:Y:S01]  /*2f650*/  STL.64 [R1+0xf0], R52 ;  /* 0x0000f03401007387 */ /* 0x000fe20000100a00 */
[----:B------:R0:W-:Y:S03]  /*2f660*/  STL.64 [R1+0xf8], R54 ;  /* 0x0000f83601007387 */ /* 0x0001e60000100a00 */
[----:B0-----:R-:W2:Y:S01]  /*2f670*/  LDL.LU.64 R54, [R1+0x18a8] ;  /* 0x0018a80001367983 */ /* 0x001ea20000300a00 */
[----:B------:R-:W2:Y:S01]  /*2f680*/  LDL.LU.64 R52, [R1+0x18a0] ;  /* 0x0018a00001347983 */ /* 0x000ea20000300a00 */
[----:B------:R-:W-:Y:S07]  /*2f690*/  HMMA.16816.F32 R36, R36, R8, R48 ;  /* 0x000000082424723c */ /* 0x000fee0000001830 */
[----:B---3--:R-:W-:-:S02]  /*2f6a0*/  IMAD.MOV.U32 R48, RZ, RZ, R23 ;  /* 0x000000ffff307224 */ /* 0x008fc400078e0017 */
[----:B------:R-:W3:Y:S01]  /*2f6b0*/  LDL.LU R23, [R1+0x189c] ;  /* 0x00189c0001177983 */ /* 0x000ee20000300800 */
[----:B------:R-:W-:Y:S11]  /*2f6c0*/  IMAD.MOV.U32 R49, RZ, RZ, R2 ;  /* 0x000000ffff317224 */ /* 0x000ff600078e0002 */
[----:B------:R-:W-:Y:S02]  /*2f6d0*/  @!UPT UIADD3 URZ, URZ, URZ, URZ ;  /* 0x0000003f3f3ff290 */ /* 0x000fe4000fffe03f */
[----:B------:R0:W-:Y:S01]  /*2f6e0*/  STL.64 [R1+0xe0], R36 ;  /* 0x0000e02401007387 */ /* 0x0001e20000100a00 */
[----:B------:R-:W-:Y:S02]  /*2f6f0*/  STL.64 [R1+0xe8], R38 ;  /* 0x0000e82601007387 */ /* 0x000fe40000100a00 */
[----:B------:R-:W3:Y:S02]  /*2f700*/  LDL.LU R2, [R1+0x1898] ;  /* 0x0018980001027983 */ /* 0x000ee40000300800 */
[----:B------:R-:W3:Y:S01]  /*2f710*/  LDL R59, [R1+0x4e4] ;  /* 0x0004e400013b7983 */ /* 0x000ee20000100800 */
[----:B------:R-:W3:Y:S01]  /*2f720*/  LDL.LU.64 R34, [R1+0x1890] ;  /* 0x0018900001227983 */ /* 0x000ee20000300a00 */
[----:B0-----:R-:W-:Y:S02]  /*2f730*/  IMAD.MOV.U32 R37, RZ, RZ, R32 ;  /* 0x000000ffff257224 */ /* 0x001fe400078e0020 */
[----:B------:R-:W-:Y:S01]  /*2f740*/  IMAD.MOV.U32 R36, RZ, RZ, R33 ;  /* 0x000000ffff247224 */ /* 0x000fe200078e0021 */
[----:B--2---:R-:W-:Y:S01]  /*2f750*/  HMMA.16816.F32 R4, R52, R32, R4 ;  /* 0x000000203404723c */ /* 0x004fe20000001804 */
[----:B------:R-:W2:Y:S01]  /*2f760*/  LDL.LU.64 R32, [R1+0x1888] ;  /* 0x0018880001207983 */ /* 0x000ea20000300a00 */
[----:B------:R-:W-:-:S02]  /*2f770*/  IMAD.MOV.U32 R50, RZ, RZ, R15 ;  /* 0x000000ffff327224 */ /* 0x000fc400078e000f */
[----:B------:R-:W-:Y:S11]  /*2f780*/  IMAD.MOV.U32 R51, RZ, RZ, R14 ;  /* 0x000000ffff337224 */ /* 0x000ff600078e000e */
[----:B------:R-:W-:Y:S08]  /*2f790*/  @!UPT UIADD3 URZ, URZ, URZ, URZ ;  /* 0x0000003f3f3ff290 */ /* 0x000ff0000fffe03f */
[----:B------:R0:W-:Y:S01]  /*2f7a0*/  STL.64 [R1+0xd0], R4 ;  /* 0x0000d00401007387 */ /* 0x0001e20000100a00 */
[----:B------:R-:W-:Y:S02]  /*2f7b0*/  IMAD.MOV.U32 R14, RZ, RZ, R6 ;  /* 0x000000ffff0e7224 */ /* 0x000fe400078e0006 */
[----:B------:R-:W-:Y:S02]  /*2f7c0*/  IMAD.MOV.U32 R15, RZ, RZ, R7 ;  /* 0x000000ffff0f7224 */ /* 0x000fe400078e0007 */
[----:B------:R-:W-:Y:S02]  /*2f7d0*/  IMAD.MOV.U32 R6, RZ, RZ, R11 ;  /* 0x000000ffff067224 */ /* 0x000fe400078e000b */
[----:B------:R-:W-:Y:S01]  /*2f7e0*/  IMAD.MOV.U32 R7, RZ, RZ, R10 ;  /* 0x000000ffff077224 */ /* 0x000fe200078e000a */
[----:B0-----:R-:W3:Y:S01]  /*2f7f0*/  LDL.LU.64 R4, [R1+0x1880] ;  /* 0x0018800001047983 */ /* 0x001ee20000300a00 */
[C---:B--2---:R-:W-:Y:S11]  /*2f800*/  HMMA.16816.F32 R28, R52.reuse, R32, R28 ;  /* 0x00000020341c723c */ /* 0x044ff6000000181c */
[----:B------:R-:W-:Y:S11]  /*2f810*/  @!UPT UIADD3 URZ, URZ, URZ, URZ ;  /* 0x0000003f3f3ff290 */ /* 0x000ff6000fffe03f */
[----:B------:R-:W-:Y:S01]  /*2f820*/  @!UPT UIADD3 URZ, URZ, URZ, URZ ;  /* 0x0000003f3f3ff290 */ /* 0x000fe2000fffe03f */
[----:B------:R0:W-:Y:S01]  /*2f830*/  STL.64 [R1+0xc0], R28 ;  /* 0x0000c01c01007387 */ /* 0x0001e20000100a00 */
[----:B------:R-:W-:Y:S02]  /*2f840*/  IMAD.MOV.U32 R10, RZ, RZ, R30 ;  /* 0x000000ffff0a7224 */ /* 0x000fe400078e001e */
[----:B------:R-:W-:Y:S02]  /*2f850*/  IMAD.MOV.U32 R11, RZ, RZ, R31 ;  /* 0x000000ffff0b7224 */ /* 0x000fe400078e001f */
[----:B------:R-:W2:Y:S04]  /*2f860*/  LDL.LU.64 R30, [R1+0x1878] ;  /* 0x00187800011e7983 */ /* 0x000ea80000300a00 */
        /* <DEDUP_REMOVED lines=8> */
[C---:B------:R-:W-:Y:S11]  /*2f8f0*/  HMMA.16816.F32 R44, R52.reuse, R24, R44 ;  /* 0x00000018342c723c */ /* 0x040ff6000000182c */
[----:B------:R-:W-:Y:S11]  /*2f900*/  @!UPT UIADD3 URZ, URZ, URZ, URZ ;  /* 0x0000003f3f3ff290 */ /* 0x000ff6000fffe03f */
[----:B------:R-:W-:Y:S01]  /*2f910*/  @!UPT UIADD3 URZ, URZ, URZ, URZ ;  /* 0x0000003f3f3ff290 */ /* 0x000fe2000fffe03f */
[----:B------:R-:W-:Y:S01]  /*2f920*/  STL.64 [R1+0xa0], R44 ;  /* 0x0000a02c01007387 */ /* 0x000fe20000100a00 */
[----:B------:R-:W-:Y:S02]  /*2f930*/  STL.64 [R1+0xa8], R46 ;  /* 0x0000a82e01007387 */ /* 0x000fe40000100a00 */
[----:B---3--:R-:W-:Y:S02]  /*2f940*/  STL.64 [R1+0x1810], R22 ;  /* 0x0018101601007387 */ /* 0x008fe40000100a00 */
[----:B------:R0:W-:Y:S01]  /*2f950*/  STL.64 [R1+0x1808], R20 ;  /* 0x0018081401007387 */ /* 0x0001e20000100a00 */
[C---:B------:R-:W-:Y:S08]  /*2f960*/  HMMA.16816.F32 R48, R52.reuse, R16, R48 ;  /* 0x000000103430723c */ /* 0x040ff00000001830 */
[C---:B------:R-:W-:Y:S01]  /*2f970*/  HMMA.16816.F32 R4, R52.reuse, R12, R4 ;  /* 0x0000000c3404723c */ /* 0x040fe20000001804 */
[----:B------:R-:W-:Y:S07]  /*2f980*/  LDSM.16.MT88.4 R44, [R2+0x3000] ;  /* 0x00300000022c783b */ /* 0x000fee0000004200 */
[----:B--2---:R-:W-:Y:S11]  /*2f990*/  HMMA.16816.F32 R40, R52, R20, R40 ;  /* 0x000000143428723c */ /* 0x004ff60000001828 */
[----:B------:R-:W-:Y:S11]  /*2f9a0*/  @!UPT UIADD3 URZ, URZ, URZ, URZ ;  /* 0x0000003f3f3ff290 */ /* 0x000ff6000fffe03f */
[----:B------:R-:W-:Y:S01]  /*2f9b0*/  @!UPT UIADD3 URZ, URZ, URZ, URZ ;  /* 0x0000003f3f3ff290 */ /* 0x000fe2000fffe03f */
[----:B------:R-:W-:Y:S01]  /*2f9c0*/  STL.64 [R1+0x90], R40 ;  /* 0x0000902801007387 */ /* 0x000fe20000100a00 */
[----:B------:R-:W-:Y:S02]  /*2f9d0*/  STL.64 [R1+0x98], R42 ;  /* 0x0000982a01007387 */ /* 0x000fe40000100a00 */
[----:B----4-:R-:W1:Y:S04]  /*2f9e0*/  LDSM.16.MT88.4 R40, [R58+0x3800] ;  /* 0x003800003a28783b */ /* 0x010e680000004200 */
[----:B0-----:R-:W2:Y:S01]  /*2f9f0*/  LDL.LU R20, [R1+0x250] ;  /* 0x0002500001147983 */ /* 0x001ea20000300800 */
[----:B------:R-:W2:Y:S01]  /*2fa00*/  LDL.LU R21, [R1+0x254] ;  /* 0x0002540001157983 */ /* 0x000ea20000300800 */
[----:B------:R-:W2:Y:S02]  /*2fa10*/  LDL.LU R22, [R1+0x258] ;  /* 0x0002580001167983 */ /* 0x000ea40000300800 */
[----:B------:R-:W2:Y:S01]  /*2fa20*/  LDL.LU R23, [R1+0x25c] ;  /* 0x00025c0001177983 */ /* 0x000ea20000300800 */
[----:B-1----:R-:W-:Y:S01]  /*2fa30*/  STL.64 [R1+0x17e0], R42 ;  /* 0x0017e02a01007387 */ /* 0x002fe20000100a00 */
[----:B------:R0:W-:Y:S03]  /*2fa40*/  STL.64 [R1+0x17d8], R40 ;  /* 0x0017d82801007387 */ /* 0x0001e60000100a00 */
[----:B0-----:R-:W3:Y:S01]  /*2fa50*/  LDL.LU R40, [R1+0x260] ;  /* 0x0002600001287983 */ /* 0x001ee20000300800 */
[----:B------:R-:W3:Y:S02]  /*2fa60*/  LDL.LU R41, [R1+0x264] ;  /* 0x0002640001297983 */ /* 0x000ee40000300800 */
[----:B------:R-:W3:Y:S02]  /*2fa70*/  LDL.LU R42, [R1+0x268] ;  /* 0x00026800012a7983 */ /* 0x000ee40000300800 */
[----:B------:R-:W-:-:S02]  /*2fa80*/  IMAD.MOV.U32 R43, RZ, RZ, R3 ;  /* 0x000000ffff2b7224 */ /* 0x000fc400078e0003 */
[----:B------:R-:W4:Y:S01]  /*2fa90*/  LDL.LU R3, [R1+0x1858] ;  /* 0x0018580001037983 */ /* 0x000f220000300800 */
[----:B------:R-:W-:Y:S02]  /*2faa0*/  STL.64 [R1+0x80], R48 ;  /* 0x0000803001007387 */ /* 0x000fe40000100a00 */
[----:B------:R0:W-:Y:S02]  /*2fab0*/  STL.64 [R1+0x88], R50 ;  /* 0x0000883201007387 */ /* 0x0001e40000100a00 */
[----:B0-----:R-:W2:Y:S01]  /*2fac0*/  LDL.LU.64 R50, [R1+0x1850] ;  /* 0x0018500001327983 */ /* 0x001ea20000300a00 */
[----:B------:R-:W2:Y:S02]  /*2fad0*/  LDL.LU.64 R48, [R1+0x1848] ;  /* 0x0018480001307983 */ /* 0x000ea40000300a00 */
[----:B------:R-:W-:Y:S02]  /*2fae0*/  STL.64 [R1+0x1800], R18 ;  /* 0x0018001201007387 */ /* 0x000fe40000100a00 */
[----:B------:R0:W-:Y:S02]  /*2faf0*/  STL.64 [R1+0x17f8], R16 ;  /* 0x0017f81001007387 */ /* 0x0001e40000100a00 */
[----:B0-----:R-:W-:-:S02]  /*2fb00*/  IMAD.MOV.U32 R16, RZ, RZ, R37 ;  /* 0x000000ffff107224 */ /* 0x001fc400078e0025 */
[----:B------:R-:W-:Y:S02]  /*2fb10*/  IMAD.MOV.U32 R17, RZ, RZ, R36 ;  /* 0x000000ffff117224 */ /* 0x000fe400078e0024 */
[----:B------:R-:W0:Y:S04]  /*2fb20*/  LDSM.16.MT88.4 R36, [R59+0x3800] ;  /* 0x003800003b24783b */ /* 0x000e280000004200 */
[----:B0-----:R-:W-:Y:S01]  /*2fb30*/  STL.64 [R1+0x17a0], R38 ;  /* 0x0017a02601007387 */ /* 0x001fe20000100a00 */
[----:B------:R0:W-:Y:S03]  /*2fb40*/  STL.64 [R1+0x1798], R36 ;  /* 0x0017982401007387 */ /* 0x0001e60000100a00 */
[----:B0-----:R-:W3:Y:S01]  /*2fb50*/  LDL.LU R36, [R1+0x280] ;  /* 0x0002800001247983 */ /* 0x001ee20000300800 */
[----:B------:R-:W3:Y:S02]  /*2fb60*/  LDL.LU R37, [R1+0x284] ;  /* 0x0002840001257983 */ /* 0x000ee40000300800 */
[----:B------:R-:W3:Y:S02]  /*2fb70*/  LDL.LU R38, [R1+0x288] ;  /* 0x0002880001267983 */ /* 0x000ee40000300800 */
[----:B------:R-:W3:Y:S01]  /*2fb80*/  LDL.LU R39, [R1+0x28c] ;  /* 0x00028c0001277983 */ /* 0x000ee20000300800 */
[----:B------:R-:W-:Y:S01]  /*2fb90*/  STL.64 [R1+0x70], R4 ;  /* 0x0000700401007387 */ /* 0x000fe20000100a00 */
[----:B------:R-:W-:Y:S03]  /*2fba0*/  STL.64 [R1+0x78], R6 ;  /* 0x0000780601007387 */ /* 0x000fe60000100a00 */
[----:B----4-:R-:W0:Y:S04]  /*2fbb0*/  LDSM.16.MT88.4 R4, [R3+0x3800] ;  /* 0x003800000304783b */ /* 0x010e280000004200 */
[----:B0-----:R-:W-:Y:S01]  /*2fbc0*/  STL.64 [R1+0x1740], R6 ;  /* 0x0017400601007387 */ /* 0x001fe20000100a00 */
[----:B------:R2:W-:Y:S02]  /*2fbd0*/  STL.64 [R1+0x1738], R4 ;  /* 0x0017380401007387 */ /* 0x0005e40000100a00 */
[----:B--2---:R-:W-:Y:S01]  /*2fbe0*/  HMMA.16816.F32 R4, R52, R8, R48 ;  /* 0x000000083404723c */ /* 0x004fe20000001830 */
[----:B------:R-:W0:Y:S07]  /*2fbf0*/  LDSM.16.MT88.4 R48, [R2+0x3800] ;  /* 0x003800000230783b */ /* 0x000e2e0000004200 */
[C---:B---3--:R-:W-:Y:S08]  /*2fc00*/  HMMA.16816.F32 R36, R44.reuse, R16, R36 ;  /* 0x000000102c24723c */ /* 0x048ff00000001824 */
[C---:B------:R-:W-:Y:S01]  /*2fc10*/  HMMA.16816.F32 R16, R44.reuse, R32, R40 ;  /* 0x000000202c10723c */ /* 0x040fe20000001828 */
[----:B0-----:R-:W-:Y:S06]  /*2fc20*/  STL.64 [R1+0x1700], R50 ;  /* 0x0017003201007387 */ /* 0x001fec0000100a00 */
[----:B------:R-:W-:Y:S02]  /*2fc30*/  STL.64 [R1+0x60], R4 ;  /* 0x0000600401007387 */ /* 0x000fe40000100a00 */
[----:B------:R0:W-:Y:S02]  /*2fc40*/  STL.64 [R1+0x68], R6 ;  /* 0x0000680601007387 */ /* 0x0001e40000100a00 */
[----:B------:R-:W-:Y:S01]  /*2fc50*/  STL.64 [R1+0x16f8], R48 ;  /* 0x0016f83001007387 */ /* 0x000fe20000100a00 */
[----:B0-----:R-:W-:Y:S03]  /*2fc60*/  HMMA.16816.F32 R4, R44, R28, R20 ;  /* 0x0000001c2c04723c */ /* 0x001fe60000001814 */
[----:B------:R-:W-:Y:S01]  /*2fc70*/  STL.64 [R1+0x50], R36 ;  /* 0x0000502401007387 */ /* 0x000fe20000100a00 */
[----:B------:R-:W-:Y:S07]  /*2fc80*/  STL.64 [R1+0x58], R38 ;  /* 0x0000582601007387 */ /* 0x000fee0000100a00 */
[----:B------:R0:W-:Y:S02]  /*2fc90*/  STL.64 [R1+0x30], R16 ;  /* 0x0000301001007387 */ /* 0x0001e40000100a00 */
[----:B------:R1:W-:Y:S01]  /*2fca0*/  STL.64 [R1+0x38], R18 ;  /* 0x0000381201007387 */ /* 0x0003e20000100a00 */
[----:B------:R-:W2:Y:S01]  /*2fcb0*/  LDL.LU R20, [R1+0x240] ;  /* 0x0002400001147983 */ /* 0x000ea20000300800 */
[----:B------:R-:W2:Y:S02]  /*2fcc0*/  LDL.LU R21, [R1+0x244] ;  /* 0x0002440001157983 */ /* 0x000ea40000300800 */
[----:B------:R-:W2:Y:S02]  /*2fcd0*/  LDL.LU R22, [R1+0x248] ;  /* 0x0002480001167983 */ /* 0x000ea40000300800 */
[----:B------:R-:W2:Y:S01]  /*2fce0*/  LDL.LU R23, [R1+0x24c] ;  /* 0x00024c0001177983 */ /* 0x000ea20000300800 */
[----:B0-----:R-:W3:Y:S01]  /*2fcf0*/  LDL.LU R16, [R1+0x230] ;  /* 0x0002300001107983 */ /* 0x001ee20000300800 */
[----:B------:R-:W3:Y:S02]  /*2fd00*/  LDL.LU R17, [R1+0x234] ;  /* 0x0002340001117983 */ /* 0x000ee40000300800 */
[----:B-1----:R-:W3:Y:S02]  /*2fd10*/  LDL.LU R18, [R1+0x238] ;  /* 0x0002380001127983 */ /* 0x002ee40000300800 */
[----:B------:R-:W3:Y:S01]  /*2fd20*/  LDL.LU R19, [R1+0x23c] ;  /* 0x00023c0001137983 */ /* 0x000ee20000300800 */
[----:B------:R-:W4:Y:S01]  /*2fd30*/  LDL.LU R58, [R1+0x228] ;  /* 0x00022800013a7983 */ /* 0x000f220000300800 */
[----:B------:R-:W4:Y:S02]  /*2fd40*/  LDL.LU R59, [R1+0x22c] ;  /* 0x00022c00013b7983 */ /* 0x000f240000300800 */
[----:B------:R-:W-:-:S02]  /*2fd50*/  IMAD.MOV.U32 R36, RZ, RZ, R35 ;  /* 0x000000ffff247224 */ /* 0x000fc400078e0023 */
[----:B------:R-:W-:Y:S01]  /*2fd60*/  IMAD.MOV.U32 R37, RZ, RZ, R31 ;  /* 0x000000ffff257224 */ /* 0x000fe200078e001f */
[----:B------:R-:W3:Y:S01]  /*2fd70*/  LDL.LU R35, [R1+0x1840] ;  /* 0x0018400001237983 */ /* 0x000ee20000300800 */
[----:B------:R-:W4:Y:S02]  /*2fd80*/  LDL.LU R31, [R1+0x183c] ;  /* 0x00183c00011f7983 */ /* 0x000f240000300800 */
[----:B------:R-:W-:Y:S02]  /*2fd90*/  IMAD.MOV.U32 R38, RZ, RZ, R61 ;  /* 0x000000ffff267224 */ /* 0x000fe400078e003d */
[----:B------:R-:W4:Y:S01]  /*2fda0*/  LDL.LU R61, [R1+0x1838] ;  /* 0x00183800013d7983 */ /* 0x000f220000300800 */
[----:B------:R-:W-:Y:S02]  /*2fdb0*/  IMAD.MOV.U32 R39, RZ, RZ, R34 ;  /* 0x000000ffff277224 */ /* 0x000fe400078e0022 */
[----:B------:R-:W4:Y:S02]  /*2fdc0*/  LDL.LU R34, [R1+0x1834] ;  /* 0x0018340001227983 */ /* 0x000f240000300800 */
[----:B------:R-:W4:Y:S01]  /*2fdd0*/  LDL.LU R52, [R1+0x200] ;  /* 0x0002000001347983 */ /* 0x000f220000300800 */
[----:B------:R-:W4:Y:S01]  /*2fde0*/  LDL.LU R53, [R1+0x204] ;  /* 0x0002040001357983 */ /* 0x000f220000300800 */
[----:B------:R-:W4:Y:S02]  /*2fdf0*/  LDL.LU R54, [R1+0x208] ;  /* 0x0002080001367983 */ /* 0x000f240000300800 */
[----:B------:R-:W4:Y:S02]  /*2fe00*/  LDL.LU R55, [R1+0x20c] ;  /* 0x00020c0001377983 */ /* 0x000f240000300800 */
[----:B------:R-:W4:Y:S01]  /*2fe10*/  LDL.LU R40, [R1+0x1f0] ;  /* 0x0001f00001287983 */ /* 0x000f220000300800 */
        /* <DEDUP_REMOVED lines=8> */
[----:B------:R-:W-:-:S02]  /*2fea0*/  IMAD.MOV.U32 R5, RZ, RZ, R27 ;  /* 0x000000ffff057224 */ /* 0x000fc400078e001b */
[----:B------:R-:W-:Y:S01]  /*2feb0*/  IMAD.MOV.U32 R2, RZ, RZ, R7 ;  /* 0x000000ffff027224 */ /* 0x000fe200078e0007 */
[----:B------:R-:W4:Y:S01]  /*2fec0*/  LDL.LU R27, [R1+0x182c] ;  /* 0x00182c00011b7983 */ /* 0x000f220000300800 */
[----:B------:R-:W-:Y:S02]  /*2fed0*/  IMAD.MOV.U32 R6, RZ, RZ, R26 ;  /* 0x000000ffff067224 */ /* 0x000fe400078e001a */
[----:B------:R-:W4:Y:S02]  /*2fee0*/  LDL.LU R26, [R1+0x1828] ;  /* 0x00182800011a7983 */ /* 0x000f240000300800 */
[----:B------:R-:W-:Y:S02]  /*2fef0*/  IMAD.MOV.U32 R7, RZ, RZ, R60 ;  /* 0x000000ffff077224 */ /* 0x000fe400078e003c */
[----:B------:R-:W4:Y:S01]  /*2ff00*/  LDL.LU R60, [R1+0x1824] ;  /* 0x00182400013c7983 */ /* 0x000f220000300800 */
[----:B------:R-:W-:Y:S01]  /*2ff10*/  IMAD.MOV.U32 R51, RZ, RZ, R0 ;  /* 0x000000ffff337224 */ /* 0x000fe200078e0000 */
[----:B--2---:R-:W-:Y:S01]  /*2ff20*/  HMMA.16816.F32 R20, R44, R24, R20 ;  /* 0x000000182c14723c */ /* 0x004fe20000001814 */
[----:B---3--:R-:W-:-:S02]  /*2ff30*/  IMAD.MOV.U32 R50, RZ, RZ, R35 ;  /* 0x000000ffff327224 */ /* 0x008fc400078e0023 */
[----:B----4-:R-:W-:Y:S02]  /*2ff40*/  IMAD.MOV.U32 R49, RZ, RZ, R31 ;  /* 0x000000ffff317224 */ /* 0x010fe400078e001f */
[----:B------:R-:W-:Y:S02]  /*2ff50*/  IMAD.MOV.U32 R48, RZ, RZ, R61 ;  /* 0x000000ffff307224 */ /* 0x000fe400078e003d */
[----:B------:R-:W2:Y:S01]  /*2ff60*/  LDL.LU R61, [R1+0x1820] ;  /* 0x00182000013d7983 */ /* 0x000ea20000300800 */
[----:B------:R-:W3:Y:S02]  /*2ff70*/  LDL.LU R31, [R1+0x181c] ;  /* 0x00181c00011f7983 */ /* 0x000ee40000300800 */
[----:B------:R-:W4:Y:S02]  /*2ff80*/  LDL.LU R35, [R1+0x1818] ;  /* 0x0018180001237983 */ /* 0x000f240000300800 */
[----:B------:R-:W-:Y:S01]  /*2ff90*/  STL [R1+0x1730], R2 ;  /* 0x0017300201007387 */ /* 0x000fe20000100800 */
[----:B------:R-:W-:Y:S01]  /*2ffa0*/  STL [R1+0x172c], R3 ;  /* 0x00172c0301007387 */ /* 0x000fe20000100800 */
[----:B------:R-:W-:Y:S02]  /*2ffb0*/  STL [R1+0x1728], R28 ;  /* 0x0017281c01007387 */ /* 0x000fe40000100800 */
[----:B------:R-:W-:Y:S08]  /*2ffc0*/  STL [R1+0x1724], R29 ;  /* 0x0017241d01007387 */ /* 0x000ff00000100800 */
[----:B------:R-:W-:Y:S01]  /*2ffd0*/  IMAD.MOV.U32 R33, RZ, RZ, R22 ;  /* 0x000000ffff217224 */ /* 0x000fe200078e0016 */
[----:B------:R0:W-:Y:S01]  /*2ffe0*/  STL [R1+0x10], R20 ;  /* 0x0000101401007387 */ /* 0x0001e20000100800 */
[----:B------:R-:W-:-:S02]  /*2fff0*/  IMAD.MOV.U32 R32, RZ, RZ, R23 ;  /* 0x000000ffff207224 */ /* 0x000fc400078e0017 */
[----:B------:R-:W-:Y:S02]  /*30000*/  IMAD.MOV.U32 R0, RZ, RZ, R21 ;  /* 0x000000ffff007224 */ /* 0x000fe400078e0015 */
[----:B------:R-:W2:Y:S01]  /*30010*/  LDL.LU.64 R22, [R1+0x1810] ;  /* 0x0018100001167983 */ /* 0x000ea20000300a00 */
[----:B0-----:R-:W2:Y:S02]  /*30020*/  LDL.LU.64 R20, [R1+0x1808] ;  /* 0x0018080001147983 */ /* 0x001ea40000300a00 */
        /* <DEDUP_REMOVED lines=8> */
[----:B------:R-:W2:Y:S01]  /*300b0*/  LDL.LU.64 R16, [R1+0x17f8] ;  /* 0x0017f80001107983 */ /* 0x000ea20000300a00 */
[C---:B------:R-:W-:Y:S08]  /*300c0*/  HMMA.16816.F32 R52, R44.reuse, R12, R52 ;  /* 0x0000000c2c34723c */ /* 0x040ff00000001834 */
[C---:B--2---:R-:W-:Y:S08]  /*300d0*/  HMMA.16816.F32 R56, R44.reuse, R16, R56 ;  /* 0x000000102c38723c */ /* 0x044ff00000001838 */
[----:B------:R-:W-:Y:S11]  /*300e0*/  HMMA.16816.F32 R44, R44, R8, R40 ;  /* 0x000000082c2c723c */ /* 0x000ff60000001828 */
[----:B------:R-:W-:Y:S04]  /*300f0*/  @!UPT UIADD3 URZ, URZ, URZ, URZ ;  /* 0x0000003f3f3ff290 */ /* 0x000fe8000fffe03f */
[----:B------:R-:W-:Y:S01]  /*30100*/  STL.64 [R1+0x16d0], R58 ;  /* 0x0016d03a01007387 */ /* 0x000fe20000100a00 */
[----:B------:R0:W-:Y:S02]  /*30110*/  STL.64 [R1+0x16c8], R56 ;  /* 0x0016c83801007387 */ /* 0x0001e40000100a00 */
[----:B0-----:R-:W-:Y:S02]  /*30120*/  IMAD.MOV.U32 R56, RZ, RZ, R26 ;  /* 0x000000ffff387224 */ /* 0x001fe400078e001a */
[----:B------:R-:W-:Y:S01]  /*30130*/  IMAD.MOV.U32 R57, RZ, RZ, R27 ;  /* 0x000000ffff397224 */ /* 0x000fe200078e001b */
[----:B------:R-:W2:Y:S01]  /*30140*/  LDL.LU R26, [R1+0x17f4] ;  /* 0x0017f400011a7983 */ /* 0x000ea20000300800 */
[----:B------:R-:W2:Y:S02]  /*30150*/  LDL.LU R27, [R1+0x17f0] ;  /* 0x0017f000011b7983 */ /* 0x000ea40000300800 */
[----:B------:R-:W-:Y:S02]  /*30160*/  IMAD.MOV.U32 R58, RZ, RZ, R30 ;  /* 0x000000ffff3a7224 */ /* 0x000fe400078e001e */
[----:B------:R-:W-:Y:S01]  /*30170*/  IMAD.MOV.U32 R59, RZ, RZ, R34 ;  /* 0x000000ffff3b7224 */ /* 0x000fe200078e0022 */
[----:B------:R-:W2:Y:S01]  /*30180*/  LDL.LU R30, [R1+0x17ec] ;  /* 0x0017ec00011e7983 */ /* 0x000ea20000300800 */
[----:B------:R-:W2:Y:S02]  /*30190*/  LDL.LU R34, [R1+0x17e8] ;  /* 0x0017e80001227983 */ /* 0x000ea40000300800 */
[----:B------:R0:W-:Y:S02]  /*301a0*/  STL.64 [R1+0x16e0], R54 ;  /* 0x0016e03601007387 */ /* 0x0001e40000100a00 */
[----:B------:R-:W-:Y:S01]  /*301b0*/  STL.64 [R1+0x16d8], R52 ;  /* 0x0016d83401007387 */ /* 0x000fe20000100a00 */
[----:B0-----:R-:W2:Y:S01]  /*301c0*/  LDL.LU R54, [R1+0x48] ;  /* 0x0000480001367983 */ /* 0x001ea20000300800 */
[----:B------:R-:W2:Y:S02]  /*301d0*/  LDL.LU R55, [R1+0x4c] ;  /* 0x00004c0001377983 */ /* 0x000ea40000300800 */
[----:B------:R-:W2:Y:S02]  /*301e0*/  LDL.LU.64 R42, [R1+0x17e0] ;  /* 0x0017e000012a7983 */ /* 0x000ea40000300a00 */
[----:B------:R-:W2:Y:S01]  /*301f0*/  LDL.LU.64 R40, [R1+0x17d8] ;  /* 0x0017d80001287983 */ /* 0x000ea20000300a00 */
[----:B------:R-:W-:Y:S01]  /*30200*/  STL.64 [R1+0x16f0], R46 ;  /* 0x0016f02e01007387 */ /* 0x000fe20000100a00 */
[----:B------:R4:W-:Y:S02]  /*30210*/  STL.64 [R1+0x16e8], R44 ;  /* 0x0016e82c01007387 */ /* 0x0009e40000100a00 */
[----:B----4-:R-:W-:-:S02]  /*30220*/  IMAD.MOV.U32 R44, RZ, RZ, R35 ;  /* 0x000000ffff2c7224 */ /* 0x010fc400078e0023 */
[----:B------:R-:W4:Y:S01]  /*30230*/  LDL.LU R35, [R1+0x17d4] ;  /* 0x0017d40001237983 */ /* 0x000f220000300800 */
[----:B---3--:R-:W-:Y:S02]  /*30240*/  IMAD.MOV.U32 R45, RZ, RZ, R31 ;  /* 0x000000ffff2d7224 */ /* 0x008fe400078e001f */
[----:B------:R-:W3:Y:S02]  /*30250*/  LDL.LU R31, [R1+0x17d0] ;  /* 0x0017d000011f7983 */ /* 0x000ee40000300800 */
[----:B------:R-:W-:Y:S02]  /*30260*/  IMAD.MOV.U32 R46, RZ, RZ, R61 ;  /* 0x000000ffff2e7224 */ /* 0x000fe400078e003d */
[----:B------:R-:W-:-:S07]  /*30270*/  IMAD.MOV.U32 R47, RZ, RZ, R60 ;  /* 0x000000ffff2f7224 */ /* 0x000fce00078e003c */
[C---:B--2---:R-:W-:Y:S11]  /*30280*/  HMMA.16816.F32 R44, R40.reuse, R54, R44 ;  /* 0x00000036282c723c */ /* 0x044ff6000000182c */
[----:B------:R-:W-:Y:S11]  /*30290*/  @!UPT UIADD3 URZ, URZ, URZ, URZ ;  /* 0x0000003f3f3ff290 */ /* 0x000ff6000fffe03f */
[----:B------:R-:W-:Y:S01]  /*302a0*/  @!UPT UIADD3 URZ, URZ, URZ, URZ ;  /* 0x0000003f3f3ff290 */ /* 0x000fe2000fffe03f */
[----:B------:R-:W-:Y:S01]  /*302b0*/  STL.64 [R1+0x350], R44 ;  /* 0x0003502c01007387 */ /* 0x000fe20000100a00 */
[----:B------:R-:W-:Y:S02]  /*302c0*/  IMAD.MOV.U32 R61, RZ, RZ, R45 ;  /* 0x000000ffff3d7224 */ /* 0x000fe400078e002d */
[----:B------:R4:W-:Y:S02]  /*302d0*/  STL.64 [R1+0x358], R46 ;  /* 0x0003582e01007387 */ /* 0x0009e40000100a00 */
[----:B------:R-:W-:Y:S02]  /*302e0*/  IMAD.MOV.U32 R60, RZ, RZ, R44 ;  /* 0x000000ffff3c7224 */ /* 0x000fe400078e002c */
[C---:B----4-:R-:W-:Y:S03]  /*302f0*/  HMMA.16816.F32 R44, R40.reuse, R34, R56 ;  /* 0x00000022282c723c */ /* 0x050fe60000001838 */
[----:B------:R-:W-:Y:S01]  /*30300*/  STL [R1+0x166c], R60 ;  /* 0x00166c3c01007387 */ /* 0x000fe20000100800 */
[----:B------:R-:W-:Y:S02]  /*30310*/  STL [R1+0x1668], R61 ;  /* 0x0016683d01007387 */ /* 0x000fe40000100800 */
[----:B------:R-:W-:Y:S02]  /*30320*/  STL.64 [R1+0x1790], R34 ;  /* 0x0017902201007387 */ /* 0x000fe40000100a00 */
[----:B------:R3:W-:Y:S02]  /*30330*/  STL.64 [R1+0x1788], R32 ;  /* 0x0017882001007387 */ /* 0x0007e40000100a00 */
[C---:B---3--:R-:W-:Y:S11]  /*30340*/  HMMA.16816.F32 R32, R40.reuse, R30, R48 ;  /* 0x0000001e2820723c */ /* 0x048ff60000001830 */
[----:B------:R-:W-:Y:S02]  /*30350*/  @!UPT UIADD3 URZ, URZ, URZ, URZ ;  /* 0x0000003f3f3ff290 */ /* 0x000fe4000fffe03f */
[----:B------:R-:W-:Y:S01]  /*30360*/  STL.64 [R1+0x340], R44 ;  /* 0x0003402c01007387 */ /* 0x000fe20000100a00 */
[----:B------:R-:W-:Y:S02]  /*30370*/  STL.64 [R1+0x348], R46 ;  /* 0x0003482e01007387 */ /* 0x000fe40000100a00 */
[----:B------:R-:W-:Y:S02]  /*30380*/  STL.64 [R1+0x1780], R30 ;  /* 0x0017801e01007387 */ /* 0x000fe40000100a00 */
[----:B------:R0:W-:Y:S02]  /*30390*/  STL.64 [R1+0x1778], R28 ;  /* 0x0017781c01007387 */ /* 0x0001e40000100a00 */
[C---:B0-----:R-:W-:Y:S08]  /*303a0*/  HMMA.16816.F32 R28, R40.reuse, R26, R4 ;  /* 0x0000001a281c723c */ /* 0x041ff00000001804 */
[----:B------:R-:W-:Y:S01]  /*303b0*/  HMMA.16816.F32 R4, R40, R22, R36 ;  /* 0x000000162804723c */ /* 0x000fe20000001824 */
[----:B------:R-:W-:Y:S01]  /*303c0*/  STL.64 [R1+0x380], R32 ;  /* 0x0003802001007387 */ /* 0x000fe20000100a00 */
[----:B------:R-:W-:Y:S11]  /*303d0*/  STL.64 [R1+0x388], R34 ;  /* 0x0003882201007387 */ /* 0x000ff60000100a00 */
[----:B------:R-:W-:Y:S02]  /*303e0*/  @!UPT UIADD3 URZ, URZ, URZ, URZ ;  /* 0x0000003f3f3ff290 */ /* 0x000fe4000fffe03f */
[----:B------:R-:W-:Y:S01]  /*303f0*/  STL.64 [R1+0x370], R28 ;  /* 0x0003701c01007387 */ /* 0x000fe20000100a00 */
[----:B------:R-:W-:Y:S07]  /*30400*/  STL.64 [R1+0x378], R30 ;  /* 0x0003781e01007387 */ /* 0x000fee0000100a00 */
[----:B------:R0:W-:Y:S02]  /*30410*/  STL.64 [R1+0x2a0], R4 ;  /* 0x0002a00401007387 */ /* 0x0001e40000100a00 */
[----:B------:R1:W-:Y:S02]  /*30420*/  STL.64 [R1+0x2a8], R6 ;  /* 0x0002a80601007387 */ /* 0x0003e40000100a00 */
[----:B------:R-:W-:-:S02]  /*30430*/  IMAD.MOV.U32 R24, RZ, RZ, R4 ;  /* 0x000000ffff187224 */ /* 0x000fc400078e0004 */
[----:B0-----:R-:W2:Y:S01]  /*30440*/  LDL.LU R4, [R1+0x110] ;  /* 0x0001100001047983 */ /* 0x001ea20000300800 */
[----:B------:R-:W2:Y:S02]  /*30450*/  LDL.LU R5, [R1+0x114] ;  /* 0x0001140001057983 */ /* 0x000ea40000300800 */
[----:B------:R-:W-:Y:S02]  /*30460*/  IMAD.MOV.U32 R20, RZ, RZ, R6 ;  /* 0x000000ffff147224 */ /* 0x000fe400078e0006 */
[----:B-1----:R-:W-:Y:S02]  /*30470*/  IMAD.MOV.U32 R6, RZ, RZ, R18 ;  /* 0x000000ffff067224 */ /* 0x002fe400078e0012 */
[----:B------:R-:W-:Y:S01]  /*30480*/  IMAD.MOV.U32 R7, RZ, RZ, R19 ;  /* 0x000000ffff077224 */ /* 0x000fe200078e0013 */
[----:B------:R-:W3:Y:S01]  /*30490*/  LDL.LU R18, [R1+0x17cc] ;  /* 0x0017cc0001127983 */ /* 0x000ee20000300800 */
[----:B------:R-:W4:Y:S03]  /*304a0*/  LDL.LU R19, [R1+0x17c8] ;  /* 0x0017c80001137983 */ /* 0x000f260000300800 */
[----:B------:R-:W-:Y:S04]  /*304b0*/  STL.64 [R1+0x1750], R6 ;  /* 0x0017500601007387 */ /* 0x000fe80000100a00 */
[----:B--2---:R0:W-:Y:S04]  /*304c0*/  STL.64 [R1+0x1748], R4 ;  /* 0x0017480401007387 */ /* 0x0041e80000100a00 */
        /* <DEDUP_REMOVED lines=8> */
[----:B--2---:R4:W-:Y:S01]  /*30550*/  STL.64 [R1+0x1760], R6 ;  /* 0x0017600601007387 */ /* 0x0049e20000100a00 */
[----:B------:R0:W-:Y:S02]  /*30560*/  STL.64 [R1+0x1758], R4 ;  /* 0x0017580401007387 */ /* 0x0001e40000100a00 */
[----:B----4-:R-:W-:Y:S01]  /*30570*/  IMAD.MOV.U32 R6, RZ, RZ, R19 ;  /* 0x000000ffff067224 */ /* 0x010fe200078e0013 */
[----:B0-----:R-:W2:Y:S01]  /*30580*/  LDL.LU R4, [R1+0x130] ;  /* 0x0001300001047983 */ /* 0x001ea20000300800 */
[----:B------:R-:W2:Y:S02]  /*30590*/  LDL.LU R5, [R1+0x134] ;  /* 0x0001340001057983 */ /* 0x000ea40000300800 */
[----:B------:R-:W4:Y:S02]  /*305a0*/  LDL.LU R19, [R1+0x17c4] ;  /* 0x0017c40001137983 */ /* 0x000f240000300800 */
[----:B---3--:R-:W-:-:S02]  /*305b0*/  IMAD.MOV.U32 R7, RZ, RZ, R18 ;  /* 0x000000ffff077224 */ /* 0x008fc400078e0012 */
[----:B------:R-:W3:Y:S01]  /*305c0*/  LDL.LU R18, [R1+0x17c0] ;  /* 0x0017c00001127983 */ /* 0x000ee20000300800 */
        /* <DEDUP_REMOVED lines=14> */
[----:B----4-:R-:W-:-:S02]  /*306b0*/  IMAD.MOV.U32 R35, RZ, RZ, R19 ;  /* 0x000000ffff237224 */ /* 0x010fc400078e0013 */
[----:B---3--:R-:W-:Y:S02]  /*306c0*/  IMAD.MOV.U32 R34, RZ, RZ, R18 ;  /* 0x000000ffff227224 */ /* 0x008fe400078e0012 */
[----:B------:R-:W3:Y:S01]  /*306d0*/  LDL.LU R18, [R1+0x17bc] ;  /* 0x0017bc0001127983 */ /* 0x000ee20000300800 */
[----:B------:R-:W3:Y:S02]  /*306e0*/  LDL.LU R19, [R1+0x17b8] ;  /* 0x0017b80001137983 */ /* 0x000ee40000300800 */
[----:B------:R-:W-:Y:S02]  /*306f0*/  STL.64 [R1+0x1770], R6 ;  /* 0x0017700601007387 */ /* 0x000fe40000100a00 */
[----:B--2---:R0:W-:Y:S02]  /*30700*/  STL.64 [R1+0x1768], R4 ;  /* 0x0017680401007387 */ /* 0x0041e40000100a00 */
[----:B0-----:R-:W2:Y:S01]  /*30710*/  LDL.LU R4, [R1+0x140] ;  /* 0x0001400001047983 */ /* 0x001ea20000300800 */
[----:B------:R-:W2:Y:S02]  /*30720*/  LDL.LU R5, [R1+0x144] ;  /* 0x0001440001057983 */ /* 0x000ea40000300800 */
[----:B------:R-:W2:Y:S02]  /*30730*/  LDL.LU R6, [R1+0x148] ;  /* 0x0001480001067983 */ /* 0x000ea40000300800 */
[----:B------:R-:W2:Y:S01]  /*30740*/  LDL.LU R7, [R1+0x14c] ;  /* 0x00014c0001077983 */ /* 0x000ea20000300800 */
[----:B------:R-:W-:Y:S01]  /*30750*/  STL [R1+0x1674], R24 ;  /* 0x0016741801007387 */ /* 0x000fe20000100800 */
[----:B------:R-:W-:Y:S01]  /*30760*/  STL [R1+0x1670], R20 ;  /* 0x0016701401007387 */ /* 0x000fe20000100800 */
[----:B---3--:R-:W-:Y:S11]  /*30770*/  HMMA.16816.F32 R44, R40, R18, R56 ;  /* 0x00000012282c723c */ /* 0x008ff60000001838 */
[----:B------:R-:W-:Y:S11]  /*30780*/  @!UPT UIADD3 URZ, URZ, URZ, URZ ;  /* 0x0000003f3f3ff290 */ /* 0x000ff6000fffe03f */
[----:B------:R-:W-:Y:S01]  /*30790*/  @!UPT UIADD3 URZ, URZ, URZ, URZ ;  /* 0x0000003f3f3ff290 */ /* 0x000fe2000fffe03f */
[----:B------:R0:W-:Y:S01]  /*307a0*/  STL.64 [R1+0x290], R44 ;  /* 0x0002902c01007387 */ /* 0x0001e20000100a00 */
[----:B------:R1:W-:Y:S02]  /*307b0*/  STL.64 [R1+0x298], R46 ;  /* 0x0002982e01007387 */ /* 0x0003e40000100a00 */
[----:B------:R-:W-:Y:S02]  /*307c0*/  IMAD.MOV.U32 R25, RZ, RZ, R44 ;  /* 0x000000ffff197224 */ /* 0x000fe400078e002c */
[----:B------:R-:W-:Y:S01]  /*307d0*/  IMAD.MOV.U32 R21, RZ, RZ, R46 ;  /* 0x000000ffff157224 */ /* 0x000fe200078e002e */
[----:B0-----:R-:W3:Y:S01]  /*307e0*/  LDL.LU R44, [R1+0xd0] ;  /* 0x0000d000012c7983 */ /* 0x001ee20000300800 */
[----:B------:R-:W3:Y:S02]  /*307f0*/  LDL.LU R45, [R1+0xd4] ;  /* 0x0000d400012d7983 */ /* 0x000ee40000300800 */
[----:B-1----:R-:W-:Y:S02]  /*30800*/  IMAD.MOV.U32 R46, RZ, RZ, R14 ;  /* 0x000000ffff2e7224 */ /* 0x002fe400078e000e */
[----:B------:R-:W-:Y:S01]  /*30810*/  IMAD.MOV.U32 R47, RZ, RZ, R15 ;  /* 0x000000ffff2f7224 */ /* 0x000fe200078e000f */
[----:B------:R-:W4:Y:S01]  /*30820*/  LDL.LU R14, [R1+0x17b4] ;  /* 0x0017b400010e7983 */ /* 0x000f220000300800 */
[----:B------:R-:W4:Y:S02]  /*30830*/  LDL.LU R15, [R1+0x17b0] ;  /* 0x0017b000010f7983 */ /* 0x000f240000300800 */
[----:B------:R-:W2:Y:S02]  /*30840*/  LDL.LU R56, [R1+0xc0] ;  /* 0x0000c00001387983 */ /* 0x000ea40000300800 */
[----:B------:R-:W2:Y:S02]  /*30850*/  LDL.LU R57, [R1+0xc4] ;  /* 0x0000c40001397983 */ /* 0x000ea40000300800 */
[----:B------:R-:W-:-:S02]  /*30860*/  IMAD.MOV.U32 R58, RZ, RZ, R10 ;  /* 0x000000ffff3a7224 */ /* 0x000fc400078e000a */
[----:B------:R-:W-:Y:S01]  /*30870*/  IMAD.MOV.U32 R59, RZ, RZ, R11 ;  /* 0x000000ffff3b7224 */ /* 0x000fe200078e000b */
[----:B------:R-:W2:Y:S01]  /*30880*/  LDL.LU R10, [R1+0x17ac] ;  /* 0x0017ac00010a7983 */ /* 0x000ea20000300800 */
[----:B------:R-:W2:Y:S02]  /*30890*/  LDL.LU R11, [R1+0x17a8] ;  /* 0x0017a800010b7983 */ /* 0x000ea40000300800 */
[----:B------:R-:W-:Y:S02]  /*308a0*/  STL [R1+0x167c], R25 ;  /* 0x00167c1901007387 */ /* 0x000fe40000100800 */
[----:B------:R-:W-:Y:S01]  /*308b0*/  STL [R1+0x1678], R21 ;  /* 0x0016781501007387 */ /* 0x000fe20000100800 */
[C---:B----4-:R-:W-:Y:S08]  /*308c0*/  HMMA.16816.F32 R48, R40.reuse, R14, R48 ;  /* 0x0000000e2830723c */ /* 0x050ff00000001830 */
[----:B--2---:R-:W-:Y:S11]  /*308d0*/  HMMA.16816.F32 R40, R40, R10, R36 ;  /* 0x0000000a2828723c */ /* 0x004ff60000001824 */
[----:B------:R-:W-:Y:S04]  /*308e0*/  @!UPT UIADD3 URZ, URZ, URZ, URZ ;  /* 0x0000003f3f3ff290 */ /* 0x000fe8000fffe03f */
[----:B------:R0:W-:Y:S01]  /*308f0*/  STL.64 [R1+0x2d0], R48 ;  /* 0x0002d03001007387 */ /* 0x0001e20000100a00 */
[----:B------:R1:W-:Y:S03]  /*30900*/  STL.64 [R1+0x2d8], R50 ;  /* 0x0002d83201007387 */ /* 0x0003e60000100a00 */
[----:B0-----:R-:W2:Y:S01]  /*30910*/  LDL.LU R48, [R1+0xb0] ;  /* 0x0000b00001307983 */ /* 0x001ea20000300800 */
[----:B------:R-:W2:Y:S02]  /*30920*/  LDL.LU R49, [R1+0xb4] ;  /* 0x0000b40001317983 */ /* 0x000ea40000300800 */
[----:B-1----:R-:W2:Y:S02]  /*30930*/  LDL.LU R50, [R1+0xb8] ;  /* 0x0000b80001327983 */ /* 0x002ea40000300800 */
[----:B------:R-:W2:Y:S01]  /*30940*/  LDL.LU R51, [R1+0xbc] ;  /* 0x0000bc0001337983 */ /* 0x000ea20000300800 */
[----:B------:R-:W4:Y:S01]  /*30950*/  LDL.LU.64 R38, [R1+0x17a0] ;  /* 0x0017a00001267983 */ /* 0x000f220000300a00 */
[----:B------:R-:W4:Y:S02]  /*30960*/  LDL.LU.64 R36, [R1+0x1798] ;  /* 0x0017980001247983 */ /* 0x000f240000300a00 */
[----:B------:R0:W-:Y:S02]  /*30970*/  STL.64 [R1+0x2c0], R40 ;  /* 0x0002c02801007387 */ /* 0x0001e40000100a00 */
[----:B------:R1:W-:Y:S01]  /*30980*/  STL.64 [R1+0x2c8], R42 ;  /* 0x0002c82a01007387 */ /* 0x0003e20000100a00 */
[----:B0-----:R-:W2:Y:S01]  /*30990*/  LDL.LU R40, [R1+0xe0] ;  /* 0x0000e00001287983 */ /* 0x001ea20000300800 */
[----:B------:R-:W2:Y:S02]  /*309a0*/  LDL.LU R41, [R1+0xe4] ;  /* 0x0000e40001297983 */ /* 0x000ea40000300800 */
[----:B-1----:R-:W2:Y:S02]  /*309b0*/  LDL.LU R42, [R1+0xe8] ;  /* 0x0000e800012a7983 */ /* 0x002ea40000300800 */
        /* <DEDUP_REMOVED lines=21> */
[----:B------:R-:W4:Y:S02]  /*30b10*/  LDL.LU.64 R4, [R1+0x1768] ;  /* 0x0017680001047983 */ /* 0x000f240000300a00 */
        /* <DEDUP_REMOVED lines=11> */
[----:B------:R-:W-:Y:S02]  /*30bd0*/  IMAD.MOV.U32 R12, RZ, RZ, R6 ;  /* 0x000000ffff0c7224 */ /* 0x000fe400078e0006 */
[----:B------:R0:W-:Y:S02]  /*30be0*/  STL.64 [R1+0x2b8], R6 ;  /* 0x0002b80601007387 */ /* 0x0001e40000100a00 */
[----:B------:R-:W-:Y:S01]  /*30bf0*/  IMAD.MOV.U32 R16, RZ, RZ, R4 ;  /* 0x000000ffff107224 */ /* 0x000fe200078e0004 */
[----:B0-----:R-:W4:Y:S01]  /*30c00*/  LDL.LU.64 R6, [R1+0x1750] ;  /* 0x0017500001067983 */ /* 0x001f220000300a00 */
[----:B------:R-:W4:Y:S03]  /*30c10*/  LDL.LU.64 R4, [R1+0x1748] ;  /* 0x0017480001047983 */ /* 0x000f260000300a00 */
[----:B------:R-:W-:Y:S02]  /*30c20*/  STL [R1+0x1684], R16 ;  /* 0x0016841001007387 */ /* 0x000fe40000100800 */
[----:B------:R-:W-:Y:S01]  /*30c30*/  STL [R1+0x1680], R12 ;  /* 0x0016800c01007387 */ /* 0x000fe20000100800 */
[C---:B----4-:R-:W-:Y:S11]  /*30c40*/  HMMA.16816.F32 R4, R36.reuse, R18, R4 ;  /* 0x000000122404723c */ /* 0x050ff60000001804 */
[----:B------:R-:W-:Y:S11]  /*30c50*/  @!UPT UIADD3 URZ, URZ, URZ, URZ ;  /* 0x0000003f3f3ff290 */ /* 0x000ff6000fffe03f */
[----:B------:R-:W-:Y:S01]  /*30c60*/  @!UPT UIADD3 URZ, URZ, URZ, URZ ;  /* 0x0000003f3f3ff290 */ /* 0x000fe2000fffe03f */
[----:B------:R-:W-:Y:S01]  /*30c70*/  STL.64 [R1+0x280], R4 ;  /* 0x0002800401007387 */ /* 0x000fe20000100a00 */
[----:B------:R-:W-:Y:S02]  /*30c80*/  IMAD.MOV.U32 R17, RZ, RZ, R4 ;  /* 0x000000ffff117224 */ /* 0x000fe400078e0004 */
[----:B------:R-:W-:Y:S02]  /*30c90*/  IMAD.MOV.U32 R13, RZ, RZ, R6 ;  /* 0x000000ffff0d7224 */ /* 0x000fe400078e0006 */
[----:B------:R0:W-:Y:S02]  /*30ca0*/  STL.64 [R1+0x288], R6 ;  /* 0x0002880601007387 */ /* 0x0001e40000100a00 */
[----:B0-----:R-:W3:Y:S01]  /*30cb0*/  LDL.LU.64 R6, [R1+0x1740] ;  /* 0x0017400001067983 */ /* 0x001ee20000300a00 */
[----:B------:R-:W3:Y:S02]  /*30cc0*/  LDL.LU.64 R4, [R1+0x1738] ;  /* 0x0017380001047983 */ /* 0x000ee40000300a00 */
[----:B------:R0:W-:Y:S02]  /*30cd0*/  STL [R1+0x168c], R17 ;  /* 0x00168c1101007387 */ /* 0x0001e40000100800 */
[----:B------:R1:W-:Y:S01]  /*30ce0*/  STL.64 [R1+0x1718], R18 ;  /* 0x0017181201007387 */ /* 0x0003e20000100a00 */
[----:B------:R-:W4:Y:S04]  /*30cf0*/  LDL.LU R16, [R1+0xf0] ;  /* 0x0000f00001107983 */ /* 0x000f280000300800 */
[----:B0-----:R-:W4:Y:S01]  /*30d00*/  LDL.LU R17, [R1+0xf4] ;  /* 0x0000f40001117983 */ /* 0x001f220000300800 */
[----:B-1----:R-:W4:Y:S02]  /*30d10*/  LDL.LU R18, [R1+0xf8] ;  /* 0x0000f80001127983 */ /* 0x002f240000300800 */
[----:B------:R-:W4:Y:S02]  /*30d20*/  LDL.LU R19, [R1+0xfc] ;  /* 0x0000fc0001137983 */ /* 0x000f240000300800 */
[----:B------:R-:W-:Y:S01]  /*30d30*/  STL [R1+0x1688], R13 ;  /* 0x0016880d01007387 */ /* 0x000fe20000100800 */
[----:B------:R3:W-:Y:S01]  /*30d40*/  STL.64 [R1+0x1710], R14 ;  /* 0x0017100e01007387 */ /* 0x0007e20000100a00 */
[----:B----4-:R-:W-:Y:S08]  /*30d50*/  HMMA.16816.F32 R16, R36, R14, R16 ;  /* 0x0000000e2410723c */ /* 0x010ff00000001810 */
[----:B---3--:R-:W-:Y:S11]  /*30d60*/  HMMA.16816.F32 R12, R4, R54, R44 ;  /* 0x00000036040c723c */ /* 0x008ff6000000182c */
[----:B------:R-:W-:Y:S04]  /*30d70*/  @!UPT UIADD3 URZ, URZ, URZ, URZ ;  /* 0x0000003f3f3ff290 */ /* 0x000fe8000fffe03f */
[----:B------:R-:W-:Y:S01]  /*30d80*/  STL.64 [R1+0x270], R16 ;  /* 0x0002701001007387 */ /* 0x000fe20000100a00 */
[----:B------:R2:W-:Y:S02]  /*30d90*/  STL.64 [R1+0x278], R18 ;  /* 0x0002781201007387 */ /* 0x0005e40000100a00 */
[----:B--2---:R-:W-:Y:S07]  /*30da0*/  HMMA.16816.F32 R16, R36, R10, R40 ;  /* 0x0000000a2410723c */ /* 0x004fee0000001828 */
[----:B------:R-:W-:-:S02]  /*30db0*/  IMAD.MOV.U32 R36, RZ, RZ, R14 ;  /* 0x000000ffff247224 */ /* 0x000fc400078e000e */
[----:B------:R-:W-:Y:S11]  /*30dc0*/  IMAD.MOV.U32 R40, RZ, RZ, R12 ;  /* 0x000000ffff287224 */ /* 0x000ff600078e000c */
[----:B------:R-:W-:Y:S03]  /*30dd0*/  @!UPT UIADD3 URZ, URZ, URZ, URZ ;  /* 0x0000003f3f3ff290 */ /* 0x000fe6000fffe03f */
[----:B------:R-:W-:Y:S01]  /*30de0*/  STL.64 [R1+0x1f0], R16 ;  /* 0x0001f01001007387 */ /* 0x000fe20000100a00 */
[----:B------:R-:W-:Y:S02]  /*30df0*/  STL.64 [R1+0x1f8], R18 ;  /* 0x0001f81201007387 */ /* 0x000fe40000100a00 */
[----:B------:R-:W-:Y:S02]  /*30e00*/  STL.64 [R1+0x360], R12 ;  /* 0x0003600c01007387 */ /* 0x000fe40000100a00 */
[----:B------:R0:W-:Y:S02]  /*30e10*/  STL.64 [R1+0x368], R14 ;  /* 0x0003680e01007387 */ /* 0x0001e40000100a00 */
[C---:B0-----:R-:W-:Y:S01]  /*30e20*/  HMMA.16816.F32 R12, R4.reuse, R34, R56 ;  /* 0x00000022040c723c */ /* 0x041fe20000001838 */
[----:B------:R-:W-:Y:S01]  /*30e30*/  STL.64 [R1+0x1708], R54 ;  /* 0x0017083601007387 */ /* 0x000fe20000100a00 */
[----:B------:R-:W-:Y:S02]  /*30e40*/  STL [R1+0x1694], R40 ;  /* 0x0016942801007387 */ /* 0x000fe40000100800 */
[----:B------:R-:W-:Y:S11]  /*30e50*/  STL [R1+0x1690], R36 ;  /* 0x0016902401007387 */ /* 0x000ff60000100800 */
[----:B------:R-:W-:Y:S08]  /*30e60*/  @!UPT UIADD3 URZ, URZ, URZ, URZ ;  /* 0x0000003f3f3ff290 */ /* 0x000ff0000fffe03f */
[----:B------:R-:W-:Y:S01]  /*30e70*/  STL.64 [R1+0x330], R12 ;  /* 0x0003300c01007387 */ /* 0x000fe20000100a00 */
[----:B------:R-:W-:Y:S02]  /*30e80*/  IMAD.MOV.U32 R37, RZ, RZ, R14 ;  /* 0x000000ffff257224 */ /* 0x000fe400078e000e */
[----:B------:R0:W-:Y:S02]  /*30e90*/  STL.64 [R1+0x338], R14 ;  /* 0x0003380e01007387 */ /* 0x0001e40000100a00 */
[----:B------:R-:W-:Y:S02]  /*30ea0*/  IMAD.MOV.U32 R41, RZ, RZ, R12 ;  /* 0x000000ffff297224 */ /* 0x000fe400078e000c */
[----:B0-----:R-:W-:Y:S03]  /*30eb0*/  HMMA.16816.F32 R12, R4, R30, R48 ;  /* 0x0000001e040c723c */ /* 0x001fe60000001830 */
[----:B------:R-:W-:Y:S01]  /*30ec0*/  STL [R1+0x169c], R41 ;  /* 0x00169c2901007387 */ /* 0x000fe20000100800 */
[----:B------:R-:W-:Y:S11]  /*30ed0*/  STL [R1+0x1698], R37 ;  /* 0x0016982501007387 */ /* 0x000ff60000100800 */
[----:B------:R-:W-:Y:S08]  /*30ee0*/  @!UPT UIADD3 URZ, URZ, URZ, URZ ;  /* 0x0000003f3f3ff290 */ /* 0x000ff0000fffe03f */
        /* <DEDUP_REMOVED lines=9> */
[----:B------:R-:W-:-:S02]  /*30f80*/  IMAD.MOV.U32 R42, RZ, RZ, R12 ;  /* 0x000000ffff2a7224 */ /* 0x000fc400078e000c */
[----:B------:R-:W3:Y:S02]  /*30f90*/  LDL.LU R19, [R1+0x9c] ;  /* 0x00009c0001137983 */ /* 0x000ee40000300800 */
[----:B------:R-:W-:Y:S01]  /*30fa0*/  IMAD.MOV.U32 R38, RZ, RZ, R14 ;  /* 0x000000ffff267224 */ /* 0x000fe200078e000e */
[----:B0-----:R-:W4:Y:S01]  /*30fb0*/  LDL.LU R12, [R1+0x80] ;  /* 0x00008000010c7983 */ /* 0x001f220000300800 */
[----:B------:R-:W4:Y:S02]  /*30fc0*/  LDL.LU R13, [R1+0x84] ;  /* 0x00008400010d7983 */ /* 0x000f240000300800 */
[----:B-1----:R-:W4:Y:S02]  /*30fd0*/  LDL.LU R14, [R1+0x88] ;  /* 0x00008800010e7983 */ /* 0x002f240000300800 */
[----:B------:R-:W4:Y:S01]  /*30fe0*/  LDL.LU R15, [R1+0x8c] ;  /* 0x00008c00010f7983 */ /* 0x000f220000300800 */
        /* <DEDUP_REMOVED lines=12> */
[----:B------:R0:W-:Y:S01]  /*310b0*/  STL [R1+0x16a4], R42 ;  /* 0x0016a42a01007387 */ /* 0x0001e20000100800 */
[----:B------:R-:W2:Y:S02]  /*310c0*/  LDL.LU R40, [R1+0xa0] ;  /* 0x0000a00001287983 */ /* 0x000ea40000300800 */
[----:B------:R-:W2:Y:S01]  /*310d0*/  LDL.LU R41, [R1+0xa4] ;  /* 0x0000a40001297983 */ /* 0x000ea20000300800 */
[----:B0-----:R-:W2:Y:S01]  /*310e0*/  LDL.LU R42, [R1+0xa8] ;  /* 0x0000a800012a7983 */ /* 0x001ea20000300800 */
[----:B------:R-:W2:Y:S02]  /*310f0*/  LDL.LU R43, [R1+0xac] ;  /* 0x0000ac00012b7983 */ /* 0x000ea40000300800 */
[----:B------:R-:W-:Y:S02]  /*31100*/  STL [R1+0x16a0], R38 ;  /* 0x0016a02601007387 */ /* 0x000fe40000100800 */
[----:B------:R-:W-:Y:S01]  /*31110*/  IMAD.MOV.U32 R37, RZ, RZ, R0 ;  /* 0x000000ffff257224 */ /* 0x000fe200078e0000 */
[C---:B---3--:R-:W-:Y:S08]  /*31120*/  HMMA.16816.F32 R16, R4.reuse, R22, R16 ;  /* 0x000000160410723c */ /* 0x048ff00000001810 */
[----:B--2---:R-:W-:Y:S11]  /*31130*/  HMMA.16816.F32 R40, R4, R26, R40 ;  /* 0x0000001a0428723c */ /* 0x004ff60000001828 */
[----:B------:R-:W-:Y:S11]  /*31140*/  @!UPT UIADD3 URZ, URZ, URZ, URZ ;  /* 0x0000003f3f3ff290 */ /* 0x000ff6000fffe03f */
[----:B------:R-:W-:Y:S01]  /*31150*/  @!UPT UIADD3 URZ, URZ, URZ, URZ ;  /* 0x0000003f3f3ff290 */ /* 0x000fe2000fffe03f */
[----:B------:R-:W-:Y:S01]  /*31160*/  STL.64 [R1+0x2f0], R40 ;  /* 0x0002f02801007387 */ /* 0x000fe20000100a00 */
[----:B------:R0:W-:Y:S02]  /*31170*/  STL.64 [R1+0x2f8], R42 ;  /* 0x0002f82a01007387 */ /* 0x0001e40000100a00 */
[----:B------:R-:W-:Y:S01]  /*31180*/  IMAD.MOV.U32 R39, RZ, RZ, R42 ;  /* 0x000000ffff277224 */ /* 0x000fe200078e002a */
[----:B0-----:R-:W-:Y:S01]  /*31190*/  MOV R43, R40 ;  /* 0x00000028002b7202 */ /* 0x001fe20000000f00 */
[----:B------:R-:W-:Y:S02]  /*311a0*/  IMAD.MOV.U32 R40, RZ, RZ, R2 ;  /* 0x000000ffff287224 */ /* 0x000fe400078e0002 */
[----:B------:R-:W-:Y:S02]  /*311b0*/  IMAD.MOV.U32 R41, RZ, RZ, R3 ;  /* 0x000000ffff297224 */ /* 0x000fe400078e0003 */
[----:B------:R-:W-:Y:S01]  /*311c0*/  IMAD.MOV.U32 R42, RZ, RZ, R28 ;  /* 0x000000ffff2a7224 */ /* 0x000fe200078e001c */
[----:B------:R0:W-:Y:S01]  /*311d0*/  STL [R1+0x16ac], R43 ;  /* 0x0016ac2b01007387 */ /* 0x0001e20000100800 */
[----:B------:R-:W2:Y:S02]  /*311e0*/  LDL.LU R2, [R1+0x1730] ;  /* 0x0017300001027983 */ /* 0x000ea40000300800 */
[----:B------:R-:W3:Y:S02]  /*311f0*/  LDL.LU R3, [R1+0x172c] ;  /* 0x00172c0001037983 */ /* 0x000ee40000300800 */
[----:B------:R-:W2:Y:S02]  /*31200*/  LDL.LU R28, [R1+0x1728] ;  /* 0x00172800011c7983 */ /* 0x000ea40000300800 */
[----:B0-----:R-:W-:-:S02]  /*31210*/  IMAD.MOV.U32 R43, RZ, RZ, R29 ;  /* 0x000000ffff2b7224 */ /* 0x001fc400078e001d */
[----:B------:R-:W2:Y:S01]  /*31220*/  LDL.LU R29, [R1+0x1724] ;  /* 0x00172400011d7983 */ /* 0x000ea20000300800 */
[----:B------:R-:W-:Y:S02]  /*31230*/  STL [R1+0x16a8], R39 ;  /* 0x0016a82701007387 */ /* 0x000fe40000100800 */
[----:B------:R-:W2:Y:S02]  /*31240*/  LDL.LU R36, [R1+0x10] ;  /* 0x0000100001247983 */ /* 0x000ea40000300800 */
[----:B------:R-:W2:Y:S01]  /*31250*/  LDL.LU R0, [R1+0x1720] ;  /* 0x0017200001007983 */ /* 0x000ea20000300800 */
[----:B------:R-:W-:Y:S01]  /*31260*/  STL.64 [R1+0x1e0], R16 ;  /* 0x0001e01001007387 */ /* 0x000fe20000100a00 */
[----:B------:R0:W-:Y:S03]  /*31270*/  STL.64 [R1+0x1e8], R18 ;  /* 0x0001e81201007387 */ /* 0x0001e60000100a00 */
[----:B0-----:R-:W4:Y:S01]  /*31280*/  LDL.LU.64 R18, [R1+0x1718] ;  /* 0x0017180001127983 */ /* 0x001f220000300a00 */
[----:B------:R-:W-:-:S05]  /*31290*/  IMAD.MOV.U32 R8, RZ, RZ, R16 ;  /* 0x000000ffff087224 */ /* 0x000fca00078e0010 */
[----:B------:R-:W-:Y:S01]  /*312a0*/  STL [R1+0x16b0], R8 ;  /* 0x0016b00801007387 */ /* 0x000fe20000100800 */
[----:B----4-:R-:W-:Y:S11]  /*312b0*/  HMMA.16816.F32 R12, R4, R18, R12 ;  /* 0x00000012040c723c */ /* 0x010ff6000000180c */
[----:B------:R-:W-:Y:S11]  /*312c0*/  @!UPT UIADD3 URZ, URZ, URZ, URZ ;  /* 0x0000003f3f3ff290 */ /* 0x000ff6000fffe03f */
[----:B------:R-:W-:Y:S01]  /*312d0*/  @!UPT UIADD3 URZ, URZ, URZ, URZ ;  /* 0x0000003f3f3ff290 */ /* 0x000fe2000fffe03f */
[----:B------:R-:W-:Y:S01]  /*312e0*/  STL.64 [R1+0x1d0], R12 ;  /* 0x0001d00c01007387 */ /* 0x000fe20000100a00 */
[----:B------:R0:W-:Y:S03]  /*312f0*/  STL.64 [R1+0x1d8], R14 ;  /* 0x0001d80e01007387 */ /* 0x0001e60000100a00 */
[----:B0-----:R-:W4:Y:S01]  /*31300*/  LDL.LU.64 R14, [R1+0x1710] ;  /* 0x00171000010e7983 */ /* 0x001f220000300a00 */
[----:B------:R-:W-:-:S05]  /*31310*/  IMAD.MOV.U32 R9, RZ, RZ, R12 ;  /* 0x000000ffff097224 */ /* 0x000fca00078e000c */
        /* <DEDUP_REMOVED lines=8> */
[----:B------:R-:W4:Y:S02]  /*313a0*/  LDL.LU.64 R48, [R1+0x16f8] ;  /* 0x0016f80001307983 */ /* 0x000f240000300a00 */
[----:B------:R2:W-:Y:S01]  /*313b0*/  STL.64 [R1+0x1b0], R4 ;  /* 0x0001b00401007387 */ /* 0x0005e20000100a00 */
[----:B------:R0:W-:Y:S01]  /*313c0*/  STL.64 [R1+0x1b8], R6 ;  /* 0x0001b80601007387 */ /* 0x0001e20000100a00 */
[----:B------:R-:W-:-:S02]  /*313d0*/  IMAD.MOV.U32 R39, RZ, RZ, R32 ;  /* 0x000000ffff277224 */ /* 0x000fc400078e0020 */
[----:B------:R-:W-:Y:S02]  /*313e0*/  IMAD.MOV.U32 R38, RZ, RZ, R33 ;  /* 0x000000ffff267224 */ /* 0x000fe400078e0021 */
[----:B--2---:R-:W-:Y:S02]  /*313f0*/  IMAD.MOV.U32 R5, RZ, RZ, R28 ;  /* 0x000000ffff057224 */ /* 0x004fe400078e001c */
[----:B0-----:R-:W-:Y:S02]  /*31400*/  IMAD.MOV.U32 R7, RZ, RZ, R2 ;  /* 0x000000ffff077224 */ /* 0x001fe400078e0002 */
[----:B------:R-:W-:Y:S02]  /*31410*/  IMAD.MOV.U32 R4, RZ, RZ, R29 ;  /* 0x000000ffff047224 */ /* 0x000fe400078e001d */
[----:B---3--:R-:W-:Y:S01]  /*31420*/  IMAD.MOV.U32 R6, RZ, RZ, R3 ;  /* 0x000000ffff067224 */ /* 0x008fe200078e0003 */
[C---:B----4-:R-:W-:Y:S08]  /*31430*/  HMMA.16816.F32 R52, R48.reuse, R54, R44 ;  /* 0x000000363034723c */ /* 0x050ff0000000182c */
[----:B------:R-:W-:Y:S01]  /*31440*/  HMMA.16816.F32 R56, R48, R34, R56 ;  /* 0x000000223038723c */ /* 0x000fe20000001838 */
[----:B------:R-:W2:Y:S01]  /*31450*/  LDL.LU.64 R46, [R1+0x16f0] ;  /* 0x0016f000012e7983 */ /* 0x000ea20000300a00 */
[----:B------:R-:W2:Y:S11]  /*31460*/  LDL.LU.64 R44, [R1+0x16e8] ;  /* 0x0016e800012c7983 */ /* 0x000eb60000300a00 */
[----:B------:R-:W-:Y:S02]  /*31470*/  @!UPT UIADD3 URZ, URZ, URZ, URZ ;  /* 0x0000003f3f3ff290 */ /* 0x000fe4000fffe03f */
[----:B------:R-:W-:Y:S01]  /*31480*/  STL.64 [R1+0x2e0], R52 ;  /* 0x0002e03401007387 */ /* 0x000fe20000100a00 */
[----:B------:R-:W-:Y:S02]  /*31490*/  IMAD.MOV.U32 R28, RZ, RZ, R54 ;  /* 0x000000ffff1c7224 */ /* 0x000fe400078e0036 */
[----:B------:R0:W-:Y:S02]  /*314a0*/  STL.64 [R1+0x2e8], R54 ;  /* 0x0002e83601007387 */ /* 0x0001e40000100a00 */
[----:B------:R-:W-:-:S04]  /*314b0*/  IMAD.MOV.U32 R32, RZ, RZ, R52 ;  /* 0x000000ffff207224 */ /* 0x000fc800078e0034 */
[----:B------:R-:W-:Y:S02]  /*314c0*/  IMAD.MOV.U32 R29, RZ, RZ, R58 ;  /* 0x000000ffff1d7224 */ /* 0x000fe400078e003a */
[----:B------:R-:W-:Y:S01]  /*314d0*/  IMAD.MOV.U32 R33, RZ, RZ, R56 ;  /* 0x000000ffff217224 */ /* 0x000fe200078e0038 */
[----:B0-----:R-:W3:Y:S01]  /*314e0*/  LDL.LU.64 R54, [R1+0x16e0] ;  /* 0x0016e00001367983 */ /* 0x001ee20000300a00 */
[----:B------:R-:W3:Y:S02]  /*314f0*/  LDL.LU.64 R52, [R1+0x16d8] ;  /* 0x0016d80001347983 */ /* 0x000ee40000300a00 */
[----:B------:R-:W4:Y:S02]  /*31500*/  LDL.LU.64 R24, [R1+0x310] ;  /* 0x0003100001187983 */ /* 0x000f240000300a00 */
[----:B------:R-:W2:Y:S01]  /*31510*/  LDL.LU.64 R60, [R1+0x308] ;  /* 0x00030800013c7983 */ /* 0x000ea20000300a00 */
[----:B------:R-:W2:Y:S01]  /*31520*/  LDL.LU R2, [R1+0x55c] ;  /* 0x00055c0001027983 */ /* 0x000ea20000300800 */
[----:B------:R-:W-:Y:S02]  /*31530*/  STL [R1+0x16b8], R28 ;  /* 0x0016b81c01007387 */ /* 0x000fe40000100800 */
[----:B------:R-:W-:Y:S02]  /*31540*/  STL.64 [R1+0x260], R56 ;  /* 0x0002603801007387 */ /* 0x000fe40000100a00 */
[----:B------:R0:W-:Y:S02]  /*31550*/  STL.64 [R1+0x268], R58 ;  /* 0x0002683a01007387 */ /* 0x0001e40000100a00 */
[----:B0-----:R-:W2:Y:S01]  /*31560*/  LDL.LU.64 R58, [R1+0x16d0] ;  /* 0x0016d000013a7983 */ /* 0x001ea20000300a00 */
[----:B------:R-:W2:Y:S01]  /*31570*/  LDL.LU.64 R56, [R1+0x16c8] ;  /* 0x0016c80001387983 */ /* 0x000ea20000300a00 */
[C---:B------:R-:W-:Y:S11]  /*31580*/  HMMA.16816.F32 R4, R48.reuse, R30, R4 ;  /* 0x0000001e3004723c */ /* 0x040ff60000001804 */
[----:B------:R-:W-:Y:S11]  /*31590*/  @!UPT UIADD3 URZ, URZ, URZ, URZ ;  /* 0x0000003f3f3ff290 */ /* 0x000ff6000fffe03f */
[----:B------:R-:W-:Y:S01]  /*315a0*/  @!UPT UIADD3 URZ, URZ, URZ, URZ ;  /* 0x0000003f3f3ff290 */ /* 0x000fe2000fffe03f */
[----:B------:R-:W-:Y:S01]  /*315b0*/  STL.64 [R1+0x250], R4 ;  /* 0x0002500401007387 */ /* 0x000fe20000100a00 */
[----:B------:R-:W-:Y:S02]  /*315c0*/  IMAD.MOV.U32 R30, RZ, RZ, R6 ;  /* 0x000000ffff1e7224 */ /* 0x000fe400078e0006 */
[----:B------:R0:W-:Y:S02]  /*315d0*/  STL.64 [R1+0x258], R6 ;  /* 0x0002580601007387 */ /* 0x0001e40000100a00 */
[----:B------:R-:W-:Y:S02]  /*315e0*/  IMAD.MOV.U32 R34, RZ, RZ, R4 ;  /* 0x000000ffff227224 */ /* 0x000fe400078e0004 */
[C---:B0-----:R-:W-:Y:S11]  /*315f0*/  HMMA.16816.F32 R4, R48.reuse, R26, R36 ;  /* 0x0000001a3004723c */ /* 0x041ff60000001824 */
[----:B------:R-:W-:Y:S11]  /*31600*/  @!UPT UIADD3 URZ, URZ, URZ, URZ ;  /* 0x0000003f3f3ff290 */ /* 0x000ff6000fffe03f */
[----:B------:R-:W-:Y:S01]  /*31610*/  @!UPT UIADD3 URZ, URZ, URZ, URZ ;  /* 0x0000003f3f3ff290 */ /* 0x000fe2000fffe03f */
[----:B------:R-:W-:Y:S01]  /*31620*/  STL.64 [R1+0x210], R4 ;  /* 0x0002100401007387 */ /* 0x000fe20000100a00 */
[----:B------:R-:W-:Y:S02]  /*31630*/  IMAD.MOV.U32 R31, RZ, RZ, R6 ;  /* 0x000000ffff1f7224 */ /* 0x000fe400078e0006 */
[----:B------:R0:W-:Y:S02]  /*31640*/  STL.64 [R1+0x218], R6 ;  /* 0x0002180601007387 */ /* 0x0001e40000100a00 */
[----:B------:R-:W-:Y:S02]  /*31650*/  IMAD.MOV.U32 R35, RZ, RZ, R4 ;  /* 0x000000ffff237224 */ /* 0x000fe400078e0004 */
[----:B0-----:R-:W-:Y:S11]  /*31660*/  HMMA.16816.F32 R4, R48, R22, R40 ;  /* 0x000000163004723c */ /* 0x001ff60000001828 */
[----:B------:R-:W-:Y:S11]  /*31670*/  @!UPT UIADD3 URZ, URZ, URZ, URZ ;  /* 0x0000003f3f3ff290 */ /* 0x000ff6000fffe03f */
[----:B------:R-:W-:Y:S01]  /*31680*/  @!UPT UIADD3 URZ, URZ, URZ, URZ ;  /* 0x0000003f3f3ff290 */ /* 0x000fe2000fffe03f */
[----:B------:R-:W-:Y:S01]  /*31690*/  STL.64 [R1+0x220], R4 ;  /* 0x0002200401007387 */ /* 0x000fe20000100a00 */
[----:B------:R-:W-:Y:S02]  /*316a0*/  IMAD.MOV.U32 R27, RZ, RZ, R7 ;  /* 0x000000ffff1b7224 */ /* 0x000fe400078e0007 */
[----:B------:R-:W-:Y:S02]  /*316b0*/  IMAD.MOV.U32 R26, RZ, RZ, R6 ;  /* 0x000000ffff1a7224 */ /* 0x000fe400078e0006 */
[----:B------:R-:W-:Y:S01]  /*316c0*/  IMAD.MOV.U32 R23, RZ, RZ, R5 ;  /* 0x000000ffff177224 */ /* 0x000fe200078e0005 */
[----:B------:R2:W-:Y:S01]  /*316d0*/  STL.64 [R1+0x228], R6 ;  /* 0x0002280601007387 */ /* 0x0005e20000100a00 */
[----:B------:R-:W-:Y:S02]  /*316e0*/  IMAD.MOV.U32 R22, RZ, RZ, R4 ;  /* 0x000000ffff167224 */ /* 0x000fe400078e0004 */
[----:B------:R-:W-:-:S04]  /*316f0*/  IMAD.MOV.U32 R28, RZ, RZ, c[0x0][0x188] ;  /* 0x00006200ff1c7624 */ /* 0x000fc800078e00ff */
[----:B------:R-:W-:-:S04]  /*31700*/  IMAD.SHL.U32 R28, R28, 0x80, RZ ;  /* 0x000000801c1c7824 */ /* 0x000fc800078e00ff */
[----:B------:R-:W-:Y:S01]  /*31710*/  IMAD.SHL.U32 R28, R28, 0x2, RZ ;  /* 0x000000021c1c7824 */ /* 0x000fe200078e00ff */
[C---:B--2---:R-:W-:Y:S11]  /*31720*/  HMMA.16816.F32 R4, R48.reuse, R18, R56 ;  /* 0x000000123004723c */ /* 0x044ff60000001838 */
        /* <DEDUP_REMOVED lines=8> */
[----:B---3--:R-:W-:Y:S01]  /*317b0*/  HMMA.16816.F32 R4, R48, R14, R52 ;  /* 0x0000000e3004723c */ /* 0x008fe20000001834 */
[----:B------:R-:W-:-:S07]  /*317c0*/  IADD3 R2, R2, 0x1, RZ ;  /* 0x0000000102027810 */ /* 0x000fce0007ffe0ff */
[----:B------:R-:W-:Y:S11]  /*317d0*/  HMMA.16816.F32 R48, R48, R10, R44 ;  /* 0x0000000a3030723c */ /* 0x000ff6000000182c */
[----:B------:R-:W-:Y:S04]  /*317e0*/  @!UPT UIADD3 URZ, URZ, URZ, URZ ;  /* 0x0000003f3f3ff290 */ /* 0x000fe8000fffe03f */
[----:B------:R4:W-:Y:S01]  /*317f0*/  STL.64 [R1+0x230], R4 ;  /* 0x0002300401007387 */ /* 0x0009e20000100a00 */
[----:B------:R-:W-:Y:S02]  /*31800*/  IMAD.MOV.U32 R14, RZ, RZ, R4 ;  /* 0x000000ffff0e7224 */ /* 0x000fe400078e0004 */
[----:B------:R-:W-:Y:S02]  /*31810*/  IMAD.MOV.U32 R15, RZ, RZ, R5 ;  /* 0x000000ffff0f7224 */ /* 0x000fe400078e0005 */
[----:B------:R0:W-:Y:S02]  /*31820*/  STL.64 [R1+0x238], R6 ;  /* 0x0002380601007387 */ /* 0x0001e40000100a00 */
[----:B------:R-:W-:Y:S02]  /*31830*/  IMAD.MOV.U32 R52, RZ, RZ, R6 ;  /* 0x000000ffff347224 */ /* 0x000fe400078e0006 */
[----:B------:R-:W-:Y:S01]  /*31840*/  IMAD.MOV.U32 R53, RZ, RZ, R7 ;  /* 0x000000ffff357224 */ /* 0x000fe200078e0007 */
[----:B----4-:R-:W-:-:S02]  /*31850*/  IADD3 R4, P0, R24, R28, RZ ;  /* 0x0000001c18047210 */ /* 0x010fc40007f1e0ff */
[-C--:B------:R-:W-:Y:S01]  /*31860*/  IADD3 R5, P1, R60, R28.reuse, RZ ;  /* 0x0000001c3c057210 */ /* 0x080fe20007f3e0ff */
[----:B------:R-:W2:Y:S01]  /*31870*/  LDL.LU R24, [R1+0x1464] ;  /* 0x0014640001187983 */ /* 0x000ea20000300800 */
[----:B------:R1:W-:Y:S02]  /*31880*/  STL [R1+0x55c], R2 ;  /* 0x00055c0201007387 */ /* 0x0003e40000100800 */
[--C-:B0-----:R-:W-:Y:S02]  /*31890*/  IMAD.X R6, R25, 0x1, R0.reuse, P0 ;  /* 0x0000000119067824 */ /* 0x101fe400000e0600 */
[----:B------:R-:W-:Y:S01]  /*318a0*/  IMAD.X R7, R61, 0x1, R0, P1 ;  /* 0x000000013d077824 */ /* 0x000fe200008e0600 */
[----:B------:R-:W3:Y:S01]  /*318b0*/  LDL.LU R25, [R1+0x145c] ;  /* 0x00145c0001197983 */ /* 0x000ee20000300800 */
[----:B------:R-:W4:Y:S02]  /*318c0*/  LDL.LU R61, [R1+0x1454] ;  /* 0x00145400013d7983 */ /* 0x000f240000300800 */
        /* <DEDUP_REMOVED lines=22> */
[----:B------:R-:W-:Y:S01]  /*31a30*/  STL.64 [R1+0x200], R48 ;  /* 0x0002003001007387 */ /* 0x000fe20000100a00 */
[----:B------:R-:W-:Y:S02]  /*31a40*/  STL.64 [R1+0x208], R50 ;  /* 0x0002083201007387 */ /* 0x000fe40000100a00 */
[----:B------:R-:W3:Y:S01]  /*31a50*/  LDL R47, [R1+0x155c] ;  /* 0x00155c00012f7983 */ /* 0x000ee20000100800 */
[----:B--2---:R-:W-:-:S02]  /*31a60*/  IADD3 R24, P1, R24, R28, RZ ;  /* 0x0000001c18187210 */ /* 0x004fc40007f3e0ff */
[----:B---3--:R-:W-:Y:S02]  /*31a70*/  ISETP.NE.U32.AND P0, PT, R2, R47, PT ;  /* 0x0000002f0200720c */ /* 0x008fe40003f05070 */
[----:B-1----:R-:W2:Y:S01]  /*31a80*/  LDL.LU R2, [R1+0x16c4] ;  /* 0x0016c40001027983 */ /* 0x002ea20000300800 */
[----:B------:R0:W-:Y:S03]  /*31a90*/  STL [R1+0x1464], R24 ;  /* 0x0014641801007387 */ /* 0x0001e60000100800 */
[----:B0-----:R-:W3:Y:S01]  /*31aa0*/  LDL.LU R24, [R1+0x13ec] ;  /* 0x0013ec0001187983 */ /* 0x001ee20000300800 */
[-C--:B------:R-:W-:Y:S02]  /*31ab0*/  IADD3 R25, P2, R25, R28.reuse, RZ ;  /* 0x0000001c19197210 */ /* 0x080fe40007f5e0ff */
[-C--:B----4-:R-:W-:Y:S02]  /*31ac0*/  IADD3 R61, P3, R61, R28.reuse, RZ ;  /* 0x0000001c3d3d7210 */ /* 0x090fe40007f7e0ff */
[-C--:B------:R-:W-:Y:S01]  /*31ad0*/  IADD3 R54, P4, R54, R28.reuse, RZ ;  /* 0x0000001c36367210 */ /* 0x080fe20007f9e0ff */
[----:B------:R0:W-:Y:S01]  /*31ae0*/  STL [R1+0x145c], R25 ;  /* 0x00145c1901007387 */ /* 0x0001e20000100800 */
[----:B------:R-:W-:-:S02]  /*31af0*/  IADD3 R55, P5, R55, R28, RZ ;  /* 0x0000001c37377210 */ /* 0x000fc40007fbe0ff */
[-C--:B------:R-:W-:Y:S01]  /*31b00*/  IADD3 R58, P6, R58, R28.reuse, RZ ;  /* 0x0000001c3a3a7210 */ /* 0x080fe20007fde0ff */
[--C-:B------:R-:W-:Y:S02]  /*31b10*/  IMAD.X R60, R60, 0x1, R0.reuse, P2 ;  /* 0x000000013c3c7824 */ /* 0x100fe400010e0600 */
[--C-:B------:R-:W-:Y:S01]  /*31b20*/  IMAD.X R59, R59, 0x1, R0.reuse, P1 ;  /* 0x000000013b3b7824 */ /* 0x100fe200008e0600 */
[----:B0-----:R-:W4:Y:S01]  /*31b30*/  LDL.LU R25, [R1+0x1410] ;  /* 0x0014100001197983 */ /* 0x001f220000300800 */
[----:B------:R0:W-:Y:S01]  /*31b40*/  STL [R1+0x1454], R61 ;  /* 0x0014543d01007387 */ /* 0x0001e20000100800 */
[-C--:B------:R-:W-:Y:S02]  /*31b50*/  IADD3 R9, P1, R9, R28.reuse, RZ ;  /* 0x0000001c09097210 */ /* 0x080fe40007f3e0ff */
[-C--:B------:R-:W-:Y:S01]  /*31b60*/  IADD3 R8, P2, R8, R28.reuse, RZ ;  /* 0x0000001c08087210 */ /* 0x080fe20007f5e0ff */
[--C-:B------:R-:W-:Y:S01]  /*31b70*/  IMAD.X R39, R39, 0x1, R0.reuse, P3 ;  /* 0x0000000127277824 */ /* 0x100fe200018e0600 */
[----:B0-----:R-:W2:Y:S01]  /*31b80*/  LDL.LU R61, [R1+0x13e4] ;  /* 0x0013e400013d7983 */ /* 0x001ea20000300800 */
[----:B------:R-:W-:Y:S02]  /*31b90*/  STL [R1+0x144c], R54 ;  /* 0x00144c3601007387 */ /* 0x000fe40000100800 */
[----:B------:R-:W-:Y:S02]  /*31ba0*/  STL [R1+0x1444], R55 ;  /* 0x0014443701007387 */ /* 0x000fe40000100800 */
[----:B------:R-:W-:Y:S01]  /*31bb0*/  STL [R1+0x143c], R58 ;  /* 0x00143c3a01007387 */ /* 0x000fe20000100800 */
[----:B------:R0:W-:Y:S01]  /*31bc0*/  STL [R1+0x1458], R60 ;  /* 0x0014583c01007387 */ /* 0x0001e20000100800 */
[----:B------:R-:W-:Y:S01]  /*31bd0*/  STL [R1+0x1460], R59 ;  /* 0x0014603b01007387 */ /* 0x000fe20000100800 */
[-C--:B------:R-:W-:Y:S01]  /*31be0*/  IADD3 R43, P3, R43, R28.reuse, RZ ;  /* 0x0000001c2b2b7210 */ /* 0x080fe20007f7e0ff */
[--C-:B------:R-:W-:Y:S01]  /*31bf0*/  IMAD.X R38, R38, 0x1, R0.reuse, P4 ;  /* 0x0000000126267824 */ /* 0x100fe200020e0600 */
[-C--:B------:R-:W-:Y:S01]  /*31c00*/  IADD3 R42, P4, R42, R28.reuse, RZ ;  /* 0x0000001c2a2a7210 */ /* 0x080fe20007f9e0ff */
[--C-:B------:R-:W-:Y:S01]  /*31c10*/  IMAD.X R37, R37, 0x1, R0.reuse, P5 ;  /* 0x0000000125257824 */ /* 0x100fe200028e0600 */
[----:B------:R-:W-:Y:S01]  /*31c20*/  IADD3 R41, P5, R41, R28, RZ ;  /* 0x0000001c29297210 */ /* 0x000fe20007fbe0ff */
[----:B0-----:R-:W2:Y:S01]  /*31c30*/  LDL.LU R60, [R1+0x1408] ;  /* 0x00140800013c7983 */ /* 0x001ea20000300800 */
[----:B------:R-:W-:Y:S02]  /*31c40*/  STL [R1+0x1434], R9 ;  /* 0x0014340901007387 */ /* 0x000fe40000100800 */
[----:B------:R-:W-:Y:S02]  /*31c50*/  STL [R1+0x142c], R8 ;  /* 0x00142c0801007387 */ /* 0x000fe40000100800 */
[----:B------:R-:W-:Y:S01]  /*31c60*/  STL [R1+0x1450], R39 ;  /* 0x0014502701007387 */ /* 0x000fe20000100800 */
[----:B------:R-:W-:Y:S01]  /*31c70*/  STL [R1+0x1424], R43 ;  /* 0x0014242b01007387 */ /* 0x000fe20000100800 */
[----:B------:R-:W-:-:S02]  /*31c80*/  IMAD.X R36, R36, 0x1, R0, P6 ;  /* 0x0000000124247824 */ /* 0x000fc400030e0600 */
[----:B------:R-:W-:Y:S01]  /*31c90*/  STL [R1+0x1448], R38 ;  /* 0x0014482601007387 */ /* 0x000fe20000100800 */
[-C--:B------:R-:W-:Y:S01]  /*31ca0*/  IADD3 R40, P6, R40, R28.reuse, RZ ;  /* 0x0000001c28287210 */ /* 0x080fe20007fde0ff */
[----:B------:R-:W-:Y:S01]  /*31cb0*/  STL [R1+0x141c], R42 ;  /* 0x00141c2a01007387 */ /* 0x000fe20000100800 */
[--C-:B------:R-:W-:Y:S02]  /*31cc0*/  IMAD.X R13, R13, 0x1, R0.reuse, P1 ;  /* 0x000000010d0d7824 */ /* 0x100fe400008e0600 */
[----:B------:R-:W-:Y:S01]  /*31cd0*/  STL [R1+0x1440], R37 ;  /* 0x0014402501007387 */ /* 0x000fe20000100800 */
[-C--:B------:R-:W-:Y:S01]  /*31ce0*/  IADD3 R17, P1, R17, R28.reuse, RZ ;  /* 0x0000001c11117210 */ /* 0x080fe20007f3e0ff */
[----:B------:R-:W-:Y:S01]  /*31cf0*/  STL [R1+0x1414], R41 ;  /* 0x0014142901007387 */ /* 0x000fe20000100800 */
[--C-:B------:R-:W-:Y:S02]  /*31d00*/  IMAD.X R12, R12, 0x1, R0.reuse, P2 ;  /* 0x000000010c0c7824 */ /* 0x100fe400010e0600 */
[----:B------:R-:W-:Y:S01]  /*31d10*/  STL [R1+0x1438], R36 ;  /* 0x0014382401007387 */ /* 0x000fe20000100800 */
[----:B------:R-:W-:Y:S01]  /*31d20*/  IADD3 R16, P2, R16, R28, RZ ;  /* 0x0000001c10107210 */ /* 0x000fe20007f5e0ff */
[----:B------:R-:W-:Y:S01]  /*31d30*/  STL [R1+0x140c], R40 ;  /* 0x00140c2801007387 */ /* 0x000fe20000100800 */
[----:B------:R-:W-:Y:S02]  /*31d40*/  STL [R1+0x1430], R13 ;  /* 0x0014300d01007387 */ /* 0x000fe40000100800 */
[----:B------:R-:W-:-:S02]  /*31d50*/  IMAD.X R21, R21, 0x1, R0, P3 ;  /* 0x0000000115157824 */ /* 0x000fc400018e0600 */
[----:B------:R-:W-:Y:S01]  /*31d60*/  STL [R1+0x1404], R17 ;  /* 0x0014041101007387 */ /* 0x000fe20000100800 */
[-C--:B------:R-:W-:Y:S01]  /*31d70*/  IADD3 R20, P3, R20, R28.reuse, RZ ;  /* 0x0000001c14147210 */ /* 0x080fe20007f7e0ff */
[----:B------:R-:W-:Y:S01]  /*31d80*/  STL [R1+0x1428], R12 ;  /* 0x0014280c01007387 */ /* 0x000fe20000100800 */
[----:B------:R-:W-:Y:S02]  /*31d90*/  IMAD.X R3, R3, 0x1, R0, P4 ;  /* 0x0000000103037824 */ /* 0x000fe400020e0600 */
[----:B------:R-:W-:Y:S02]  /*31da0*/  STL [R1+0x13fc], R16 ;  /* 0x0013fc1001007387 */ /* 0x000fe40000100800 */
[----:B------:R-:W2:Y:S01]  /*31db0*/  LDL.LU R46, [R1+0x13dc] ;  /* 0x0013dc00012e7983 */ /* 0x000ea20000300800 */
[----:B------:R-:W-:Y:S01]  /*31dc0*/  STL [R1+0x1420], R21 ;  /* 0x0014201501007387 */ /* 0x000fe20000100800 */
[----:B------:R-:W2:Y:S02]  /*31dd0*/  LDL.LU R47, [R1+0x1400] ;  /* 0x00140000012f7983 */ /* 0x000ea40000300800 */
[----:B------:R-:W-:Y:S02]  /*31de0*/  STL [R1+0x13f4], R20 ;  /* 0x0013f41401007387 */ /* 0x000fe40000100800 */
[----:B------:R0:W-:Y:S02]  /*31df0*/  STL [R1+0x1418], R3 ;  /* 0x0014180301007387 */ /* 0x0001e40000100800 */
[----:B0-----:R-:W2:Y:S01]  /*31e00*/  LDL.LU R3, [R1+0x13d4] ;  /* 0x0013d40001037983 */ /* 0x001ea20000300800 */
[----:B------:R-:W2:Y:S01]  /*31e10*/  LDL.LU R20, [R1+0x13f8] ;  /* 0x0013f80001147983 */ /* 0x000ea20000300800 */
[----:B---3--:R-:W-:-:S05]  /*31e20*/  IADD3 R24, P4, R24, R28, RZ ;  /* 0x0000001c18187210 */ /* 0x008fca0007f9e0ff */
[----:B------:R0:W-:Y:S04]  /*31e30*/  STL [R1+0x13ec], R24 ;  /* 0x0013ec1801007387 */ /* 0x0001e80000100800 */
[----:B0-----:R-:W3:Y:S01]  /*31e40*/  LDL.LU R24, [R1+0x13cc] ;  /* 0x0013cc0001187983 */ /* 0x001ee20000300800 */
[----:B----4-:R-:W-:Y:S02]  /*31e50*/  IMAD.X R25, R25, 0x1, R0, P5 ;  /* 0x0000000119197824 */ /* 0x010fe400028e0600 */
[----:B------:R-:W4:Y:S02]  /*31e60*/  LDL.LU R54, [R1+0x13f0] ;  /* 0x0013f00001367983 */ /* 0x000f240000300800 */
[----:B------:R-:W4:Y:S01]  /*31e70*/  LDL.LU R55, [R1+0x13c4] ;  /* 0x0013c40001377983 */ /* 0x000f220000300800 */
[----:B------:R-:W-:Y:S01]  /*31e80*/  STL [R1+0x1410], R25 ;  /* 0x0014101901007387 */ /* 0x000fe20000100800 */
[----:B------:R-:W4:Y:S01]  /*31e90*/  LDL.LU R58, [R1+0x13e8] ;  /* 0x0013e800013a7983 */ /* 0x000f220000300800 */
[----:B--2---:R-:W-:-:S05]  /*31ea0*/  IADD3 R61, P5, R61, R28, RZ ;  /* 0x0000001c3d3d7210 */ /* 0x004fca0007fbe0ff */
[----:B------:R0:W-:Y:S01]  /*31eb0*/  STL [R1+0x13e4], R61 ;  /* 0x0013e43d01007387 */ /* 0x0001e20000100800 */
[----:B------:R-:W2:Y:S02]  /*31ec0*/  LDL.LU R59, [R1+0x13bc] ;  /* 0x0013bc00013b7983 */ /* 0x000ea40000300800 */
[----:B------:R-:W2:Y:S02]  /*31ed0*/  LDL.LU R9, [R1+0x13e0] ;  /* 0x0013e00001097983 */ /* 0x000ea40000300800 */
[--C-:B------:R-:W-:Y:S01]  /*31ee0*/  IMAD.X R60, R60, 0x1, R0.reuse, P6 ;  /* 0x000000013c3c7824 */ /* 0x100fe200030e0600 */
[----:B0-----:R-:W2:Y:S01]  /*31ef0*/  LDL.LU R61, [R1+0x13b4] ;  /* 0x0013b400013d7983 */ /* 0x001ea20000300800 */
[----:B------:R-:W2:Y:S02]  /*31f00*/  LDL.LU R8, [R1+0x13d8] ;  /* 0x0013d80001087983 */ /* 0x000ea40000300800 */
[----:B------:R-:W2:Y:S02]  /*31f10*/  LDL.LU R39, [R1+0x13ac] ;  /* 0x0013ac0001277983 */ /* 0x000ea40000300800 */
[----:B------:R-:W2:Y:S01]  /*31f20*/  LDL.LU R43, [R1+0x13d0] ;  /* 0x0013d000012b7983 */ /* 0x000ea20000300800 */
[----:B------:R0:W-:Y:S01]  /*31f30*/  STL [R1+0x1408], R60 ;  /* 0x0014083c01007387 */ /* 0x0001e20000100800 */
        /* <DEDUP_REMOVED lines=12> */
[----:B0-----:R-:W2:Y:S01]  /*32000*/  LDL.LU R60, [R1+0x1374] ;  /* 0x00137400013c7983 */ /* 0x001ea20000300800 */
[-C--:B------:R-:W-:Y:S01]  /*32010*/  IADD3 R46, P6, R46, R28.reuse, RZ ;  /* 0x0000001c2e2e7210 */ /* 0x080fe20007fde0ff */
[--C-:B------:R-:W-:Y:S01]  /*32020*/  IMAD.X R47, R47, 0x1, R0.reuse, P1 ;  /* 0x000000012f2f7824 */ /* 0x100fe200008e0600 */
[----:B------:R-:W-:Y:S01]  /*32030*/  IADD3 R3, P1, R3, R28, RZ ;  /* 0x0000001c03037210 */ /* 0x000fe20007f3e0ff */
[----:B------:R-:W-:-:S04]  /*32040*/  IMAD.X R20, R20, 0x1, R0, P2 ;  /* 0x0000000114147824 */ /* 0x000fc800010e0600 */
[----:B------:R0:W-:Y:S01]  /*32050*/  STL [R1+0x13d4], R3 ;  /* 0x0013d40301007387 */ /* 0x0001e20000100800 */
[----:B------:R-:W-:Y:S03]  /*32060*/  STL [R1+0x13dc], R46 ;  /* 0x0013dc2e01007387 */ /* 0x000fe60000100800 */
[----:B0-----:R-:W2:Y:S01]  /*32070*/  LDL.LU R3, [R1+0x1398] ;  /* 0x0013980001037983 */ /* 0x001ea20000300800 */
[----:B------:R-:W-:Y:S02]  /*32080*/  STL [R1+0x1400], R47 ;  /* 0x0014002f01007387 */ /* 0x000fe40000100800 */
[----:B------:R0:W-:Y:S02]  /*32090*/  STL [R1+0x13f8], R20 ;  /* 0x0013f81401007387 */ /* 0x0001e40000100800 */
[----:B0-----:R-:W2:Y:S01]  /*320a0*/  LDL.LU R20, [R1+0x136c] ;  /* 0x00136c0001147983 */ /* 0x001ea20000300800 */
[----:B---3--:R-:W-:-:S05]  /*320b0*/  IADD3 R24, P2, R24, R28, RZ ;  /* 0x0000001c18187210 */ /* 0x008fca0007f5e0ff */
[----:B------:R0:W-:Y:S04]  /*320c0*/  STL [R1+0x13cc], R24 ;  /* 0x0013cc1801007387 */ /* 0x0001e80000100800 */
[----:B0-----:R-:W3:Y:S01]  /*320d0*/  LDL.LU R24, [R1+0x1390] ;  /* 0x0013900001187983 */ /* 0x001ee20000300800 */
[--C-:B----4-:R-:W-:Y:S01]  /*320e0*/  IMAD.X R54, R54, 0x1, R0.reuse, P3 ;  /* 0x0000000136367824 */ /* 0x110fe200018e0600 */
[-C--:B------:R-:W-:Y:S01]  /*320f0*/  IADD3 R55, P3, R55, R28.reuse, RZ ;  /* 0x0000001c37377210 */ /* 0x080fe20007f7e0ff */
[--C-:B------:R-:W-:Y:S02]  /*32100*/  IMAD.X R58, R58, 0x1, R0.reuse, P4 ;  /* 0x000000013a3a7824 */ /* 0x100fe400020e0600 */
[--C-:B--2---:R-:W-:Y:S01]  /*32110*/  IMAD.X R9, R9, 0x1, R0.reuse, P5 ;  /* 0x0000000109097824 */ /* 0x104fe200028e0600 */
[-C--:B------:R-:W-:Y:S01]  /*32120*/  IADD3 R59, P4, R59, R28.reuse, RZ ;  /* 0x0000001c3b3b7210 */ /* 0x080fe20007f9e0ff */
[----:B------:R-:W-:Y:S01]  /*32130*/  STL [R1+0x13f0], R54 ;  /* 0x0013f03601007387 */ /* 0x000fe20000100800 */
[----:B------:R-:W-:Y:S02]  /*32140*/  STL [R1+0x13c4], R55 ;  /* 0x0013c43701007387 */ /* 0x000fe40000100800 */
[----:B------:R-:W-:Y:S01]  /*32150*/  STL [R1+0x13e8], R58 ;  /* 0x0013e83a01007387 */ /* 0x000fe20000100800 */
[-C--:B------:R-:W-:Y:S01]  /*32160*/  IADD3 R61, P5, R61, R28.reuse, RZ ;  /* 0x0000001c3d3d7210 */ /* 0x080fe20007fbe0ff */
[--C-:B------:R-:W-:Y:S01]  /*32170*/  IMAD.X R8, R8, 0x1, R0.reuse, P6 ;  /* 0x0000000108087824 */ /* 0x100fe200030e0600 */
[----:B------:R-:W-:Y:S01]  /*32180*/  IADD3 R39, P6, R39, R28, RZ ;  /* 0x0000001c27277210 */ /* 0x000fe20007fde0ff */
[----:B------:R-:W-:-:S02]  /*32190*/  IMAD.X R43, R43, 0x1, R0, P1 ;  /* 0x000000012b2b7824 */ /* 0x000fc400008e0600 */
        /* <DEDUP_REMOVED lines=12> */
[----:B------:R-:W-:Y:S02]  /*32260*/  STL [R1+0x13a4], R38 ;  /* 0x0013a42601007387 */ /* 0x000fe40000100800 */
        /* <DEDUP_REMOVED lines=9> */
[----:B------:R-:W-:Y:S02]  /*32300*/  STL [R1+0x13b8], R40 ;  /* 0x0013b82801007387 */ /* 0x000fe40000100800 */
[----:B------:R-:W-:Y:S01]  /*32310*/  STL [R1+0x138c], R13 ;  /* 0x00138c0d01007387 */ /* 0x000fe20000100800 */
[----:B------:R-:W-:Y:S01]  /*32320*/  IADD3 R21, P6, R21, R28, RZ ;  /* 0x0000001c15157210 */ /* 0x000fe20007fde0ff */
[----:B------:R-:W-:Y:S01]  /*32330*/  STL [R1+0x13b0], R17 ;  /* 0x0013b01101007387 */ /* 0x000fe20000100800 */
[----:B------:R-:W-:-:S02]  /*32340*/  IMAD.X R25, R25, 0x1, R0, P1 ;  /* 0x0000000119197824 */ /* 0x000fc400008e0600 */
[----:B------:R-:W-:Y:S01]  /*32350*/  STL [R1+0x1384], R12 ;  /* 0x0013840c01007387 */ /* 0x000fe20000100800 */
[----:B------:R-:W-:Y:S01]  /*32360*/  IADD3 R60, P1, R60, R28, RZ ;  /* 0x0000001c3c3c7210 */ /* 0x000fe20007f3e0ff */
[----:B------:R-:W-:Y:S01]  /*32370*/  STL [R1+0x13a8], R16 ;  /* 0x0013a81001007387 */ /* 0x000fe20000100800 */
[----:B------:R-:W4:Y:S02]  /*32380*/  LDL.LU R46, [R1+0x1388] ;  /* 0x00138800012e7983 */ /* 0x000f240000300800 */
[----:B------:R-:W-:Y:S02]  /*32390*/  STL [R1+0x137c], R21 ;  /* 0x00137c1501007387 */ /* 0x000fe40000100800 */
[----:B------:R-:W4:Y:S01]  /*323a0*/  LDL.LU R47, [R1+0x135c] ;  /* 0x00135c00012f7983 */ /* 0x000f220000300800 */
[----:B------:R-:W-:Y:S01]  /*323b0*/  STL [R1+0x13a0], R25 ;  /* 0x0013a01901007387 */ /* 0x000fe20000100800 */
[----:B------:R0:W-:Y:S03]  /*323c0*/  STL [R1+0x1374], R60 ;  /* 0x0013743c01007387 */ /* 0x0001e60000100800 */
[----:B0-----:R-:W4:Y:S01]  /*323d0*/  LDL.LU R60, [R1+0x1380] ;  /* 0x00138000013c7983 */ /* 0x001f220000300800 */
[----:B------:R-:W-:-:S02]  /*323e0*/  IMAD.X R3, R3, 0x1, R0, P2 ;  /* 0x0000000103037824 */ /* 0x000fc400010e0600 */
[----:B------:R-:W4:Y:S03]  /*323f0*/  LDL.LU R25, [R1+0x1354] ;  /* 0x0013540001197983 */ /* 0x000f260000300800 */
[----:B------:R0:W-:Y:S01]  /*32400*/  STL [R1+0x1398], R3 ;  /* 0x0013980301007387 */ /* 0x0001e20000100800 */
[----:B------:R-:W-:-:S03]  /*32410*/  IADD3 R20, P2, R20, R28, RZ ;  /* 0x0000001c14147210 */ /* 0x000fc60007f5e0ff */
[----:B0-----:R-:W4:Y:S01]  /*32420*/  LDL.LU R3, [R1+0x1378] ;  /* 0x0013780001037983 */ /* 0x001f220000300800 */
[----:B------:R-:W4:Y:S02]  /*32430*/  LDL.LU R54, [R1+0x134c] ;  /* 0x00134c0001367983 */ /* 0x000f240000300800 */
[----:B------:R-:W4:Y:S02]  /*32440*/  LDL.LU R55, [R1+0x1370] ;  /* 0x0013700001377983 */ /* 0x000f240000300800 */
[----:B------:R-:W-:Y:S01]  /*32450*/  STL [R1+0x136c], R20 ;  /* 0x00136c1401007387 */ /* 0x000fe20000100800 */
[----:B------:R-:W4:Y:S01]  /*32460*/  LDL.LU R58, [R1+0x1344] ;  /* 0x00134400013a7983 */ /* 0x000f220000300800 */
[----:B---3--:R-:W-:-:S05]  /*32470*/  IMAD.X R24, R24, 0x1, R0, P3 ;  /* 0x0000000118187824 */ /* 0x008fca00018e0600 */
[----:B------:R0:W-:Y:S01]  /*32480*/  STL [R1+0x1390], R24 ;  /* 0x0013901801007387 */ /* 0x0001e20000100800 */
[----:B------:R-:W3:Y:S02]  /*32490*/  LDL.LU R59, [R1+0x1368] ;  /* 0x00136800013b7983 */ /* 0x000ee40000300800 */
[----:B------:R-:W3:Y:S01]  /*324a0*/  LDL.LU R9, [R1+0x133c] ;  /* 0x00133c0001097983 */ /* 0x000ee20000300800 */
[----:B0-----:R-:W3:Y:S01]  /*324b0*/  LDL.LU R24, [R1+0x1360] ;  /* 0x0013600001187983 */ /* 0x001ee20000300800 */
[----:B------:R-:W3:Y:S02]  /*324c0*/  LDL.LU R8, [R1+0x1334] ;  /* 0x0013340001087983 */ /* 0x000ee40000300800 */
[----:B------:R-:W3:Y:S02]  /*324d0*/  LDL.LU R39, [R1+0x1358] ;  /* 0x0013580001277983 */ /* 0x000ee40000300800 */
[----:B------:R-:W3:Y:S01]  /*324e0*/  LDL.LU R43, [R1+0x132c] ;  /* 0x00132c00012b7983 */ /* 0x000ee20000300800 */
[----:B--2---:R-:W-:-:S05]  /*324f0*/  IADD3 R61, P3, R61, R28, RZ ;  /* 0x0000001c3d3d7210 */ /* 0x004fca0007f7e0ff */
        /* <DEDUP_REMOVED lines=13> */
[----:B0-----:R-:W2:Y:S02]  /*325d0*/  LDL.LU R61, [R1+0x1320] ;  /* 0x00132000013d7983 */ /* 0x001ea40000300800 */
[--C-:B----4-:R-:W-:Y:S01]  /*325e0*/  IMAD.X R46, R46, 0x1, R0.reuse, P4 ;  /* 0x000000012e2e7824 */ /* 0x110fe200020e0600 */
[-C--:B------:R-:W-:Y:S01]  /*325f0*/  IADD3 R47, P4, R47, R28.reuse, RZ ;  /* 0x0000001c2f2f7210 */ /* 0x080fe20007f9e0ff */
[----:B------:R-:W-:Y:S01]  /*32600*/  IMAD.X R60, R60, 0x1, R0, P5 ;  /* 0x000000013c3c7824 */ /* 0x000fe200028e0600 */
[----:B------:R-:W-:-:S04]  /*32610*/  IADD3 R25, P5, R25, R28, RZ ;  /* 0x0000001c19197210 */ /* 0x000fc80007fbe0ff */
[----:B------:R0:W-:Y:S01]  /*32620*/  STL [R1+0x1380], R60 ;  /* 0x0013803c01007387 */ /* 0x0001e20000100800 */
[----:B------:R-:W-:Y:S03]  /*32630*/  STL [R1+0x1388], R46 ;  /* 0x0013882e01007387 */ /* 0x000fe60000100800 */
[----:B0-----:R-:W4:Y:S01]  /*32640*/  LDL.LU R60, [R1+0x12f4] ;  /* 0x0012f400013c7983 */ /* 0x001f220000300800 */
[--C-:B------:R-:W-:Y:S02]  /*32650*/  IMAD.X R3, R3, 0x1, R0.reuse, P6 ;  /* 0x0000000103037824 */ /* 0x100fe400030e0600 */
[----:B------:R-:W-:Y:S02]  /*32660*/  STL [R1+0x135c], R47 ;  /* 0x00135c2f01007387 */ /* 0x000fe40000100800 */
[----:B------:R0:W-:Y:S01]  /*32670*/  STL [R1+0x1354], R25 ;  /* 0x0013541901007387 */ /* 0x0001e20000100800 */
[-C--:B------:R-:W-:Y:S01]  /*32680*/  IADD3 R54, P6, R54, R28.reuse, RZ ;  /* 0x0000001c36367210 */ /* 0x080fe20007fde0ff */
[--C-:B------:R-:W-:Y:S01]  /*32690*/  IMAD.X R55, R55, 0x1, R0.reuse, P1 ;  /* 0x0000000137377824 */ /* 0x100fe200008e0600 */
[----:B------:R-:W-:Y:S01]  /*326a0*/  IADD3 R58, P1, R58, R28, RZ ;  /* 0x0000001c3a3a7210 */ /* 0x000fe20007f3e0ff */
[----:B0-----:R-:W4:Y:S01]  /*326b0*/  LDL.LU R25, [R1+0x1318] ;  /* 0x0013180001197983 */ /* 0x001f220000300800 */
[----:B------:R0:W-:Y:S03]  /*326c0*/  STL [R1+0x1378], R3 ;  /* 0x0013780301007387 */ /* 0x0001e60000100800 */
[----:B0-----:R-:W4:Y:S01]  /*326d0*/  LDL.LU R3, [R1+0x12ec] ;  /* 0x0012ec0001037983 */ /* 0x001f220000300800 */
[----:B------:R-:W-:Y:S02]  /*326e0*/  STL [R1+0x134c], R54 ;  /* 0x00134c3601007387 */ /* 0x000fe40000100800 */
[----:B------:R-:W-:Y:S02]  /*326f0*/  STL [R1+0x1370], R55 ;  /* 0x0013703701007387 */ /* 0x000fe40000100800 */
[----:B------:R-:W-:Y:S02]  /*32700*/  STL [R1+0x1344], R58 ;  /* 0x0013443a01007387 */ /* 0x000fe40000100800 */
[----:B---3--:R-:W-:-:S02]  /*32710*/  IMAD.X R59, R59, 0x1, R0, P2 ;  /* 0x000000013b3b7824 */ /* 0x008fc400010e0600 */
[----:B------:R-:W-:-:S05]  /*32720*/  IMAD.X R24, R24, 0x1, R0, P3 ;  /* 0x0000000118187824 */ /* 0x000fca00018e0600 */
[----:B------:R0:W-:Y:S01]  /*32730*/  STL [R1+0x1360], R24 ;  /* 0x0013601801007387 */ /* 0x0001e20000100800 */
[----:B------:R-:W-:Y:S03]  /*32740*/  STL [R1+0x1368], R59 ;  /* 0x0013683b01007387 */ /* 0x000fe60000100800 */
[----:B0-----:R-:W3:Y:S01]  /*32750*/  LDL.LU R24, [R1+0x1310] ;  /* 0x0013100001187983 */ /* 0x001ee20000300800 */
[-C--:B------:R-:W-:Y:S02]  /*32760*/  IADD3 R9, P2, R9, R28.reuse, RZ ;  /* 0x0000001c09097210 */ /* 0x080fe40007f5e0ff */
[-C--:B------:R-:W-:Y:S01]  /*32770*/  IADD3 R8, P3, R8, R28.reuse, RZ ;  /* 0x0000001c08087210 */ /* 0x080fe20007f7e0ff */
[--C-:B------:R-:W-:Y:S01]  /*32780*/  IMAD.X R39, R39, 0x1, R0.reuse, P4 ;  /* 0x0000000127277824 */ /* 0x100fe200020e0600 */
[-C--:B------:R-:W-:Y:S01]  /*32790*/  IADD3 R43, P4, R43, R28.reuse, RZ ;  /* 0x0000001c2b2b7210 */ /* 0x080fe20007f9e0ff */
[--C-:B--2---:R-:W-:Y:S01]  /*327a0*/  IMAD.X R38, R38, 0x1, R0.reuse, P5 ;  /* 0x0000000126267824 */ /* 0x104fe200028e0600 */
[----:B------:R-:W-:Y:S01]  /*327b0*/  STL [R1+0x133c], R9 ;  /* 0x00133c0901007387 */ /* 0x000fe20000100800 */
[-C--:B------:R-:W-:Y:S01]  /*327c0*/  IADD3 R42, P5, R42, R28.reuse, RZ ;  /* 0x0000001c2a2a7210 */ /* 0x080fe20007fbe0ff */
[----:B------:R-:W-:Y:S02]  /*327d0*/  STL [R1+0x1334], R8 ;  /* 0x0013340801007387 */ /* 0x000fe40000100800 */
[--C-:B------:R-:W-:Y:S01]  /*327e0*/  IMAD.X R37, R37, 0x1, R0.reuse, P6 ;  /* 0x0000000125257824 */ /* 0x100fe200030e0600 */
        /* <DEDUP_REMOVED lines=15> */
[----:B------:R-:W-:Y:S02]  /*328e0*/  STL [R1+0x1338], R13 ;  /* 0x0013380d01007387 */ /* 0x000fe40000100800 */
[--C-:B------:R-:W-:Y:S01]  /*328f0*/  IMAD.X R21, R21, 0x1, R0.reuse, P4 ;  /* 0x0000000115157824 */ /* 0x100fe200020e0600 */
[----:B------:R-:W-:Y:S01]  /*32900*/  STL [R1+0x130c], R17 ;  /* 0x00130c1101007387 */ /* 0x000fe20000100800 */
[-C--:B------:R-:W-:Y:S01]  /*32910*/  IADD3 R20, P4, R20, R28.reuse, RZ ;  /* 0x0000001c14147210 */ /* 0x080fe20007f9e0ff */
[----:B------:R-:W-:Y:S02]  /*32920*/  STL [R1+0x1330], R12 ;  /* 0x0013300c01007387 */ /* 0x000fe40000100800 */
[----:B------:R-:W-:Y:S01]  /*32930*/  IMAD.X R61, R61, 0x1, R0, P5 ;  /* 0x000000013d3d7824 */ /* 0x000fe200028e0600 */
[----:B------:R-:W-:Y:S01]  /*32940*/  STL [R1+0x1304], R16 ;  /* 0x0013041001007387 */ /* 0x000fe20000100800 */
[----:B------:R-:W2:Y:S02]  /*32950*/  LDL.LU R46, [R1+0x12e4] ;  /* 0x0012e400012e7983 */ /* 0x000ea40000300800 */
[----:B------:R-:W-:Y:S02]  /*32960*/  STL [R1+0x1328], R21 ;  /* 0x0013281501007387 */ /* 0x000fe40000100800 */
[----:B------:R-:W2:Y:S01]  /*32970*/  LDL.LU R47, [R1+0x1308] ;  /* 0x00130800012f7983 */ /* 0x000ea20000300800 */
[----:B------:R-:W-:Y:S01]  /*32980*/  STL [R1+0x12fc], R20 ;  /* 0x0012fc1401007387 */ /* 0x000fe20000100800 */
[----:B------:R0:W-:Y:S03]  /*32990*/  STL [R1+0x1320], R61 ;  /* 0x0013203d01007387 */ /* 0x0001e60000100800 */
[----:B0-----:R-:W2:Y:S01]  /*329a0*/  LDL.LU R61, [R1+0x12dc] ;  /* 0x0012dc00013d7983 */ /* 0x001ea20000300800 */
[----:B------:R-:W2:Y:S01]  /*329b0*/  LDL.LU R20, [R1+0x1300] ;  /* 0x0013000001147983 */ /* 0x000ea20000300800 */
[----:B----4-:R-:W-:-:S05]  /*329c0*/  IADD3 R60, P5, R60, R28, RZ ;  /* 0x0000001c3c3c7210 */ /* 0x010fca0007fbe0ff */
[----:B------:R0:W-:Y:S01]  /*329d0*/  STL [R1+0x12f4], R60 ;  /* 0x0012f43c01007387 */ /* 0x0001e20000100800 */
[----:B------:R-:W-:-:S03]  /*329e0*/  IMAD.X R25, R25, 0x1, R0, P6 ;  /* 0x0000000119197824 */ /* 0x000fc600030e0600 */
[----:B0-----:R-:W4:Y:S01]  /*329f0*/  LDL.LU R60, [R1+0x12d4] ;  /* 0x0012d400013c7983 */ /* 0x001f220000300800 */
[----:B------:R-:W4:Y:S02]  /*32a00*/  LDL.LU R54, [R1+0x12f8] ;  /* 0x0012f80001367983 */ /* 0x000f240000300800 */
[----:B------:R-:W4:Y:S02]  /*32a10*/  LDL.LU R55, [R1+0x12cc] ;  /* 0x0012cc0001377983 */ /* 0x000f240000300800 */
[----:B------:R-:W-:Y:S01]  /*32a20*/  STL [R1+0x1318], R25 ;  /* 0x0013181901007387 */ /* 0x000fe20000100800 */
[----:B------:R-:W4:Y:S01]  /*32a30*/  LDL.LU R58, [R1+0x12f0] ;  /* 0x0012f000013a7983 */ /* 0x000f220000300800 */
[----:B------:R-:W-:-:S05]  /*32a40*/  IADD3 R3, P6, R3, R28, RZ ;  /* 0x0000001c03037210 */ /* 0x000fca0007fde0ff */
[----:B------:R0:W-:Y:S01]  /*32a50*/  STL [R1+0x12ec], R3 ;  /* 0x0012ec0301007387 */ /* 0x0001e20000100800 */
[----:B------:R-:W4:Y:S02]  /*32a60*/  LDL.LU R59, [R1+0x12c4] ;  /* 0x0012c400013b7983 */ /* 0x000f240000300800 */
[----:B------:R-:W4:Y:S01]  /*32a70*/  LDL.LU R9, [R1+0x12e8] ;  /* 0x0012e80001097983 */ /* 0x000f220000300800 */
[----:B0-----:R-:W4:Y:S01]  /*32a80*/  LDL.LU R3, [R1+0x12bc] ;  /* 0x0012bc0001037983 */ /* 0x001f220000300800 */
[----:B------:R-:W4:Y:S02]  /*32a90*/  LDL.LU R8, [R1+0x12e0] ;  /* 0x0012e00001087983 */ /* 0x000f240000300800 */
[----:B------:R-:W4:Y:S02]  /*32aa0*/  LDL.LU R39, [R1+0x12b4] ;  /* 0x0012b40001277983 */ /* 0x000f240000300800 */
[----:B------:R-:W4:Y:S02]  /*32ab0*/  LDL.LU R43, [R1+0x12d8] ;  /* 0x0012d800012b7983 */ /* 0x000f240000300800 */
[----:B---3--:R-:W-:-:S05]  /*32ac0*/  IMAD.X R24, R24, 0x1, R0, P1 ;  /* 0x0000000118187824 */ /* 0x008fca00008e0600 */
[----:B------:R0:W-:Y:S01]  /*32ad0*/  STL [R1+0x1310], R24 ;  /* 0x0013101801007387 */ /* 0x0001e20000100800 */
        /* <DEDUP_REMOVED lines=12> */
[----:B0-----:R-:W3:Y:S01]  /*32ba0*/  LDL.LU R24, [R1+0x127c] ;  /* 0x00127c0001187983 */ /* 0x001ee20000300800 */
[-C--:B--2---:R-:W-:Y:S01]  /*32bb0*/  IADD3 R46, P1, R46, R28.reuse, RZ ;  /* 0x0000001c2e2e7210 */ /* 0x084fe20007f3e0ff */
[--C-:B------:R-:W-:Y:S01]  /*32bc0*/  IMAD.X R47, R47, 0x1, R0.reuse, P2 ;  /* 0x000000012f2f7824 */ /* 0x100fe200010e0600 */
[----:B------:R-:W-:Y:S01]  /*32bd0*/  IADD3 R61, P2, R61, R28, RZ ;  /* 0x0000001c3d3d7210 */ /* 0x000fe20007f5e0ff */
[----:B------:R-:W-:-:S04]  /*32be0*/  IMAD.X R20, R20, 0x1, R0, P3 ;  /* 0x0000000114147824 */ /* 0x000fc800018e0600 */
[----:B------:R0:W-:Y:S01]  /*32bf0*/  STL [R1+0x12dc], R61 ;  /* 0x0012dc3d01007387 */ /* 0x0001e20000100800 */
[----:B------:R-:W-:Y:S03]  /*32c00*/  STL [R1+0x12e4], R46 ;  /* 0x0012e42e01007387 */ /* 0x000fe60000100800 */
[----:B0-----:R-:W2:Y:S01]  /*32c10*/  LDL.LU R61, [R1+0x12a0] ;  /* 0x0012a000013d7983 */ /* 0x001ea20000300800 */
[----:B------:R-:W-:Y:S01]  /*32c20*/  STL [R1+0x1308], R47 ;  /* 0x0013082f01007387 */ /* 0x000fe20000100800 */
[-C--:B----4-:R-:W-:Y:S02]  /*32c30*/  IADD3 R60, P3, R60, R28.reuse, RZ ;  /* 0x0000001c3c3c7210 */ /* 0x090fe40007f7e0ff */
[----:B------:R0:W-:Y:S01]  /*32c40*/  STL [R1+0x1300], R20 ;  /* 0x0013001401007387 */ /* 0x0001e20000100800 */
[--C-:B------:R-:W-:Y:S01]  /*32c50*/  IMAD.X R54, R54, 0x1, R0.reuse, P4 ;  /* 0x0000000136367824 */ /* 0x100fe200020e0600 */
[-C--:B------:R-:W-:Y:S01]  /*32c60*/  IADD3 R55, P4, R55, R28.reuse, RZ ;  /* 0x0000001c37377210 */ /* 0x080fe20007f9e0ff */
[--C-:B------:R-:W-:Y:S01]  /*32c70*/  IMAD.X R58, R58, 0x1, R0.reuse, P5 ;  /* 0x000000013a3a7824 */ /* 0x100fe200028e0600 */
[----:B0-----:R-:W4:Y:S01]  /*32c80*/  LDL.LU R20, [R1+0x1274] ;  /* 0x0012740001147983 */ /* 0x001f220000300800 */
[----:B------:R0:W-:Y:S02]  /*32c90*/  STL [R1+0x12d4], R60 ;  /* 0x0012d43c01007387 */ /* 0x0001e40000100800 */
[--C-:B------:R-:W-:Y:S01]  /*32ca0*/  IMAD.X R9, R9, 0x1, R0.reuse, P6 ;  /* 0x0000000109097824 */ /* 0x100fe200030e0600 */
[-C--:B------:R-:W-:Y:S01]  /*32cb0*/  IADD3 R59, P5, R59, R28.reuse, RZ ;  /* 0x0000001c3b3b7210 */ /* 0x080fe20007fbe0ff */
[----:B0-----:R-:W4:Y:S01]  /*32cc0*/  LDL.LU R60, [R1+0x1298] ;  /* 0x00129800013c7983 */ /* 0x001f220000300800 */
[----:B------:R-:W-:Y:S01]  /*32cd0*/  IADD3 R3, P6, R3, R28, RZ ;  /* 0x0000001c03037210 */ /* 0x000fe20007fde0ff */
[----:B------:R-:W-:Y:S02]  /*32ce0*/  STL [R1+0x12f8], R54 ;  /* 0x0012f83601007387 */ /* 0x000fe40000100800 */
[----:B------:R-:W-:Y:S01]  /*32cf0*/  STL [R1+0x12cc], R55 ;  /* 0x0012cc3701007387 */ /* 0x000fe20000100800 */
[----:B------:R-:W-:Y:S02]  /*32d00*/  STL [R1+0x12f0], R58 ;  /* 0x0012f03a01007387 */ /* 0x000fe40000100800 */
[----:B------:R-:W-:-:S02]  /*32d10*/  IMAD.X R8, R8, 0x1, R0, P1 ;  /* 0x0000000108087824 */ /* 0x000fc400008e0600 */
[----:B------:R0:W-:Y:S01]  /*32d20*/  STL [R1+0x12bc], R3 ;  /* 0x0012bc0301007387 */ /* 0x0001e20000100800 */
[----:B------:R-:W-:Y:S01]  /*32d30*/  IADD3 R39, P1, R39, R28, RZ ;  /* 0x0000001c27277210 */ /* 0x000fe20007f3e0ff */
[----:B------:R-:W-:Y:S01]  /*32d40*/  STL [R1+0x12c4], R59 ;  /* 0x0012c43b01007387 */ /* 0x000fe20000100800 */
[----:B------:R-:W-:-:S03]  /*32d50*/  IMAD.X R43, R43, 0x1, R0, P2 ;  /* 0x000000012b2b7824 */ /* 0x000fc600010e0600 */
[----:B0-----:R-:W4:Y:S01]  /*32d60*/  LDL.LU R3, [R1+0x126c] ;  /* 0x00126c0001037983 */ /* 0x001f220000300800 */
[----:B------:R-:W-:Y:S02]  /*32d70*/  STL [R1+0x12e8], R9 ;  /* 0x0012e80901007387 */ /* 0x000fe40000100800 */
[----:B------:R-:W-:Y:S02]  /*32d80*/  STL [R1+0x12e0], R8 ;  /* 0x0012e00801007387 */ /* 0x000fe40000100800 */
[----:B------:R-:W-:Y:S01]  /*32d90*/  STL [R1+0x12b4], R39 ;  /* 0x0012b42701007387 */ /* 0x000fe20000100800 */
[----:B------:R-:W-:Y:S01]  /*32da0*/  STL [R1+0x12d8], R43 ;  /* 0x0012d82b01007387 */ /* 0x000fe20000100800 */
[-C--:B---3--:R-:W-:Y:S01]  /*32db0*/  IADD3 R38, P2, R38, R28.reuse, RZ ;  /* 0x0000001c26267210 */ /* 0x088fe20007f5e0ff */
[--C-:B------:R-:W-:Y:S01]  /*32dc0*/  IMAD.X R42, R42, 0x1, R0.reuse, P3 ;  /* 0x000000012a2a7824 */ /* 0x100fe200018e0600 */
[-C--:B------:R-:W-:Y:S01]  /*32dd0*/  IADD3 R37, P3, R37, R28.reuse, RZ ;  /* 0x0000001c25257210 */ /* 0x080fe20007f7e0ff */
[--C-:B------:R-:W-:Y:S01]  /*32de0*/  IMAD.X R41, R41, 0x1, R0.reuse, P4 ;  /* 0x0000000129297824 */ /* 0x100fe200020e0600 */
[----:B------:R-:W-:Y:S01]  /*32df0*/  IADD3 R36, P4, R36, R28, RZ ;  /* 0x0000001c24247210 */ /* 0x000fe20007f9e0ff */
        /* <DEDUP_REMOVED lines=18> */
[----:B------:R-:W3:Y:S02]  /*32f20*/  LDL.LU R46, [R1+0x1290] ;  /* 0x00129000012e7983 */ /* 0x000ee40000300800 */
[----:B------:R-:W-:Y:S02]  /*32f30*/  STL [R1+0x1284], R21 ;  /* 0x0012841501007387 */ /* 0x000fe40000100800 */
[----:B------:R-:W3:Y:S01]  /*32f40*/  LDL.LU R47, [R1+0x1264] ;  /* 0x00126400012f7983 */ /* 0x000ee20000300800 */
[----:B------:R-:W-:Y:S01]  /*32f50*/  STL [R1+0x12a8], R25 ;  /* 0x0012a81901007387 */ /* 0x000fe20000100800 */
[----:B------:R0:W-:Y:S03]  /*32f60*/  STL [R1+0x127c], R24 ;  /* 0x00127c1801007387 */ /* 0x0001e60000100800 */
[----:B0-----:R-:W3:Y:S01]  /*32f70*/  LDL.LU R24, [R1+0x1288] ;  /* 0x0012880001187983 */ /* 0x001ee20000300800 */
[----:B------:R-:W3:Y:S02]  /*32f80*/  LDL.LU R25, [R1+0x125c] ;  /* 0x00125c0001197983 */ /* 0x000ee40000300800 */
[----:B--2---:R-:W-:-:S05]  /*32f90*/  IMAD.X R61, R61, 0x1, R0, P3 ;  /* 0x000000013d3d7824 */ /* 0x004fca00018e0600 */
[----:B------:R0:W-:Y:S01]  /*32fa0*/  STL [R1+0x12a0], R61 ;  /* 0x0012a03d01007387 */ /* 0x0001e20000100800 */
[----:B----4-:R-:W-:-:S03]  /*32fb0*/  IADD3 R20, P3, R20, R28, RZ ;  /* 0x0000001c14147210 */ /* 0x010fc60007f7e0ff */
[----:B0-----:R-:W2:Y:S01]  /*32fc0*/  LDL.LU R61, [R1+0x1280] ;  /* 0x00128000013d7983 */ /* 0x001ea20000300800 */
[----:B------:R-:W4:Y:S02]  /*32fd0*/  LDL.LU R54, [R1+0x1254] ;  /* 0x0012540001367983 */ /* 0x000f240000300800 */
[----:B------:R-:W4:Y:S01]  /*32fe0*/  LDL.LU R55, [R1+0x1278] ;  /* 0x0012780001377983 */ /* 0x000f220000300800 */
[----:B------:R-:W-:Y:S01]  /*32ff0*/  STL [R1+0x1274], R20 ;  /* 0x0012741401007387 */ /* 0x000fe20000100800 */
[----:B------:R-:W4:Y:S02]  /*33000*/  LDL.LU R58, [R1+0x124c] ;  /* 0x00124c00013a7983 */ /* 0x000f240000300800 */
[----:B------:R-:W-:-:S05]  /*33010*/  IMAD.X R60, R60, 0x1, R0, P4 ;  /* 0x000000013c3c7824 */ /* 0x000fca00020e0600 */
[----:B------:R0:W-:Y:S01]  /*33020*/  STL [R1+0x1298], R60 ;  /* 0x0012983c01007387 */ /* 0x0001e20000100800 */
[----:B------:R-:W4:Y:S02]  /*33030*/  LDL.LU R59, [R1+0x1270] ;  /* 0x00127000013b7983 */ /* 0x000f240000300800 */
[----:B------:R-:W4:Y:S01]  /*33040*/  LDL.LU R9, [R1+0x1244] ;  /* 0x0012440001097983 */ /* 0x000f220000300800 */
[----:B0-----:R-:W4:Y:S01]  /*33050*/  LDL.LU R60, [R1+0x1268] ;  /* 0x00126800013c7983 */ /* 0x001f220000300800 */
[----:B------:R-:W4:Y:S01]  /*33060*/  LDL.LU R8, [R1+0x123c] ;  /* 0x00123c0001087983 */ /* 0x000f220000300800 */
[----:B------:R-:W-:Y:S01]  /*33070*/  IADD3 R3, P4, R3, R28, RZ ;  /* 0x0000001c03037210 */ /* 0x000fe20007f9e0ff */
[----:B------:R-:W4:Y:S01]  /*33080*/  LDL.LU R39, [R1+0x1260] ;  /* 0x0012600001277983 */ /* 0x000f220000300800 */
[----:B------:R-:W4:Y:S03]  /*33090*/  LDL.LU R43, [R1+0x1234] ;  /* 0x00123400012b7983 */ /* 0x000f260000300800 */
[----:B------:R0:W-:Y:S02]  /*330a0*/  STL [R1+0x126c], R3 ;  /* 0x00126c0301007387 */ /* 0x0001e40000100800 */
        /* <DEDUP_REMOVED lines=12> */
[----:B0-----:R-:W4:Y:S02]  /*33170*/  LDL.LU R3, [R1+0x1228] ;  /* 0x0012280001037983 */ /* 0x001f240000300800 */
[----:B---3--:R-:W-:-:S02]  /*33180*/  IMAD.X R46, R46, 0x1, R0, P5 ;  /* 0x000000012e2e7824 */ /* 0x008fc400028e0600 */
[----:B------:R-:W-:-:S05]  /*33190*/  IMAD.X R24, R24, 0x1, R0, P6 ;  /* 0x0000000118187824 */ /* 0x000fca00030e0600 */
[----:B------:R0:W-:Y:S01]  /*331a0*/  STL [R1+0x1288], R24 ;  /* 0x0012881801007387 */ /* 0x0001e20000100800 */
[----:B------:R-:W-:Y:S03]  /*331b0*/  STL [R1+0x1290], R46 ;  /* 0x0012902e01007387 */ /* 0x000fe60000100800 */
[----:B0-----:R-:W3:Y:S01]  /*331c0*/  LDL.LU R24, [R1+0x11fc] ;  /* 0x0011fc0001187983 */ /* 0x001ee20000300800 */
[-C--:B------:R-:W-:Y:S02]  /*331d0*/  IADD3 R47, P5, R47, R28.reuse, RZ ;  /* 0x0000001c2f2f7210 */ /* 0x080fe40007fbe0ff */
[----:B------:R-:W-:-:S03]  /*331e0*/  IADD3 R25, P6, R25, R28, RZ ;  /* 0x0000001c19197210 */ /* 0x000fc60007fde0ff */
[----:B------:R-:W-:Y:S02]  /*331f0*/  STL [R1+0x1264], R47 ;  /* 0x0012642f01007387 */ /* 0x000fe40000100800 */
[----:B------:R0:W-:Y:S02]  /*33200*/  STL [R1+0x125c], R25 ;  /* 0x00125c1901007387 */ /* 0x0001e40000100800 */
[----:B0-----:R-:W3:Y:S01]  /*33210*/  LDL.LU R25, [R1+0x1220] ;  /* 0x0012200001197983 */ /* 0x001ee20000300800 */
[--C-:B--2---:R-:W-:Y:S01]  /*33220*/  IMAD.X R61, R61, 0x1, R0.reuse, P1 ;  /* 0x000000013d3d7824 */ /* 0x104fe200008e0600 */
[----:B----4-:R-:W-:Y:S01]  /*33230*/  IADD3 R54, P1, R54, R28, RZ ;  /* 0x0000001c36367210 */ /* 0x010fe20007f3e0ff */
[----:B------:R-:W-:-:S03]  /*33240*/  IMAD.X R55, R55, 0x1, R0, P2 ;  /* 0x0000000137377824 */ /* 0x000fc600010e0600 */
[----:B------:R0:W-:Y:S01]  /*33250*/  STL [R1+0x1280], R61 ;  /* 0x0012803d01007387 */ /* 0x0001e20000100800 */
[----:B------:R-:W-:-:S03]  /*33260*/  IADD3 R58, P2, R58, R28, RZ ;  /* 0x0000001c3a3a7210 */ /* 0x000fc60007f5e0ff */
[----:B0-----:R-:W2:Y:S01]  /*33270*/  LDL.LU R61, [R1+0x11f4] ;  /* 0x0011f400013d7983 */ /* 0x001ea20000300800 */
[--C-:B------:R-:W-:Y:S02]  /*33280*/  IMAD.X R59, R59, 0x1, R0.reuse, P3 ;  /* 0x000000013b3b7824 */ /* 0x100fe400018e0600 */
[----:B------:R-:W-:Y:S01]  /*33290*/  STL [R1+0x1254], R54 ;  /* 0x0012543601007387 */ /* 0x000fe20000100800 */
[-C--:B------:R-:W-:Y:S01]  /*332a0*/  IADD3 R9, P3, R9, R28.reuse, RZ ;  /* 0x0000001c09097210 */ /* 0x080fe20007f7e0ff */
[----:B------:R-:W-:Y:S01]  /*332b0*/  STL [R1+0x1278], R55 ;  /* 0x0012783701007387 */ /* 0x000fe20000100800 */
[----:B------:R-:W-:Y:S02]  /*332c0*/  STL [R1+0x124c], R58 ;  /* 0x00124c3a01007387 */ /* 0x000fe40000100800 */
[--C-:B------:R-:W-:Y:S01]  /*332d0*/  IMAD.X R60, R60, 0x1, R0.reuse, P4 ;  /* 0x000000013c3c7824 */ /* 0x100fe200020e0600 */
[-C--:B------:R-:W-:Y:S01]  /*332e0*/  IADD3 R8, P4, R8, R28.reuse, RZ ;  /* 0x0000001c08087210 */ /* 0x080fe20007f9e0ff */
[----:B------:R-:W-:Y:S01]  /*332f0*/  IMAD.X R39, R39, 0x1, R0, P5 ;  /* 0x0000000127277824 */ /* 0x000fe200028e0600 */
[----:B------:R-:W-:-:S02]  /*33300*/  IADD3 R43, P5, R43, R28, RZ ;  /* 0x0000001c2b2b7210 */ /* 0x000fc40007fbe0ff */
[----:B------:R0:W-:Y:S01]  /*33310*/  STL [R1+0x1268], R60 ;  /* 0x0012683c01007387 */ /* 0x0001e20000100800 */
[----:B------:R-:W-:Y:S02]  /*33320*/  STL [R1+0x1270], R59 ;  /* 0x0012703b01007387 */ /* 0x000fe40000100800 */
[--C-:B------:R-:W-:Y:S01]  /*33330*/  IMAD.X R38, R38, 0x1, R0.reuse, P6 ;  /* 0x0000000126267824 */ /* 0x100fe200030e0600 */
[-C--:B------:R-:W-:Y:S01]  /*33340*/  IADD3 R42, P6, R42, R28.reuse, RZ ;  /* 0x0000001c2a2a7210 */ /* 0x080fe20007fde0ff */
[--C-:B------:R-:W-:Y:S01]  /*33350*/  IMAD.X R37, R37, 0x1, R0.reuse, P1 ;  /* 0x0000000125257824 */ /* 0x100fe200008e0600 */
[-C--:B------:R-:W-:Y:S01]  /*33360*/  IADD3 R41, P1, R41, R28.reuse, RZ ;  /* 0x0000001c29297210 */ /* 0x080fe20007f3e0ff */
[--C-:B------:R-:W-:Y:S01]  /*33370*/  IMAD.X R36, R36, 0x1, R0.reuse, P2 ;  /* 0x0000000124247824 */ /* 0x100fe200010e0600 */
[----:B0-----:R-:W4:Y:S01]  /*33380*/  LDL.LU R60, [R1+0x1218] ;  /* 0x00121800013c7983 */ /* 0x001f220000300800 */
[----:B------:R-:W-:Y:S02]  /*33390*/  STL [R1+0x1244], R9 ;  /* 0x0012440901007387 */ /* 0x000fe40000100800 */
[----:B------:R-:W-:Y:S02]  /*333a0*/  STL [R1+0x123c], R8 ;  /* 0x00123c0801007387 */ /* 0x000fe40000100800 */
[----:B------:R-:W-:Y:S01]  /*333b0*/  STL [R1+0x1260], R39 ;  /* 0x0012602701007387 */ /* 0x000fe20000100800 */
[----:B------:R-:W-:Y:S01]  /*333c0*/  STL [R1+0x1234], R43 ;  /* 0x0012342b01007387 */ /* 0x000fe20000100800 */
        /* <DEDUP_REMOVED lines=18> */
[----:B------:R-:W4:Y:S02]  /*334f0*/  LDL.LU R46, [R1+0x11ec] ;  /* 0x0011ec00012e7983 */ /* 0x000f240000300800 */
[----:B------:R-:W-:Y:S02]  /*33500*/  STL [R1+0x1230], R21 ;  /* 0x0012301501007387 */ /* 0x000fe40000100800 */
[----:B------:R-:W4:Y:S01]  /*33510*/  LDL.LU R47, [R1+0x1210] ;  /* 0x00121000012f7983 */ /* 0x000f220000300800 */
[----:B------:R-:W-:Y:S01]  /*33520*/  STL [R1+0x1204], R20 ;  /* 0x0012041401007387 */ /* 0x000fe20000100800 */
[----:B------:R0:W-:Y:S03]  /*33530*/  STL [R1+0x1228], R3 ;  /* 0x0012280301007387 */ /* 0x0001e60000100800 */
[----:B0-----:R-:W4:Y:S01]  /*33540*/  LDL.LU R3, [R1+0x11e4] ;  /* 0x0011e40001037983 */ /* 0x001f220000300800 */
[----:B------:R-:W4:Y:S01]  /*33550*/  LDL.LU R20, [R1+0x1208] ;  /* 0x0012080001147983 */ /* 0x000f220000300800 */
[----:B---3--:R-:W-:-:S05]  /*33560*/  IADD3 R24, P6, R24, R28, RZ ;  /* 0x0000001c18187210 */ /* 0x008fca0007fde0ff */
[----:B------:R0:W-:Y:S04]  /*33570*/  STL [R1+0x11fc], R24 ;  /* 0x0011fc1801007387 */ /* 0x0001e80000100800 */
[----:B0-----:R-:W3:Y:S01]  /*33580*/  LDL.LU R24, [R1+0x11dc] ;  /* 0x0011dc0001187983 */ /* 0x001ee20000300800 */
[----:B------:R-:W3:Y:S02]  /*33590*/  LDL.LU R54, [R1+0x1200] ;  /* 0x0012000001367983 */ /* 0x000ee40000300800 */
[----:B------:R-:W-:Y:S02]  /*335a0*/  IMAD.X R25, R25, 0x1, R0, P1 ;  /* 0x0000000119197824 */ /* 0x000fe400008e0600 */
[----:B------:R-:W3:Y:S03]  /*335b0*/  LDL.LU R55, [R1+0x11d4] ;  /* 0x0011d40001377983 */ /* 0x000ee60000300800 */
[----:B------:R-:W-:Y:S01]  /*335c0*/  STL [R1+0x1220], R25 ;  /* 0x0012201901007387 */ /* 0x000fe20000100800 */
[----:B------:R-:W3:Y:S01]  /*335d0*/  LDL.LU R58, [R1+0x11f8] ;  /* 0x0011f800013a7983 */ /* 0x000ee20000300800 */
[----:B--2---:R-:W-:-:S05]  /*335e0*/  IADD3 R61, P1, R61, R28, RZ ;  /* 0x0000001c3d3d7210 */ /* 0x004fca0007f3e0ff */
[----:B------:R0:W-:Y:S01]  /*335f0*/  STL [R1+0x11f4], R61 ;  /* 0x0011f43d01007387 */ /* 0x0001e20000100800 */
[----:B------:R-:W2:Y:S02]  /*33600*/  LDL.LU R59, [R1+0x11cc] ;  /* 0x0011cc00013b7983 */ /* 0x000ea40000300800 */
[----:B------:R-:W2:Y:S01]  /*33610*/  LDL.LU R9, [R1+0x11f0] ;  /* 0x0011f00001097983 */ /* 0x000ea20000300800 */
[----:B0-----:R-:W2:Y:S01]  /*33620*/  LDL.LU R61, [R1+0x11c4] ;  /* 0x0011c400013d7983 */ /* 0x001ea20000300800 */
[----:B------:R-:W2:Y:S02]  /*33630*/  LDL.LU R8, [R1+0x11e8] ;  /* 0x0011e80001087983 */ /* 0x000ea40000300800 */
[----:B------:R-:W2:Y:S02]  /*33640*/  LDL.LU R39, [R1+0x11bc] ;  /* 0x0011bc0001277983 */ /* 0x000ea40000300800 */
[----:B------:R-:W2:Y:S02]  /*33650*/  LDL.LU R43, [R1+0x11e0] ;  /* 0x0011e000012b7983 */ /* 0x000ea40000300800 */
[----:B----4-:R-:W-:-:S05]  /*33660*/  IMAD.X R60, R60, 0x1, R0, P2 ;  /* 0x000000013c3c7824 */ /* 0x010fca00010e0600 */
[----:B------:R0:W-:Y:S01]  /*33670*/  STL [R1+0x1218], R60 ;  /* 0x0012183c01007387 */ /* 0x0001e20000100800 */
        /* <DEDUP_REMOVED lines=12> */
[----:B0-----:R-:W4:Y:S01]  /*33740*/  LDL.LU R60, [R1+0x1184] ;  /* 0x00118400013c7983 */ /* 0x001f220000300800 */
[-C--:B------:R-:W-:Y:S01]  /*33750*/  IADD3 R46, P2, R46, R28.reuse, RZ ;  /* 0x0000001c2e2e7210 */ /* 0x080fe20007f5e0ff */
[--C-:B------:R-:W-:Y:S01]  /*33760*/  IMAD.X R47, R47, 0x1, R0.reuse, P3 ;  /* 0x000000012f2f7824 */ /* 0x100fe200018e0600 */
[----:B------:R-:W-:Y:S01]  /*33770*/  IADD3 R3, P3, R3, R28, RZ ;  /* 0x0000001c03037210 */ /* 0x000fe20007f7e0ff */
[----:B------:R-:W-:-:S04]  /*33780*/  IMAD.X R20, R20, 0x1, R0, P4 ;  /* 0x0000000114147824 */ /* 0x000fc800020e0600 */
[----:B------:R0:W-:Y:S01]  /*33790*/  STL [R1+0x11e4], R3 ;  /* 0x0011e40301007387 */ /* 0x0001e20000100800 */
[----:B------:R-:W-:Y:S03]  /*337a0*/  STL [R1+0x11ec], R46 ;  /* 0x0011ec2e01007387 */ /* 0x000fe60000100800 */
[----:B0-----:R-:W4:Y:S01]  /*337b0*/  LDL.LU R3, [R1+0x11a8] ;  /* 0x0011a80001037983 */ /* 0x001f220000300800 */
[----:B------:R-:W-:Y:S02]  /*337c0*/  STL [R1+0x1210], R47 ;  /* 0x0012102f01007387 */ /* 0x000fe40000100800 */
[----:B------:R0:W-:Y:S02]  /*337d0*/  STL [R1+0x1208], R20 ;  /* 0x0012081401007387 */ /* 0x0001e40000100800 */
[----:B0-----:R-:W4:Y:S01]  /*337e0*/  LDL.LU R20, [R1+0x117c] ;  /* 0x00117c0001147983 */ /* 0x001f220000300800 */
[----:B---3--:R-:W-:-:S05]  /*337f0*/  IADD3 R24, P4, R24, R28, RZ ;  /* 0x0000001c18187210 */ /* 0x008fca0007f9e0ff */
[----:B------:R0:W-:Y:S04]  /*33800*/  STL [R1+0x11dc], R24 ;  /* 0x0011dc1801007387 */ /* 0x0001e80000100800 */
[----:B0-----:R-:W3:Y:S01]  /*33810*/  LDL.LU R24, [R1+0x11a0] ;  /* 0x0011a00001187983 */ /* 0x001ee20000300800 */
[--C-:B------:R-:W-:Y:S01]  /*33820*/  IMAD.X R54, R54, 0x1, R0.reuse, P5 ;  /* 0x0000000136367824 */ /* 0x100fe200028e0600 */
[----:B------:R-:W-:Y:S01]  /*33830*/  IADD3 R55, P5, R55, R28, RZ ;  /* 0x0000001c37377210 */ /* 0x000fe20007fbe0ff */
[----:B------:R-:W-:-:S03]  /*33840*/  IMAD.X R58, R58, 0x1, R0, P6 ;  /* 0x000000013a3a7824 */ /* 0x000fc600030e0600 */
[----:B------:R-:W-:Y:S01]  /*33850*/  STL [R1+0x1200], R54 ;  /* 0x0012003601007387 */ /* 0x000fe20000100800 */
[--C-:B--2---:R-:W-:Y:S01]  /*33860*/  IMAD.X R9, R9, 0x1, R0.reuse, P1 ;  /* 0x0000000109097824 */ /* 0x104fe200008e0600 */
[-C--:B------:R-:W-:Y:S02]  /*33870*/  IADD3 R59, P6, R59, R28.reuse, RZ ;  /* 0x0000001c3b3b7210 */ /* 0x080fe40007fde0ff */
[----:B------:R-:W-:Y:S01]  /*33880*/  STL [R1+0x11d4], R55 ;  /* 0x0011d43701007387 */ /* 0x000fe20000100800 */
[----:B------:R-:W-:Y:S01]  /*33890*/  STL [R1+0x11f8], R58 ;  /* 0x0011f83a01007387 */ /* 0x000fe20000100800 */
[-C--:B------:R-:W-:Y:S01]  /*338a0*/  IADD3 R61, P1, R61, R28.reuse, RZ ;  /* 0x0000001c3d3d7210 */ /* 0x080fe20007f3e0ff */
[--C-:B------:R-:W-:Y:S01]  /*338b0*/  IMAD.X R8, R8, 0x1, R0.reuse, P2 ;  /* 0x0000000108087824 */ /* 0x100fe200010e0600 */
[-C--:B------:R-:W-:Y:S01]  /*338c0*/  IADD3 R39, P2, R39, R28.reuse, RZ ;  /* 0x0000001c27277210 */ /* 0x080fe20007f5e0ff */
[----:B------:R-:W-:Y:S02]  /*338d0*/  IMAD.X R43, R43, 0x1, R0, P3 ;  /* 0x000000012b2b7824 */ /* 0x000fe400018e0600 */
[----:B------:R0:W-:Y:S01]  /*338e0*/  STL [R1+0x11c4], R61 ;  /* 0x0011c43d01007387 */ /* 0x0001e20000100800 */
[----:B------:R-:W-:Y:S03]  /*338f0*/  STL [R1+0x11cc], R59 ;  /* 0x0011cc3b01007387 */ /* 0x000fe60000100800 */
[----:B0-----:R-:W2:Y:S01]  /*33900*/  LDL.LU R61, [R1+0x1174] ;  /* 0x00117400013d7983 */ /* 0x001ea20000300800 */
[----:B----4-:R-:W-:-:S03]  /*33910*/  IADD3 R38, P3, R38, R28, RZ ;  /* 0x0000001c26267210 */ /* 0x010fc60007f7e0ff */
[----:B------:R-:W-:Y:S01]  /*33920*/  STL [R1+0x11f0], R9 ;  /* 0x0011f00901007387 */ /* 0x000fe20000100800 */
[----:B------:R-:W-:-:S03]  /*33930*/  IMAD.X R42, R42, 0x1, R0, P4 ;  /* 0x000000012a2a7824 */ /* 0x000fc600020e0600 */
        /* <DEDUP_REMOVED lines=17> */
[----:B------:R-:W-:Y:S01]  /*33a50*/  STL [R1+0x119c], R13 ;  /* 0x00119c0d01007387 */ /* 0x000fe20000100800 */
[-C--:B------:R-:W-:Y:S01]  /*33a60*/  IADD3 R21, P2, R21, R28.reuse, RZ ;  /* 0x0000001c15157210 */ /* 0x080fe20007f5e0ff */
[----:B------:R-:W-:Y:S02]  /*33a70*/  STL [R1+0x11c0], R17 ;  /* 0x0011c01101007387 */ /* 0x000fe40000100800 */
[--C-:B------:R-:W-:Y:S01]  /*33a80*/  IMAD.X R25, R25, 0x1, R0.reuse, P3 ;  /* 0x0000000119197824 */ /* 0x100fe200018e0600 */
[----:B------:R-:W-:Y:S01]  /*33a90*/  STL [R1+0x1194], R12 ;  /* 0x0011940c01007387 */ /* 0x000fe20000100800 */
[----:B------:R-:W-:Y:S01]  /*33aa0*/  IADD3 R60, P3, R60, R28, RZ ;  /* 0x0000001c3c3c7210 */ /* 0x000fe20007f7e0ff */
[----:B------:R-:W-:Y:S02]  /*33ab0*/  STL [R1+0x11b8], R16 ;  /* 0x0011b81001007387 */ /* 0x000fe40000100800 */
[----:B------:R-:W4:Y:S01]  /*33ac0*/  LDL.LU R46, [R1+0x1198] ;  /* 0x00119800012e7983 */ /* 0x000f220000300800 */
[----:B------:R-:W-:Y:S01]  /*33ad0*/  STL [R1+0x118c], R21 ;  /* 0x00118c1501007387 */ /* 0x000fe20000100800 */
[----:B------:R-:W4:Y:S02]  /*33ae0*/  LDL.LU R47, [R1+0x116c] ;  /* 0x00116c00012f7983 */ /* 0x000f240000300800 */
[----:B------:R-:W-:Y:S02]  /*33af0*/  STL [R1+0x11b0], R25 ;  /* 0x0011b01901007387 */ /* 0x000fe40000100800 */
[----:B------:R0:W-:Y:S02]  /*33b00*/  STL [R1+0x1184], R60 ;  /* 0x0011843c01007387 */ /* 0x0001e40000100800 */
[----:B0-----:R-:W4:Y:S01]  /*33b10*/  LDL.LU R60, [R1+0x1190] ;  /* 0x00119000013c7983 */ /* 0x001f220000300800 */
[----:B------:R-:W4:Y:S02]  /*33b20*/  LDL.LU R25, [R1+0x1164] ;  /* 0x0011640001197983 */ /* 0x000f240000300800 */
[----:B------:R-:W-:-:S05]  /*33b30*/  IMAD.X R3, R3, 0x1, R0, P4 ;  /* 0x0000000103037824 */ /* 0x000fca00020e0600 */
        /* <DEDUP_REMOVED lines=37> */
[----:B------:R-:W-:Y:S02]  /*33d90*/  STL [R1+0x116c], R47 ;  /* 0x00116c2f01007387 */ /* 0x000fe40000100800 */
[----:B------:R0:W-:Y:S02]  /*33da0*/  STL [R1+0x1164], R25 ;  /* 0x0011641901007387 */ /* 0x0001e40000100800 */
[--C-:B------:R-:W-:Y:S01]  /*33db0*/  IMAD.X R3, R3, 0x1, R0.reuse, P2 ;  /* 0x0000000103037824 */ /* 0x100fe200010e0600 */
        /* <DEDUP_REMOVED lines=18> */
[----:B------:R-:W-:Y:S02]  /*33ee0*/  STL [R1+0x114c], R9 ;  /* 0x00114c0901007387 */ /* 0x000fe40000100800 */
[----:B------:R-:W-:Y:S02]  /*33ef0*/  STL [R1+0x1144], R8 ;  /* 0x0011440801007387 */ /* 0x000fe40000100800 */
[--C-:B--2---:R-:W-:Y:S01]  /*33f00*/  IMAD.X R38, R38, 0x1, R0.reuse, P1 ;  /* 0x0000000126267824 */ /* 0x104fe200008e0600 */
[-C--:B------:R-:W-:Y:S01]  /*33f10*/  IADD3 R42, P1, R42, R28.reuse, RZ ;  /* 0x0000001c2a2a7210 */ /* 0x080fe20007f3e0ff */
        /* <DEDUP_REMOVED lines=68> */
[----:B------:R-:W-:Y:S02]  /*34360*/  STL [R1+0x1118], R47 ;  /* 0x0011182f01007387 */ /* 0x000fe40000100800 */
[----:B------:R0:W-:Y:S01]  /*34370*/  STL [R1+0x1110], R20 ;  /* 0x0011101401007387 */ /* 0x0001e20000100800 */
[-C--:B----4-:R-:W-:Y:S01]  /*34380*/  IADD3 R60, P5, R60, R28.reuse, RZ ;  /* 0x0000001c3c3c7210 */ /* 0x090fe20007fbe0ff */
[----:B0-----:R-:W4:Y:S01]  /*34390*/  LDL.LU R20, [R1+0x1084] ;  /* 0x0010840001147983 */ /* 0x001f220000300800 */
[----:B------:R-:W-:Y:S01]  /*343a0*/  IMAD.X R54, R54, 0x1, R0, P6 ;  /* 0x0000000136367824 */ /* 0x000fe200030e0600 */
[----:B------:R-:W-:-:S02]  /*343b0*/  IADD3 R55, P6, R55, R28, RZ ;  /* 0x0000001c37377210 */ /* 0x000fc40007fde0ff */
[----:B------:R0:W-:Y:S01]  /*343c0*/  STL [R1+0x10e4], R60 ;  /* 0x0010e43c01007387 */ /* 0x0001e20000100800 */
[----:B------:R-:W-:-:S03]  /*343d0*/  IMAD.X R58, R58, 0x1, R0, P1 ;  /* 0x000000013a3a7824 */ /* 0x000fc600008e0600 */
[----:B0-----:R-:W4:Y:S01]  /*343e0*/  LDL.LU R60, [R1+0x10a8] ;  /* 0x0010a800013c7983 */ /* 0x001f220000300800 */
[----:B------:R-:W-:Y:S01]  /*343f0*/  IMAD.X R9, R9, 0x1, R0, P2 ;  /* 0x0000000109097824 */ /* 0x000fe200010e0600 */
[-C--:B------:R-:W-:Y:S01]  /*34400*/  IADD3 R59, P1, R59, R28.reuse, RZ ;  /* 0x0000001c3b3b7210 */ /* 0x080fe20007f3e0ff */
[----:B------:R-:W-:Y:S01]  /*34410*/  STL [R1+0x1108], R54 ;  /* 0x0011083601007387 */ /* 0x000fe20000100800 */
[----:B------:R-:W-:Y:S01]  /*34420*/  STL [R1+0x10dc], R55 ;  /* 0x0010dc3701007387 */ /* 0x000fe20000100800 */
[----:B------:R-:W-:-:S03]  /*34430*/  IADD3 R3, P2, R3, R28, RZ ;  /* 0x0000001c03037210 */ /* 0x000fc60007f5e0ff */
[----:B------:R-:W-:Y:S01]  /*34440*/  STL [R1+0x1100], R58 ;  /* 0x0011003a01007387 */ /* 0x000fe20000100800 */
[--C-:B------:R-:W-:Y:S01]  /*34450*/  IMAD.X R8, R8, 0x1, R0.reuse, P3 ;  /* 0x0000000108087824 */ /* 0x100fe200018e0600 */
[-C--:B------:R-:W-:Y:S01]  /*34460*/  IADD3 R39, P3, R39, R28.reuse, RZ ;  /* 0x0000001c27277210 */ /* 0x080fe20007f7e0ff */
[--C-:B------:R-:W-:Y:S01]  /*34470*/  IMAD.X R43, R43, 0x1, R0.reuse, P4 ;  /* 0x000000012b2b7824 */ /* 0x100fe200020e0600 */
[----:B------:R0:W-:Y:S01]  /*34480*/  STL [R1+0x10cc], R3 ;  /* 0x0010cc0301007387 */ /* 0x0001e20000100800 */
[----:B------:R-:W-:Y:S03]  /*34490*/  STL [R1+0x10d4], R59 ;  /* 0x0010d43b01007387 */ /* 0x000fe60000100800 */
        /* <DEDUP_REMOVED lines=41> */
[----:B------:R-:W-:Y:S04]  /*34730*/  STL [R1+0x1084], R20 ;  /* 0x0010841401007387 */ /* 0x000fe80000100800 */
[----:B------:R-:W4:Y:S01]  /*34740*/  LDL.LU R58, [R1+0x105c] ;  /* 0x00105c00013a7983 */ /* 0x000f220000300800 */
[----:B------:R-:W-:-:S05]  /*34750*/  IMAD.X R60, R60, 0x1, R0, P6 ;  /* 0x000000013c3c7824 */ /* 0x000fca00030e0600 */
[----:B------:R0:W-:Y:S01]  /*34760*/  STL [R1+0x10a8], R60 ;  /* 0x0010a83c01007387 */ /* 0x0001e20000100800 */
[----:B------:R-:W4:Y:S02]  /*34770*/  LDL.LU R59, [R1+0x1080] ;  /* 0x00108000013b7983 */ /* 0x000f240000300800 */
[----:B------:R-:W4:Y:S01]  /*34780*/  LDL.LU R9, [R1+0x1054] ;  /* 0x0010540001097983 */ /* 0x000f220000300800 */
[----:B0-----:R-:W4:Y:S01]  /*34790*/  LDL.LU R60, [R1+0x1078] ;  /* 0x00107800013c7983 */ /* 0x001f220000300800 */
[----:B------:R-:W4:Y:S02]  /*347a0*/  LDL.LU R8, [R1+0x104c] ;  /* 0x00104c0001087983 */ /* 0x000f240000300800 */
[----:B------:R-:W4:Y:S02]  /*347b0*/  LDL.LU R39, [R1+0x1070] ;  /* 0x0010700001277983 */ /* 0x000f240000300800 */
[----:B------:R-:W4:Y:S01]  /*347c0*/  LDL.LU R43, [R1+0x1044] ;  /* 0x00104400012b7983 */ /* 0x000f220000300800 */
[----:B------:R-:W-:-:S05]  /*347d0*/  IADD3 R3, P6, R3, R28, RZ ;  /* 0x0000001c03037210 */ /* 0x000fca0007fde0ff */
        /* <DEDUP_REMOVED lines=30> */
[----:B------:R-:W-:Y:S02]  /*349c0*/  STL [R1+0x1064], R54 ;  /* 0x0010643601007387 */ /* 0x000fe40000100800 */
[--C-:B------:R-:W-:Y:S01]  /*349d0*/  IMAD.X R59, R59, 0x1, R0.reuse, P5 ;  /* 0x000000013b3b7824 */ /* 0x100fe200028e0600 */
        /* <DEDUP_REMOVED lines=10> */
[----:B0-----:R-:W4:Y:S01]  /*34a80*/  LDL.LU R60, [R1+0x1028] ;  /* 0x00102800013c7983 */ /* 0x001f220000300800 */
        /* <DEDUP_REMOVED lines=81> */
[----:B------:R-:W-:Y:S02]  /*34fa0*/  STL [R1+0xfe4], R55 ;  /* 0x000fe43701007387 */ /* 0x000fe40000100800 */
[--C-:B--2---:R-:W-:Y:S01]  /*34fb0*/  IMAD.X R9, R9, 0x1, R0.reuse, P3 ;  /* 0x0000000109097824 */ /* 0x104fe200018e0600 */
[-C--:B------:R-:W-:Y:S01]  /*34fc0*/  IADD3 R59, P2, R59, R28.reuse, RZ ;  /* 0x0000001c3b3b7210 */ /* 0x080fe20007f5e0ff */
[----:B------:R-:W-:Y:S01]  /*34fd0*/  STL [R1+0x1008], R58 ;  /* 0x0010083a01007387 */ /* 0x000fe20000100800 */
[-C--:B------:R-:W-:Y:S01]  /*34fe0*/  IADD3 R61, P3, R61, R28.reuse, RZ ;  /* 0x0000001c3d3d7210 */ /* 0x080fe20007f7e0ff */
[--C-:B------:R-:W-:Y:S01]  /*34ff0*/  IMAD.X R8, R8, 0x1, R0.reuse, P4 ;  /* 0x0000000108087824 */ /* 0x100fe200020e0600 */
[-C--:B------:R-:W-:Y:S01]  /*35000*/  IADD3 R39, P4, R39, R28.reuse, RZ ;  /* 0x0000001c27277210 */ /* 0x080fe20007f9e0ff */
[--C-:B------:R-:W-:Y:S02]  /*35010*/  IMAD.X R43, R43, 0x1, R0.reuse, P5 ;  /* 0x000000012b2b7824 */ /* 0x100fe400028e0600 */
[----:B------:R0:W-:Y:S01]  /*35020*/  STL [R1+0xfd4], R61 ;  /* 0x000fd43d01007387 */ /* 0x0001e20000100800 */
[----:B------:R-:W-:Y:S03]  /*35030*/  STL [R1+0xfdc], R59 ;  /* 0x000fdc3b01007387 */ /* 0x000fe60000100800 */
[----:B0-----:R-:W2:Y:S01]  /*35040*/  LDL.LU R61, [R1+0xf84] ;  /* 0x000f8400013d7983 */ /* 0x001ea20000300800 */
[----:B------:R-:W-:Y:S01]  /*35050*/  STL [R1+0x1000], R9 ;  /* 0x0010000901007387 */ /* 0x000fe20000100800 */
[-C--:B----4-:R-:W-:Y:S01]  /*35060*/  IADD3 R38, P5, R38, R28.reuse, RZ ;  /* 0x0000001c26267210 */ /* 0x090fe20007fbe0ff */
        /* <DEDUP_REMOVED lines=74> */
[----:B0-----:R-:W4:Y:S03]  /*35510*/  LDL.LU R25, [R1+0xf38] ;  /* 0x000f380001197983 */ /* 0x001f260000300800 */
[----:B------:R0:W-:Y:S02]  /*35520*/  STL [R1+0xf98], R3 ;  /* 0x000f980301007387 */ /* 0x0001e40000100800 */
[--C-:B------:R-:W-:Y:S01]  /*35530*/  IMAD.X R55, R55, 0x1, R0.reuse, P5 ;  /* 0x0000000137377824 */ /* 0x100fe200028e0600 */
[----:B------:R-:W-:Y:S01]  /*35540*/  IADD3 R58, P5, R58, R28, RZ ;  /* 0x0000001c3a3a7210 */ /* 0x000fe20007fbe0ff */
        /* <DEDUP_REMOVED lines=15> */
[----:B------:R-:W-:Y:S02]  /*35640*/  STL [R1+0xf78], R39 ;  /* 0x000f782701007387 */ /* 0x000fe40000100800 */
[--C-:B--2---:R-:W-:Y:S01]  /*35650*/  IMAD.X R38, R38, 0x1, R0.reuse, P3 ;  /* 0x0000000126267824 */ /* 0x104fe200018e0600 */
        /* <DEDUP_REMOVED lines=71> */
[-C--:B----4-:R-:W-:Y:S01]  /*35ad0*/  IADD3 R60, P1, R60, R28.reuse, RZ ;  /* 0x0000001c3c3c7210 */ /* 0x090fe20007f3e0ff */
[----:B------:R-:W-:Y:S01]  /*35ae0*/  IMAD.X R54, R54, 0x1, R0, P2 ;  /* 0x0000000136367824 */ /* 0x000fe200010e0600 */
[----:B------:R-:W-:-:S03]  /*35af0*/  IADD3 R55, P2, R55, R28, RZ ;  /* 0x0000001c37377210 */ /* 0x000fc60007f5e0ff */
        /* <DEDUP_REMOVED lines=51> */
[----:B------:R-:W-:-:S03]  /*35e30*/  IADD3 R20, P1, R20, R28, RZ ;  /* 0x0000001c14147210 */ /* 0x000fc60007f3e0ff */
[----:B0-----:R-:W2:Y:S01]  /*35e40*/  LDL.LU R61, [R1+0xea0] ;  /* 0x000ea000013d7983 */ /* 0x001ea20000300800 */
[----:B------:R-:W2:Y:S02]  /*35e50*/  LDL.LU R54, [R1+0xe74] ;  /* 0x000e740001367983 */ /* 0x000ea40000300800 */
[----:B------:R-:W2:Y:S02]  /*35e60*/  LDL.LU R55, [R1+0xe98] ;  /* 0x000e980001377983 */ /* 0x000ea40000300800 */
[----:B------:R-:W-:Y:S01]  /*35e70*/  STL [R1+0xe94], R20 ;  /* 0x000e941401007387 */ /* 0x000fe20000100800 */
[----:B------:R-:W2:Y:S01]  /*35e80*/  LDL.LU R58, [R1+0xe6c] ;  /* 0x000e6c00013a7983 */ /* 0x000ea20000300800 */
[----:B----4-:R-:W-:-:S05]  /*35e90*/  IMAD.X R60, R60, 0x1, R0, P2 ;  /* 0x000000013c3c7824 */ /* 0x010fca00010e0600 */
        /* <DEDUP_REMOVED lines=33> */
[----:B------:R-:W-:Y:S01]  /*360b0*/  IADD3 R54, P5, R54, R28, RZ ;  /* 0x0000001c36367210 */ /* 0x000fe20007fbe0ff */
[----:B------:R-:W-:-:S03]  /*360c0*/  IMAD.X R55, R55, 0x1, R0, P6 ;  /* 0x0000000137377824 */ /* 0x000fc600030e0600 */
[----:B------:R0:W-:Y:S01]  /*360d0*/  STL [R1+0xea0], R61 ;  /* 0x000ea03d01007387 */ /* 0x0001e20000100800 */
[----:B------:R-:W-:-:S03]  /*360e0*/  IADD3 R58, P6, R58, R28, RZ ;  /* 0x0000001c3a3a7210 */ /* 0x000fc60007fde0ff */
[----:B0-----:R-:W2:Y:S01]  /*360f0*/  LDL.LU R61, [R1+0xe14] ;  /* 0x000e1400013d7983 */ /* 0x001ea20000300800 */
[----:B------:R-:W-:Y:S02]  /*36100*/  STL [R1+0xe74], R54 ;  /* 0x000e743601007387 */ /* 0x000fe40000100800 */
[----:B------:R-:W-:Y:S02]  /*36110*/  STL [R1+0xe98], R55 ;  /* 0x000e983701007387 */ /* 0x000fe40000100800 */
[--C-:B----4-:R-:W-:Y:S01]  /*36120*/  IMAD.X R59, R59, 0x1, R0.reuse, P1 ;  /* 0x000000013b3b7824 */ /* 0x110fe200008e0600 */
[-C--:B------:R-:W-:Y:S01]  /*36130*/  IADD3 R9, P1, R9, R28.reuse, RZ ;  /* 0x0000001c09097210 */ /* 0x080fe20007f3e0ff */
[----:B------:R-:W-:Y:S01]  /*36140*/  STL [R1+0xe6c], R58 ;  /* 0x000e6c3a01007387 */ /* 0x000fe20000100800 */
        /* <DEDUP_REMOVED lines=90> */
[----:B------:R-:W-:Y:S02]  /*366f0*/  STL [R1+0xe18], R58 ;  /* 0x000e183a01007387 */ /* 0x000fe40000100800 */
[--C-:B--2---:R-:W-:Y:S01]  /*36700*/  IMAD.X R9, R9, 0x1, R0.reuse, P5 ;  /* 0x0000000109097824 */ /* 0x104fe200028e0600 */
[-C--:B------:R-:W-:Y:S02]  /*36710*/  IADD3 R59, P4, R59, R28.reuse, RZ ;  /* 0x0000001c3b3b7210 */ /* 0x080fe40007f9e0ff */
[-C--:B------:R-:W-:Y:S01]  /*36720*/  IADD3 R61, P5, R61, R28.reuse, RZ ;  /* 0x0000001c3d3d7210 */ /* 0x080fe20007fbe0ff */
[--C-:B------:R-:W-:Y:S01]  /*36730*/  IMAD.X R8, R8, 0x1, R0.reuse, P6 ;  /* 0x0000000108087824 */ /* 0x100fe200030e0600 */
[----:B------:R-:W-:Y:S01]  /*36740*/  IADD3 R39, P6, R39, R28, RZ ;  /* 0x0000001c27277210 */ /* 0x000fe20007fde0ff */
[----:B------:R-:W-:-:S02]  /*36750*/  IMAD.X R43, R43, 0x1, R0, P1 ;  /* 0x000000012b2b7824 */ /* 0x000fc400008e0600 */
[----:B------:R0:W-:Y:S01]  /*36760*/  STL [R1+0xde4], R61 ;  /* 0x000de43d01007387 */ /* 0x0001e20000100800 */
[----:B------:R-:W-:Y:S03]  /*36770*/  STL [R1+0xdec], R59 ;  /* 0x000dec3b01007387 */ /* 0x000fe60000100800 */
[----:B0-----:R-:W2:Y:S01]  /*36780*/  LDL.LU R61, [R1+0xd94] ;  /* 0x000d9400013d7983 */ /* 0x001ea20000300800 */
[----:B------:R-:W-:Y:S02]  /*36790*/  STL [R1+0xe10], R9 ;  /* 0x000e100901007387 */ /* 0x000fe40000100800 */
[----:B------:R-:W-:Y:S01]  /*367a0*/  STL [R1+0xe08], R8 ;  /* 0x000e080801007387 */ /* 0x000fe20000100800 */
[-C--:B----4-:R-:W-:Y:S01]  /*367b0*/  IADD3 R38, P1, R38, R28.reuse, RZ ;  /* 0x0000001c26267210 */ /* 0x090fe20007f3e0ff */
        /* <DEDUP_REMOVED lines=15> */
[----:B------:R-:W-:-:S02]  /*368b0*/  IMAD.X R16, R16, 0x1, R0, P6 ;  /* 0x0000000110107824 */ /* 0x000fc400030e0600 */
[----:B------:R-:W-:Y:S02]  /*368c0*/  STL [R1+0xde8], R40 ;  /* 0x000de82801007387 */ /* 0x000fe40000100800 */
[----:B------:R-:W-:Y:S01]  /*368d0*/  STL [R1+0xdbc], R13 ;  /* 0x000dbc0d01007387 */ /* 0x000fe20000100800 */
[-C--:B------:R-:W-:Y:S01]  /*368e0*/  IADD3 R21, P6, R21, R28.reuse, RZ ;  /* 0x0000001c15157210 */ /* 0x080fe20007fde0ff */
[----:B------:R-:W-:Y:S01]  /*368f0*/  STL [R1+0xde0], R17 ;  /* 0x000de01101007387 */ /* 0x000fe20000100800 */
[--C-:B------:R-:W-:Y:S02]  /*36900*/  IMAD.X R25, R25, 0x1, R0.reuse, P1 ;  /* 0x0000000119197824 */ /* 0x100fe400008e0600 */
        /* <DEDUP_REMOVED lines=16> */
[----:B------:R0:W-:Y:S01]  /*36a10*/  STL [R1+0xd9c], R20 ;  /* 0x000d9c1401007387 */ /* 0x0001e20000100800 */
[----:B------:R-:W4:Y:S01]  /*36a20*/  LDL.LU R58, [R1+0xd74] ;  /* 0x000d7400013a7983 */ /* 0x000f220000300800 */
[----:B---3--:R-:W-:-:S05]  /*36a30*/  IMAD.X R24, R24, 0x1, R0, P3 ;  /* 0x0000000118187824 */ /* 0x008fca00018e0600 */
[----:B------:R1:W-:Y:S01]  /*36a40*/  STL [R1+0xdc0], R24 ;  /* 0x000dc01801007387 */ /* 0x0003e20000100800 */
[----:B------:R-:W3:Y:S02]  /*36a50*/  LDL.LU R59, [R1+0xd98] ;  /* 0x000d9800013b7983 */ /* 0x000ee40000300800 */
[----:B------:R-:W3:Y:S02]  /*36a60*/  LDL.LU R9, [R1+0xd6c] ;  /* 0x000d6c0001097983 */ /* 0x000ee40000300800 */
[----:B0-----:R-:W3:Y:S01]  /*36a70*/  LDL.LU R20, [R1+0xd90] ;  /* 0x000d900001147983 */ /* 0x001ee20000300800 */
[----:B------:R-:W3:Y:S01]  /*36a80*/  LDL.LU R8, [R1+0xd64] ;  /* 0x000d640001087983 */ /* 0x000ee20000300800 */
        /* <DEDUP_REMOVED lines=15> */
[----:B-1----:R-:W2:Y:S01]  /*36b80*/  LDL.LU R24, [R1+0xd2c] ;  /* 0x000d2c0001187983 */ /* 0x002ea20000300800 */
        /* <DEDUP_REMOVED lines=11> */
[----:B0-----:R-:W4:Y:S01]  /*36c40*/  LDL.LU R25, [R1+0xd48] ;  /* 0x000d480001197983 */ /* 0x001f220000300800 */
[----:B------:R-:W-:Y:S01]  /*36c50*/  IADD3 R54, P6, R54, R28, RZ ;  /* 0x0000001c36367210 */ /* 0x000fe20007fde0ff */
[----:B------:R-:W-:-:S02]  /*36c60*/  IMAD.X R55, R55, 0x1, R0, P1 ;  /* 0x0000000137377824 */ /* 0x000fc400008e0600 */
[----:B------:R0:W-:Y:S01]  /*36c70*/  STL [R1+0xda8], R3 ;  /* 0x000da80301007387 */ /* 0x0001e20000100800 */
[----:B------:R-:W-:-:S03]  /*36c80*/  IADD3 R58, P1, R58, R28, RZ ;  /* 0x0000001c3a3a7210 */ /* 0x000fc60007f3e0ff */
[----:B0-----:R-:W4:Y:S01]  /*36c90*/  LDL.LU R3, [R1+0xd1c] ;  /* 0x000d1c0001037983 */ /* 0x001f220000300800 */
[----:B------:R-:W-:Y:S02]  /*36ca0*/  STL [R1+0xd7c], R54 ;  /* 0x000d7c3601007387 */ /* 0x000fe40000100800 */
[----:B------:R-:W-:Y:S02]  /*36cb0*/  STL [R1+0xda0], R55 ;  /* 0x000da03701007387 */ /* 0x000fe40000100800 */
[----:B------:R-:W-:Y:S02]  /*36cc0*/  STL [R1+0xd74], R58 ;  /* 0x000d743a01007387 */ /* 0x000fe40000100800 */
[--C-:B---3--:R-:W-:Y:S02]  /*36cd0*/  IMAD.X R59, R59, 0x1, R0.reuse, P2 ;  /* 0x000000013b3b7824 */ /* 0x108fe400010e0600 */
        /* <DEDUP_REMOVED lines=11> */
[----:B------:R-:W-:Y:S02]  /*36d90*/  STL [R1+0xd5c], R43 ;  /* 0x000d5c2b01007387 */ /* 0x000fe40000100800 */
[--C-:B--2---:R-:W-:Y:S01]  /*36da0*/  IMAD.X R38, R38, 0x1, R0.reuse, P5 ;  /* 0x0000000126267824 */ /* 0x104fe200028e0600 */
[-C--:B------:R-:W-:Y:S01]  /*36db0*/  IADD3 R42, P5, R42, R28.reuse, RZ ;  /* 0x0000001c2a2a7210 */ /* 0x080fe20007fbe0ff */
[--C-:B------:R-:W-:Y:S01]  /*36dc0*/  IMAD.X R37, R37, 0x1, R0.reuse, P6 ;  /* 0x0000000125257824 */ /* 0x100fe200030e0600 */
        /* <DEDUP_REMOVED lines=18> */
[----:B------:R-:W-:Y:S02]  /*36ef0*/  STL [R1+0xd34], R16 ;  /* 0x000d341001007387 */ /* 0x000fe40000100800 */
[----:B------:R-:W-:Y:S01]  /*36f00*/  IMAD.X R61, R61, 0x1, R0, P5 ;  /* 0x000000013d3d7824 */ /* 0x000fe200028e0600 */
[----:B------:R-:W2:Y:S01]  /*36f10*/  LDL.LU R46, [R1+0xd14] ;  /* 0x000d1400012e7983 */ /* 0x000ea20000300800 */
[----:B------:R-:W-:Y:S02]  /*36f20*/  STL [R1+0xd58], R21 ;  /* 0x000d581501007387 */ /* 0x000fe40000100800 */
[----:B------:R-:W2:Y:S02]  /*36f30*/  LDL.LU R47, [R1+0xd38] ;  /* 0x000d3800012f7983 */ /* 0x000ea40000300800 */
[----:B------:R0:W-:Y:S02]  /*36f40*/  STL [R1+0xd2c], R24 ;  /* 0x000d2c1801007387 */ /* 0x0001e40000100800 */
[----:B0-----:R-:W2:Y:S01]  /*36f50*/  LDL.LU R24, [R1+0xd0c] ;  /* 0x000d0c0001187983 */ /* 0x001ea20000300800 */
[----:B------:R0:W-:Y:S03]  /*36f60*/  STL [R1+0xd50], R61 ;  /* 0x000d503d01007387 */ /* 0x0001e60000100800 */
[----:B0-----:R-:W2:Y:S01]  /*36f70*/  LDL.LU R61, [R1+0xd30] ;  /* 0x000d3000013d7983 */ /* 0x001ea20000300800 */
        /* <DEDUP_REMOVED lines=32> */
[----:B------:R-:W-:Y:S01]  /*37180*/  IMAD.X R47, R47, 0x1, R0, P2 ;  /* 0x000000012f2f7824 */ /* 0x000fe200010e0600 */
[----:B------:R-:W-:-:S05]  /*37190*/  IADD3 R24, P2, R24, R28, RZ ;  /* 0x0000001c18187210 */ /* 0x000fca0007f5e0ff */
[----:B------:R0:W-:Y:S01]  /*371a0*/  STL [R1+0xd0c], R24 ;  /* 0x000d0c1801007387 */ /* 0x0001e20000100800 */
[----:B------:R-:W-:Y:S02]  /*371b0*/  STL [R1+0xd14], R46 ;  /* 0x000d142e01007387 */ /* 0x000fe40000100800 */
[--C-:B------:R-:W-:Y:S01]  /*371c0*/  IMAD.X R61, R61, 0x1, R0.reuse, P3 ;  /* 0x000000013d3d7824 */ /* 0x100fe200018e0600 */
[----:B0-----:R-:W2:Y:S01]  /*371d0*/  LDL.LU R24, [R1+0xcd0] ;  /* 0x000cd00001187983 */ /* 0x001ea20000300800 */
[----:B------:R-:W-:Y:S03]  /*371e0*/  STL [R1+0xd38], R47 ;  /* 0x000d382f01007387 */ /* 0x000fe60000100800 */
[----:B------:R0:W-:Y:S02]  /*371f0*/  STL [R1+0xd30], R61 ;  /* 0x000d303d01007387 */ /* 0x0001e40000100800 */
[----:B0-----:R-:W2:Y:S01]  /*37200*/  LDL.LU R61, [R1+0xca4] ;  /* 0x000ca400013d7983 */ /* 0x001ea20000300800 */
[-C--:B----4-:R-:W-:Y:S01]  /*37210*/  IADD3 R60, P3, R60, R28.reuse, RZ ;  /* 0x0000001c3c3c7210 */ /* 0x090fe20007f7e0ff */
[--C-:B------:R-:W-:Y:S01]  /*37220*/  IMAD.X R54, R54, 0x1, R0.reuse, P4 ;  /* 0x0000000136367824 */ /* 0x100fe200020e0600 */
[----:B------:R-:W-:Y:S01]  /*37230*/  IADD3 R55, P4, R55, R28, RZ ;  /* 0x0000001c37377210 */ /* 0x000fe20007f9e0ff */
[----:B------:R-:W-:-:S02]  /*37240*/  IMAD.X R58, R58, 0x1, R0, P5 ;  /* 0x000000013a3a7824 */ /* 0x000fc400028e0600 */
[----:B------:R0:W-:Y:S04]  /*37250*/  STL [R1+0xd04], R60 ;  /* 0x000d043c01007387 */ /* 0x0001e80000100800 */
[----:B0-----:R-:W3:Y:S01]  /*37260*/  LDL.LU R60, [R1+0xcc8] ;  /* 0x000cc800013c7983 */ /* 0x001ee20000300800 */
[--C-:B------:R-:W-:Y:S01]  /*37270*/  IMAD.X R9, R9, 0x1, R0.reuse, P6 ;  /* 0x0000000109097824 */ /* 0x100fe200030e0600 */
[-C--:B------:R-:W-:Y:S02]  /*37280*/  IADD3 R59, P5, R59, R28.reuse, RZ ;  /* 0x0000001c3b3b7210 */ /* 0x080fe40007fbe0ff */
        /* <DEDUP_REMOVED lines=8> */
[----:B------:R1:W-:Y:S03]  /*37310*/  STL [R1+0xcf4], R59 ;  /* 0x000cf43b01007387 */ /* 0x0003e60000100800 */
[----:B0-----:R-:W3:Y:S01]  /*37320*/  LDL.LU R3, [R1+0xc9c] ;  /* 0x000c9c0001037983 */ /* 0x001ee20000300800 */
[----:B------:R0:W-:Y:S02]  /*37330*/  STL [R1+0xd18], R9 ;  /* 0x000d180901007387 */ /* 0x0001e40000100800 */
[----:B------:R0:W-:Y:S02]  /*37340*/  STL [R1+0xd10], R8 ;  /* 0x000d100801007387 */ /* 0x0001e40000100800 */
[----:B------:R0:W-:Y:S01]  /*37350*/  STL [R1+0xce4], R39 ;  /* 0x000ce42701007387 */ /* 0x0001e20000100800 */
[----:B------:R0:W-:Y:S01]  /*37360*/  STL [R1+0xd08], R43 ;  /* 0x000d082b01007387 */ /* 0x0001e20000100800 */
[-C--:B---3--:R-:W-:Y:S01]  /*37370*/  IADD3 R38, P2, R38, R28.reuse, RZ ;  /* 0x0000001c26267210 */ /* 0x088fe20007f5e0ff */
[--C-:B------:R-:W-:Y:S01]  /*37380*/  IMAD.X R42, R42, 0x1, R0.reuse, P3 ;  /* 0x000000012a2a7824 */ /* 0x100fe200018e0600 */
[-C--:B------:R-:W-:Y:S01]  /*37390*/  IADD3 R37, P3, R37, R28.reuse, RZ ;  /* 0x0000001c25257210 */ /* 0x080fe20007f7e0ff */
[--C-:B------:R-:W-:Y:S01]  /*373a0*/  IMAD.X R41, R41, 0x1, R0.reuse, P4 ;  /* 0x0000000129297824 */ /* 0x100fe200020e0600 */
[----:B------:R-:W-:Y:S01]  /*373b0*/  IADD3 R36, P4, R36, R28, RZ ;  /* 0x0000001c24247210 */ /* 0x000fe20007f9e0ff */
[----:B------:R3:W-:Y:S01]  /*373c0*/  STL [R1+0xcdc], R38 ;  /* 0x000cdc2601007387 */ /* 0x0007e20000100800 */
[----:B------:R-:W-:-:S02]  /*373d0*/  IMAD.X R40, R40, 0x1, R0, P5 ;  /* 0x0000000128287824 */ /* 0x000fc400028e0600 */
[----:B------:R0:W-:Y:S01]  /*373e0*/  STL [R1+0xd00], R42 ;  /* 0x000d002a01007387 */ /* 0x0001e20000100800 */
[-C--:B------:R-:W-:Y:S01]  /*373f0*/  IADD3 R13, P5, R13, R28.reuse, RZ ;  /* 0x0000001c0d0d7210 */ /* 0x080fe20007fbe0ff */
[----:B------:R0:W-:Y:S01]  /*37400*/  STL [R1+0xcd4], R37 ;  /* 0x000cd42501007387 */ /* 0x0001e20000100800 */
[--C-:B------:R-:W-:Y:S02]  /*37410*/  IMAD.X R17, R17, 0x1, R0.reuse, P6 ;  /* 0x0000000111117824 */ /* 0x100fe400030e0600 */
[----:B------:R0:W-:Y:S01]  /*37420*/  STL [R1+0xcf8], R41 ;  /* 0x000cf82901007387 */ /* 0x0001e20000100800 */
[-C--:B------:R-:W-:Y:S01]  /*37430*/  IADD3 R12, P6, R12, R28.reuse, RZ ;  /* 0x0000001c0c0c7210 */ /* 0x080fe20007fde0ff */
[----:B------:R0:W-:Y:S01]  /*37440*/  STL [R1+0xccc], R36 ;  /* 0x000ccc2401007387 */ /* 0x0001e20000100800 */
[--C-:B------:R-:W-:Y:S02]  /*37450*/  IMAD.X R16, R16, 0x1, R0.reuse, P1 ;  /* 0x0000000110107824 */ /* 0x100fe400008e0600 */
[----:B------:R0:W-:Y:S02]  /*37460*/  STL [R1+0xcf0], R40 ;  /* 0x000cf02801007387 */ /* 0x0001e40000100800 */
[----:B------:R0:W-:Y:S01]  /*37470*/  STL [R1+0xcc4], R13 ;  /* 0x000cc40d01007387 */ /* 0x0001e20000100800 */
[----:B------:R-:W-:Y:S01]  /*37480*/  IADD3 R21, P1, R21, R28, RZ ;  /* 0x0000001c15157210 */ /* 0x000fe20007f3e0ff */
[----:B------:R0:W-:Y:S01]  /*37490*/  STL [R1+0xce8], R17 ;  /* 0x000ce81101007387 */ /* 0x0001e20000100800 */
[----:B------:R-:W-:-:S02]  /*374a0*/  IMAD.X R25, R25, 0x1, R0, P2 ;  /* 0x0000000119197824 */ /* 0x000fc400010e0600 */
[----:B------:R0:W-:Y:S02]  /*374b0*/  STL [R1+0xcbc], R12 ;  /* 0x000cbc0c01007387 */ /* 0x0001e40000100800 */
[----:B------:R0:W-:Y:S01]  /*374c0*/  STL [R1+0xce0], R16 ;  /* 0x000ce01001007387 */ /* 0x0001e20000100800 */
[----:B------:R-:W-:Y:S01]  /*374d0*/  IADD3 R20, P2, R20, R28, RZ ;  /* 0x0000001c14147210 */ /* 0x000fe20007f5e0ff */
[----:B------:R-:W4:Y:S01]  /*374e0*/  LDL.LU R46, [R1+0xcc0] ;  /* 0x000cc000012e7983 */ /* 0x000f220000300800 */
[----:B------:R0:W-:Y:S02]  /*374f0*/  STL [R1+0xcb4], R21 ;  /* 0x000cb41501007387 */ /* 0x0001e40000100800 */
[----:B------:R-:W4:Y:S02]  /*37500*/  LDL.LU R47, [R1+0xc94] ;  /* 0x000c9400012f7983 */ /* 0x000f240000300800 */
[----:B------:R0:W-:Y:S01]  /*37510*/  STL [R1+0xcd8], R25 ;  /* 0x000cd81901007387 */ /* 0x0001e20000100800 */
[----:B------:R-:W4:Y:S01]  /*37520*/  LDL.LU R58, [R1+0xcb8] ;  /* 0x000cb800013a7983 */ /* 0x000f220000300800 */
[----:B------:R0:W-:Y:S02]  /*37530*/  STL [R1+0xcac], R20 ;  /* 0x000cac1401007387 */ /* 0x0001e40000100800 */
[----:B------:R-:W4:Y:S02]  /*37540*/  LDL.LU R54, [R1+0xc8c] ;  /* 0x000c8c0001367983 */ /* 0x000f240000300800 */
[----:B------:R-:W4:Y:S01]  /*37550*/  LDL.LU R55, [R1+0xcb0] ;  /* 0x000cb00001377983 */ /* 0x000f220000300800 */
[----:B--2---:R-:W-:-:S05]  /*37560*/  IADD3.X R24, R24, R0, RZ, P3, !PT ;  /* 0x0000000018187210 */ /* 0x004fca0001ffe4ff */
[----:B------:R2:W-:Y:S01]  /*37570*/  STL [R1+0xcd0], R24 ;  /* 0x000cd01801007387 */ /* 0x0005e20000100800 */
[----:B-1----:R-:W4:Y:S02]  /*37580*/  LDL.LU R59, [R1+0xca8] ;  /* 0x000ca800013b7983 */ /* 0x002f240000300800 */
[----:B0-----:R-:W4:Y:S01]  /*37590*/  LDL.LU R9, [R1+0xc7c] ;  /* 0x000c7c0001097983 */ /* 0x001f220000300800 */
[----:B------:R-:W-:-:S05]  /*375a0*/  IADD3 R61, P3, R61, R28, RZ ;  /* 0x0000001c3d3d7210 */ /* 0x000fca0007f7e0ff */
[----:B------:R0:W-:Y:S01]  /*375b0*/  STL [R1+0xca4], R61 ;  /* 0x000ca43d01007387 */ /* 0x0001e20000100800 */
        /* <DEDUP_REMOVED lines=8> */
[----:B------:R-:W3:Y:S01]  /*37640*/  LDL.LU R41, [R1+0xc5c] ;  /* 0x000c5c0001297983 */ /* 0x000ee20000300800 */
[----:B------:R-:W-:-:S05]  /*37650*/  IADD3 R3, P4, R3, R28, RZ ;  /* 0x0000001c03037210 */ /* 0x000fca0007f9e0ff */
        /* <DEDUP_REMOVED lines=10> */
[----:B--2---:R-:W2:Y:S02]  /*37700*/  LDL.LU R24, [R1+0xc34] ;  /* 0x000c340001187983 */ /* 0x004ea40000300800 */
[----:B0-----:R-:W2:Y:S01]  /*37710*/  LDL.LU R61, [R1+0xc58] ;  /* 0x000c5800013d7983 */ /* 0x001ea20000300800 */
[----:B-1----:R-:W2:Y:S01]  /*37720*/  LDL.LU R60, [R1+0xc2c] ;  /* 0x000c2c00013c7983 */ /* 0x002ea20000300800 */
[----:B------:R-:W2:Y:S02]  /*37730*/  LDL.LU R3, [R1+0xc50] ;  /* 0x000c500001037983 */ /* 0x000ea40000300800 */
[--C-:B----4-:R-:W-:Y:S01]  /*37740*/  IMAD.X R46, R46, 0x1, R0.reuse, P5 ;  /* 0x000000012e2e7824 */ /* 0x110fe200028e0600 */
[----:B------:R-:W-:Y:S01]  /*37750*/  IADD3 R47, P5, R47, R28, RZ ;  /* 0x0000001c2f2f7210 */ /* 0x000fe20007fbe0ff */
[----:B------:R-:W-:-:S02]  /*37760*/  IMAD.X R58, R58, 0x1, R0, P6 ;  /* 0x000000013a3a7824 */ /* 0x000fc400030e0600 */
[----:B------:R-:W-:Y:S01]  /*37770*/  IMAD.X R55, R55, 0x1, R0, P1 ;  /* 0x0000000137377824 */ /* 0x000fe200008e0600 */
[-C--:B------:R-:W-:Y:S02]  /*37780*/  IADD3 R2, P1, R2, R28.reuse, RZ ;  /* 0x0000001c02027210 */ /* 0x080fe40007f3e0ff */
[----:B------:R-:W-:Y:S01]  /*37790*/  IADD3 R54, P6, R54, R28, RZ ;  /* 0x0000001c36367210 */ /* 0x000fe20007fde0ff */
[----:B------:R-:W-:Y:S01]  /*377a0*/  STL [R1+0xcb8], R58 ;  /* 0x000cb83a01007387 */ /* 0x000fe20000100800 */
[----:B------:R-:W-:Y:S02]  /*377b0*/  STL [R1+0xcc0], R46 ;  /* 0x000cc02e01007387 */ /* 0x000fe40000100800 */
[----:B------:R-:W-:Y:S02]  /*377c0*/  STL [R1+0xc94], R47 ;  /* 0x000c942f01007387 */ /* 0x000fe40000100800 */
[----:B------:R0:W-:Y:S01]  /*377d0*/  STL [R1+0xc84], R2 ;  /* 0x000c840201007387 */ /* 0x0001e20000100800 */
[----:B------:R-:W-:Y:S04]  /*377e0*/  STL [R1+0xc8c], R54 ;  /* 0x000c8c3601007387 */ /* 0x000fe80000100800 */
[----:B0-----:R-:W4:Y:S01]  /*377f0*/  LDL.LU R2, [R1+0x16c0] ;  /* 0x0016c00001027983 */ /* 0x001f220000300800 */
[----:B------:R-:W-:-:S02]  /*37800*/  IMAD.MOV.U32 R58, RZ, RZ, c[0x0][0x18c] ;  /* 0x00006300ff3a7624 */ /* 0x000fc400078e00ff */
[----:B------:R-:W-:Y:S02]  /*37810*/  IMAD.MOV.U32 R10, RZ, RZ, R48 ;  /* 0x000000ffff0a7224 */ /* 0x000fe400078e0030 */
[----:B------:R-:W-:-:S04]  /*37820*/  IMAD.SHL.U32 R48, R58, 0x80, RZ ;  /* 0x000000803a307824 */ /* 0x000fc800078e00ff */
[----:B------:R-:W-:Y:S01]  /*37830*/  IMAD.SHL.U32 R48, R48, 0x2, RZ ;  /* 0x0000000230307824 */ /* 0x000fe200078e00ff */
[----:B------:R-:W-:Y:S01]  /*37840*/  STL [R1+0xcb0], R55 ;  /* 0x000cb03701007387 */ /* 0x000fe20000100800 */
[----:B------:R-:W-:Y:S01]  /*37850*/  IMAD.X R59, R59, 0x1, R0, P2 ;  /* 0x000000013b3b7824 */ /* 0x000fe200010e0600 */
[----:B------:R-:W-:-:S04]  /*37860*/  IADD3 R9, P2, R9, R28, RZ ;  /* 0x0000001c09097210 */ /* 0x000fc80007f5e0ff */
[----:B------:R-:W-:Y:S01]  /*37870*/  STL [R1+0xca8], R59 ;  /* 0x000ca83b01007387 */ /* 0x000fe20000100800 */
[----:B------:R-:W-:Y:S02]  /*37880*/  STL [R1+0xc7c], R9 ;  /* 0x000c7c0901007387 */ /* 0x000fe40000100800 */
[----:B------:R-:W-:-:S05]  /*37890*/  IMAD.X R8, R8, 0x1, R0, P3 ;  /* 0x0000000108087824 */ /* 0x000fca00018e0600 */
[----:B------:R-:W-:Y:S01]  /*378a0*/  STL [R1+0xca0], R8 ;  /* 0x000ca00801007387 */ /* 0x000fe20000100800 */
[----:B---3--:R-:W-:Y:S01]  /*378b0*/  IADD3 R39, P3, R39, R48, RZ ;  /* 0x0000003027277210 */ /* 0x008fe20007f7e0ff */
[----:B------:R-:W-:-:S04]  /*378c0*/  IMAD.X R43, R43, 0x1, R0, P4 ;  /* 0x000000012b2b7824 */ /* 0x000fc800020e0600 */
[----:B------:R-:W-:Y:S01]  /*378d0*/  STL [R1+0xc74], R39 ;  /* 0x000c742701007387 */ /* 0x000fe20000100800 */
[----:B----4-:R-:W-:-:S05]  /*378e0*/  IMAD.X R2, R2, 0x1, R0, P5 ;  /* 0x0000000102027824 */ /* 0x010fca00028e0600 */
[----:B------:R0:W-:Y:S01]  /*378f0*/  STL [R1+0xc90], R2 ;  /* 0x000c900201007387 */ /* 0x0001e20000100800 */
[----:B------:R1:W-:Y:S03]  /*37900*/  STL [R1+0xc98], R43 ;  /* 0x000c982b01007387 */ /* 0x0003e60000100800 */
[----:B0-----:R-:W3:Y:S01]  /*37910*/  LDL.LU R2, [R1+0x16bc] ;  /* 0x0016bc0001027983 */ /* 0x001ee20000300800 */
[-C--:B------:R-:W-:Y:S02]  /*37920*/  IADD3 R38, P4, R38, R48.reuse, RZ ;  /* 0x0000003026267210 */ /* 0x080fe40007f9e0ff */
[-C--:B------:R-:W-:Y:S01]  /*37930*/  IADD3 R42, P5, R42, R48.reuse, RZ ;  /* 0x000000302a2a7210 */ /* 0x080fe20007fbe0ff */
[--C-:B------:R-:W-:Y:S01]  /*37940*/  IMAD.X R37, R37, 0x1, R0.reuse, P6 ;  /* 0x0000000125257824 */ /* 0x100fe200030e0600 */
[-C--:B------:R-:W-:Y:S01]  /*37950*/  IADD3 R41, P6, R41, R48.reuse, RZ ;  /* 0x0000003029297210 */ /* 0x080fe20007fde0ff */
[--C-:B------:R-:W-:Y:S01]  /*37960*/  IMAD.X R36, R36, 0x1, R0.reuse, P1 ;  /* 0x0000000124247824 */ /* 0x100fe200008e0600 */
[----:B------:R0:W-:Y:S01]  /*37970*/  STL [R1+0xc6c], R38 ;  /* 0x000c6c2601007387 */ /* 0x0001e20000100800 */
[-C--:B------:R-:W-:Y:S01]  /*37980*/  IADD3 R40, P1, R40, R48.reuse, RZ ;  /* 0x0000003028287210 */ /* 0x080fe20007f3e0ff */
[----:B------:R4:W-:Y:S02]  /*37990*/  STL [R1+0xc64], R42 ;  /* 0x000c642a01007387 */ /* 0x0009e40000100800 */
[----:B------:R-:W-:Y:S01]  /*379a0*/  IMAD.X R13, R13, 0x1, R0, P2 ;  /* 0x000000010d0d7824 */ /* 0x000fe200010e0600 */
[----:B------:R0:W-:Y:S01]  /*379b0*/  STL [R1+0xc88], R37 ;  /* 0x000c882501007387 */ /* 0x0001e20000100800 */
[----:B------:R-:W-:Y:S01]  /*379c0*/  IADD3 R17, P2, R17, R48, RZ ;  /* 0x0000003011117210 */ /* 0x000fe20007f5e0ff */
[----:B------:R0:W-:Y:S02]  /*379d0*/  STL [R1+0xc5c], R41 ;  /* 0x000c5c2901007387 */ /* 0x0001e40000100800 */
[----:B------:R0:W-:Y:S01]  /*379e0*/  STL [R1+0xc80], R36 ;  /* 0x000c802401007387 */ /* 0x0001e20000100800 */
[----:B------:R0:W-:Y:S01]  /*379f0*/  STL [R1+0xc54], R40 ;  /* 0x000c542801007387 */ /* 0x0001e20000100800 */
[----:B------:R0:W-:Y:S02]  /*37a00*/  STL [R1+0xc78], R13 ;  /* 0x000c780d01007387 */ /* 0x0001e40000100800 */
[----:B------:R0:W-:Y:S02]  /*37a10*/  STL [R1+0xc4c], R17 ;  /* 0x000c4c1101007387 */ /* 0x0001e40000100800 */
[----:B------:R-:W-:-:S02]  /*37a20*/  IMAD.MOV.U32 R11, RZ, RZ, R49 ;  /* 0x000000ffff0b7224 */ /* 0x000fc400078e0031 */
[----:B------:R-:W-:Y:S02]  /*37a30*/  IMAD.MOV.U32 R44, RZ, RZ, R50 ;  /* 0x000000ffff2c7224 */ /* 0x000fe400078e0032 */
[----:B------:R-:W-:Y:S02]  /*37a40*/  IMAD.MOV.U32 R45, RZ, RZ, R51 ;  /* 0x000000ffff2d7224 */ /* 0x000fe400078e0033 */
[--C-:B---3--:R-:W-:Y:S01]  /*37a50*/  IMAD.X R12, R12, 0x1, R2.reuse, P3 ;  /* 0x000000010c0c7824 */ /* 0x108fe200018e0602 */
[-C--:B------:R-:W-:Y:S01]  /*37a60*/  IADD3 R16, P3, R16, R48.reuse, RZ ;  /* 0x0000003010107210 */ /* 0x080fe20007f7e0ff */
[--C-:B------:R-:W-:Y:S01]  /*37a70*/  IMAD.X R21, R21, 0x1, R2.reuse, P4 ;  /* 0x0000000115157824 */ /* 0x100fe200020e0602 */
[-C--:B------:R-:W-:Y:S01]  /*37a80*/  IADD3 R25, P4, R25, R48.reuse, RZ ;  /* 0x0000003019197210 */ /* 0x080fe20007f9e0ff */
[--C-:B------:R-:W-:Y:S01]  /*37a90*/  IMAD.X R20, R20, 0x1, R2.reuse, P5 ;  /* 0x0000000114147824 */ /* 0x100fe200028e0602 */
[----:B------:R3:W-:Y:S01]  /*37aa0*/  STL [R1+0xc70], R12 ;  /* 0x000c700c01007387 */ /* 0x0007e20000100800 */
[-C--:B--2---:R-:W-:Y:S01]  /*37ab0*/  IADD3 R24, P5, R24, R48.reuse, RZ ;  /* 0x0000003018187210 */ /* 0x084fe20007fbe0ff */
[----:B------:R3:W-:Y:S02]  /*37ac0*/  STL [R1+0xc44], R16 ;  /* 0x000c441001007387 */ /* 0x0007e40000100800 */
[----:B------:R0:W-:Y:S02]  /*37ad0*/  STL [R1+0xc68], R21 ;  /* 0x000c681501007387 */ /* 0x0001e40000100800 */
[--C-:B------:R-:W-:Y:S01]  /*37ae0*/  IMAD.X R61, R61, 0x1, R2.reuse, P6 ;  /* 0x000000013d3d7824 */ /* 0x100fe200030e0602 */
[----:B------:R0:W-:Y:S01]  /*37af0*/  STL [R1+0xc3c], R25 ;  /* 0x000c3c1901007387 */ /* 0x0001e20000100800 */
[-C--:B------:R-:W-:Y:S01]  /*37b00*/  IADD3 R60, P6, R60, R48.reuse, RZ ;  /* 0x000000303c3c7210 */ /* 0x080fe20007fde0ff */
[----:B------:R0:W-:Y:S02]  /*37b10*/  STL [R1+0xc60], R20 ;  /* 0x000c601401007387 */ /* 0x0001e40000100800 */
[----:B------:R0:W-:Y:S02]  /*37b20*/  STL [R1+0xc34], R24 ;  /* 0x000c341801007387 */ /* 0x0001e40000100800 */
[--C-:B------:R-:W-:Y:S01]  /*37b30*/  IMAD.X R3, R3, 0x1, R2.reuse, P1 ;  /* 0x0000000103037824 */ /* 0x100fe200008e0602 */
[----:B------:R-:W2:Y:S01]  /*37b40*/  LDL.LU R49, [R1+0xc24] ;  /* 0x000c240001317983 */ /* 0x000ea20000300800 */
[----:B------:R0:W-:Y:S02]  /*37b50*/  STL [R1+0xc58], R61 ;  /* 0x000c583d01007387 */ /* 0x0001e40000100800 */
[----:B------:R-:W2:Y:S02]  /*37b60*/  LDL.LU R50, [R1+0xc48] ;  /* 0x000c480001327983 */ /* 0x000ea40000300800 */
[----:B------:R0:W-:Y:S01]  /*37b70*/  STL [R1+0xc2c], R60 ;  /* 0x000c2c3c01007387 */ /* 0x0001e20000100800 */
[----:B------:R-:W2:Y:S01]  /*37b80*/  LDL.LU R51, [R1+0xc1c] ;  /* 0x000c1c0001337983 */ /* 0x000ea20000300800 */
[----:B------:R0:W-:Y:S02]  /*37b90*/  STL [R1+0xc50], R3 ;  /* 0x000c500301007387 */ /* 0x0001e40000100800 */
        /* <DEDUP_REMOVED lines=12> */
[----:B----4-:R-:W4:Y:S02]  /*37c60*/  LDL.LU R42, [R1+0xc10] ;  /* 0x000c1000012a7983 */ /* 0x010f240000300800 */
[----:B------:R-:W4:Y:S01]  /*37c70*/  LDL.LU R37, [R1+0xbe4] ;  /* 0x000be40001257983 */ /* 0x000f220000300800 */
[----:B------:R-:W4:Y:S01]  /*37c80*/  LDL.LU R41, [R1+0xc08] ;  /* 0x000c080001297983 */ /* 0x000f220000300800 */
[----:B------:R-:W4:Y:S02]  /*37c90*/  LDL.LU R36, [R1+0xbdc] ;  /* 0x000bdc0001247983 */ /* 0x000f240000300800 */
[----:B------:R-:W4:Y:S02]  /*37ca0*/  LDL.LU R40, [R1+0xc00] ;  /* 0x000c000001287983 */ /* 0x000f240000300800 */
[----:B------:R-:W4:Y:S01]  /*37cb0*/  LDL.LU R13, [R1+0xbd4] ;  /* 0x000bd400010d7983 */ /* 0x000f220000300800 */
[----:B------:R-:W4:Y:S01]  /*37cc0*/  LDL.LU R17, [R1+0xbf8] ;  /* 0x000bf80001117983 */ /* 0x000f220000300800 */
[----:B---3--:R-:W3:Y:S02]  /*37cd0*/  LDL.LU R12, [R1+0xbcc] ;  /* 0x000bcc00010c7983 */ /* 0x008ee40000300800 */
[----:B------:R-:W3:Y:S02]  /*37ce0*/  LDL.LU R16, [R1+0xbf0] ;  /* 0x000bf00001107983 */ /* 0x000ee40000300800 */
[----:B------:R-:W3:Y:S01]  /*37cf0*/  LDL.LU R21, [R1+0xbc4] ;  /* 0x000bc40001157983 */ /* 0x000ee20000300800 */
[----:B------:R-:W3:Y:S01]  /*37d00*/  LDL.LU R25, [R1+0xbe8] ;  /* 0x000be80001197983 */ /* 0x000ee20000300800 */
[----:B------:R-:W3:Y:S02]  /*37d10*/  LDL.LU R20, [R1+0xbbc] ;  /* 0x000bbc0001147983 */ /* 0x000ee40000300800 */
[----:B------:R-:W3:Y:S02]  /*37d20*/  LDL.LU R24, [R1+0xbe0] ;  /* 0x000be00001187983 */ /* 0x000ee40000300800 */
[----:B------:R-:W3:Y:S01]  /*37d30*/  LDL.LU R61, [R1+0xbb4] ;  /* 0x000bb400013d7983 */ /* 0x000ee20000300800 */
[----:B------:R-:W3:Y:S01]  /*37d40*/  LDL.LU R60, [R1+0xbd8] ;  /* 0x000bd800013c7983 */ /* 0x000ee20000300800 */
[----:B------:R-:W3:Y:S01]  /*37d50*/  LDL.LU R3, [R1+0xbac] ;  /* 0x000bac0001037983 */ /* 0x000ee20000300800 */
[-C--:B--2---:R-:W-:Y:S01]  /*37d60*/  IADD3 R49, P1, R49, R48.reuse, RZ ;  /* 0x0000003031317210 */ /* 0x084fe20007f3e0ff */
        /* <DEDUP_REMOVED lines=14> */
[----:B------:R0:W-:Y:S01]  /*37e50*/  STL [R1+0xc38], R54 ;  /* 0x000c383601007387 */ /* 0x0001e20000100800 */
        /* <DEDUP_REMOVED lines=10> */
[--C-:B----4-:R-:W-:Y:S02]  /*37f00*/  IMAD.X R42, R42, 0x1, R2.reuse, P3 ;  /* 0x000000012a2a7824 */ /* 0x110fe400018e0602 */
        /* <DEDUP_REMOVED lines=13> */
[----:B---3--:R-:W-:Y:S01]  /*37fe0*/  IADD3 R12, P6, R12, R48, RZ ;  /* 0x000000300c0c7210 */ /* 0x008fe20007fde0ff */
        /* <DEDUP_REMOVED lines=17> */
[-C--:B------:R-:W-:Y:S01]  /*38100*/  IADD3 R3, P4, R3, R48.reuse, RZ ;  /* 0x0000003003037210 */ /* 0x080fe20007f9e0ff */
[----:B0-----:R-:W3:Y:S01]  /*38110*/  LDL.LU R49, [R1+0xbd0] ;  /* 0x000bd00001317983 */ /* 0x001ee20000300800 */
[----:B------:R0:W-:Y:S02]  /*38120*/  STL [R1+0xbb4], R61 ;  /* 0x000bb43d01007387 */ /* 0x0001e40000100800 */
[----:B-1----:R-:W3:Y:S02]  /*38130*/  LDL.LU R50, [R1+0xba4] ;  /* 0x000ba40001327983 */ /* 0x002ee40000300800 */
[----:B------:R1:W-:Y:S01]  /*38140*/  STL [R1+0xbd8], R60 ;  /* 0x000bd83c01007387 */ /* 0x0003e20000100800 */
[----:B--2---:R-:W2:Y:S01]  /*38150*/  LDL.LU R51, [R1+0xbc8] ;  /* 0x000bc80001337983 */ /* 0x004ea20000300800 */
        /* <DEDUP_REMOVED lines=9> */
[----:B----4-:R-:W4:Y:S02]  /*381f0*/  LDL.LU R8, [R1+0xb7c] ;  /* 0x000b7c0001087983 */ /* 0x010f240000300800 */
        /* <DEDUP_REMOVED lines=16> */
[----:B0-----:R-:W4:Y:S01]  /*38300*/  LDL.LU R61, [R1+0xb60] ;  /* 0x000b6000013d7983 */ /* 0x001f220000300800 */
[----:B-1----:R-:W4:Y:S01]  /*38310*/  LDL.LU R60, [R1+0xb34] ;  /* 0x000b3400013c7983 */ /* 0x002f220000300800 */
[----:B------:R-:W4:Y:S02]  /*38320*/  LDL.LU R3, [R1+0xb58] ;  /* 0x000b580001037983 */ /* 0x000f240000300800 */
[--C-:B---3--:R-:W-:Y:S01]  /*38330*/  IMAD.X R49, R49, 0x1, R2.reuse, P5 ;  /* 0x0000000131317824 */ /* 0x108fe200028e0602 */
[-C--:B------:R-:W-:Y:S01]  /*38340*/  IADD3 R50, P5, R50, R48.reuse, RZ ;  /* 0x0000003032327210 */ /* 0x080fe20007fbe0ff */
[--C-:B--2---:R-:W-:Y:S01]  /*38350*/  IMAD.X R51, R51, 0x1, R2.reuse, P6 ;  /* 0x0000000133337824 */ /* 0x104fe200030e0602 */
[-C--:B------:R-:W-:Y:S01]  /*38360*/  IADD3 R46, P6, R46, R48.reuse, RZ ;  /* 0x000000302e2e7210 */ /* 0x080fe20007fde0ff */
[--C-:B------:R-:W-:Y:S01]  /*38370*/  IMAD.X R47, R47, 0x1, R2.reuse, P1 ;  /* 0x000000012f2f7824 */ /* 0x100fe200008e0602 */
[----:B------:R0:W-:Y:S01]  /*38380*/  STL [R1+0xbd0], R49 ;  /* 0x000bd03101007387 */ /* 0x0001e20000100800 */
[-C--:B------:R-:W-:Y:S01]  /*38390*/  IADD3 R54, P1, R54, R48.reuse, RZ ;  /* 0x0000003036367210 */ /* 0x080fe20007f3e0ff */
[----:B------:R1:W-:Y:S02]  /*383a0*/  STL [R1+0xba4], R50 ;  /* 0x000ba43201007387 */ /* 0x0003e40000100800 */
        /* <DEDUP_REMOVED lines=8> */
[----:B------:R-:W-:Y:S01]  /*38430*/  IMAD.X R9, R9, 0x1, R2, P4 ;  /* 0x0000000109097824 */ /* 0x000fe200020e0602 */
[----:B------:R0:W-:Y:S01]  /*38440*/  STL [R1+0xbb8], R55 ;  /* 0x000bb83701007387 */ /* 0x0001e20000100800 */
[----:B----4-:R-:W-:-:S03]  /*38450*/  IADD3 R8, P4, R8, R48, RZ ;  /* 0x0000003008087210 */ /* 0x010fc60007f9e0ff */
[----:B------:R3:W-:Y:S01]  /*38460*/  STL [R1+0xb8c], R58 ;  /* 0x000b8c3a01007387 */ /* 0x0007e20000100800 */
[----:B------:R-:W-:-:S03]  /*38470*/  IMAD.X R39, R39, 0x1, R2, P5 ;  /* 0x0000000127277824 */ /* 0x000fc600028e0602 */
        /* <DEDUP_REMOVED lines=38> */
[----:B0-----:R-:W4:Y:S01]  /*386e0*/  LDL.LU R49, [R1+0xb2c] ;  /* 0x000b2c0001317983 */ /* 0x001f220000300800 */
[----:B------:R0:W-:Y:S02]  /*386f0*/  STL [R1+0xb60], R61 ;  /* 0x000b603d01007387 */ /* 0x0001e40000100800 */
[----:B-1----:R-:W4:Y:S02]  /*38700*/  LDL.LU R50, [R1+0xb50] ;  /* 0x000b500001327983 */ /* 0x002f240000300800 */
[----:B------:R1:W-:Y:S01]  /*38710*/  STL [R1+0xb34], R60 ;  /* 0x000b343c01007387 */ /* 0x0003e20000100800 */
[----:B--2---:R-:W2:Y:S01]  /*38720*/  LDL.LU R51, [R1+0xb24] ;  /* 0x000b240001337983 */ /* 0x004ea20000300800 */
[----:B------:R0:W-:Y:S02]  /*38730*/  STL [R1+0xb58], R3 ;  /* 0x000b580301007387 */ /* 0x0001e40000100800 */
[----:B---3--:R-:W3:Y:S02]  /*38740*/  LDL.LU R46, [R1+0xb48] ;  /* 0x000b4800012e7983 */ /* 0x008ee40000300800 */
        /* <DEDUP_REMOVED lines=24> */
[----:B0-----:R-:W3:Y:S01]  /*388d0*/  LDL.LU R61, [R1+0xabc] ;  /* 0x000abc00013d7983 */ /* 0x001ee20000300800 */
[----:B-1----:R-:W3:Y:S01]  /*388e0*/  LDL.LU R60, [R1+0xae0] ;  /* 0x000ae000013c7983 */ /* 0x002ee20000300800 */
[----:B------:R-:W3:Y:S01]  /*388f0*/  LDL.LU R3, [R1+0xab4] ;  /* 0x000ab40001037983 */ /* 0x000ee20000300800 */
[-C--:B----4-:R-:W-:Y:S01]  /*38900*/  IADD3 R49, P2, R49, R48.reuse, RZ ;  /* 0x0000003031317210 */ /* 0x090fe20007f5e0ff */
[--C-:B------:R-:W-:Y:S01]  /*38910*/  IMAD.X R50, R50, 0x1, R2.reuse, P3 ;  /* 0x0000000132327824 */ /* 0x100fe200018e0602 */
[-C--:B--2---:R-:W-:Y:S01]  /*38920*/  IADD3 R51, P3, R51, R48.reuse, RZ ;  /* 0x0000003033337210 */ /* 0x084fe20007f7e0ff */
[--C-:B---3--:R-:W-:Y:S01]  /*38930*/  IMAD.X R46, R46, 0x1, R2.reuse, P4 ;  /* 0x000000012e2e7824 */ /* 0x108fe200020e0602 */
        /* <DEDUP_REMOVED lines=88> */
[----:B------:R-:W3:Y:S02]  /*38ec0*/  LDL.LU R3, [R1+0xa60] ;  /* 0x000a600001037983 */ /* 0x000ee40000300800 */
[--C-:B----4-:R-:W-:Y:S01]  /*38ed0*/  IMAD.X R49, R49, 0x1, R2.reuse, P6 ;  /* 0x0000000131317824 */ /* 0x110fe200030e0602 */
[-C--:B------:R-:W-:Y:S01]  /*38ee0*/  IADD3 R50, P6, R50, R48.reuse, RZ ;  /* 0x0000003032327210 */ /* 0x080fe20007fde0ff */
[--C-:B--2---:R-:W-:Y:S01]  /*38ef0*/  IMAD.X R51, R51, 0x1, R2.reuse, P1 ;  /* 0x0000000133337824 */ /* 0x104fe200008e0602 */
[-C--:B---3--:R-:W-:Y:S01]  /*38f00*/  IADD3 R46, P1, R46, R48.reuse, RZ ;  /* 0x000000302e2e7210 */ /* 0x088fe20007f3e0ff */
        /* <DEDUP_REMOVED lines=1038> */
[----:B------:R-:W-:Y:S01]  /*3cff0*/  STL [R1+0x56c], R58 ;  /* 0x00056c3a01007387 */ /* 0x000fe20000100800 */
[-C--:B------:R-:W-:Y:S01]  /*3d000*/  IADD3 R39, P2, R39, R48.reuse, RZ ;  /* 0x0000003027277210 */ /* 0x080fe20007f5e0ff */
[----:B------:R-:W-:Y:S01]  /*3d010*/  STL [R1+0x149c], R59 ;  /* 0x00149c3b01007387 */ /* 0x000fe20000100800 */
[--C-:B------:R-:W-:Y:S02]  /*3d020*/  IMAD.X R43, R43, 0x1, R2.reuse, P3 ;  /* 0x000000012b2b7824 */ /* 0x100fe400018e0602 */
[----:B------:R0:W-:Y:S01]  /*3d030*/  STL [R1+0x1468], R28 ;  /* 0x0014681c01007387 */ /* 0x0001e20000100800 */
[-C--:B------:R-:W-:Y:S01]  /*3d040*/  IADD3 R38, P3, R38, R48.reuse, RZ ;  /* 0x0000003026267210 */ /* 0x080fe20007f7e0ff */
[----:B------:R1:W-:Y:S01]  /*3d050*/  STL [R1+0x14a4], R9 ;  /* 0x0014a40901007387 */ /* 0x0003e20000100800 */
[--C-:B------:R-:W-:Y:S02]  /*3d060*/  IMAD.X R42, R42, 0x1, R2.reuse, P4 ;  /* 0x000000012a2a7824 */ /* 0x100fe400020e0602 */
[----:B------:R2:W-:Y:S01]  /*3d070*/  STL [R1+0x1470], R8 ;  /* 0x0014700801007387 */ /* 0x0005e20000100800 */
[----:B------:R-:W-:Y:S01]  /*3d080*/  IADD3 R37, P4, R37, R48, RZ ;  /* 0x0000003025257210 */ /* 0x000fe20007f9e0ff */
[----:B------:R-:W-:Y:S01]  /*3d090*/  STL [R1+0x14ac], R39 ;  /* 0x0014ac2701007387 */ /* 0x000fe20000100800 */
[----:B------:R-:W-:-:S02]  /*3d0a0*/  IMAD.X R41, R41, 0x1, R2, P5 ;  /* 0x0000000129297824 */ /* 0x000fc400028e0602 */
[----:B------:R3:W-:Y:S01]  /*3d0b0*/  STL [R1+0x1478], R43 ;  /* 0x0014782b01007387 */ /* 0x0007e20000100800 */
[-C--:B------:R-:W-:Y:S01]  /*3d0c0*/  IADD3 R36, P5, R36, R48.reuse, RZ ;  /* 0x0000003024247210 */ /* 0x080fe20007fbe0ff */
[----:B------:R-:W-:Y:S01]  /*3d0d0*/  STL [R1+0x14b4], R38 ;  /* 0x0014b42601007387 */ /* 0x000fe20000100800 */
[--C-:B------:R-:W-:Y:S02]  /*3d0e0*/  IMAD.X R40, R40, 0x1, R2.reuse, P6 ;  /* 0x0000000128287824 */ /* 0x100fe400030e0602 */
[----:B------:R3:W-:Y:S01]  /*3d0f0*/  STL [R1+0x1480], R42 ;  /* 0x0014802a01007387 */ /* 0x0007e20000100800 */
[-C--:B------:R-:W-:Y:S01]  /*3d100*/  IADD3 R13, P6, R13, R48.reuse, RZ ;  /* 0x000000300d0d7210 */ /* 0x080fe20007fde0ff */
[----:B------:R-:W-:Y:S01]  /*3d110*/  STL [R1+0x14bc], R37 ;  /* 0x0014bc2501007387 */ /* 0x000fe20000100800 */
        /* <DEDUP_REMOVED lines=13> */
[----:B------:R1:W-:Y:S02]  /*3d1f0*/  STL [R1+0x14a0], R16 ;  /* 0x0014a01001007387 */ /* 0x0003e40000100800 */
[----:B------:R-:W-:Y:S01]  /*3d200*/  STL [R1+0x14dc], R21 ;  /* 0x0014dc1501007387 */ /* 0x000fe20000100800 */
[----:B------:R-:W-:Y:S01]  /*3d210*/  IADD3 R61, P4, R61, R48, RZ ;  /* 0x000000303d3d7210 */ /* 0x000fe20007f9e0ff */
[----:B------:R3:W-:Y:S01]  /*3d220*/  STL [R1+0x14a8], R25 ;  /* 0x0014a81901007387 */ /* 0x0007e20000100800 */
[----:B------:R-:W-:-:S02]  /*3d230*/  IMAD.X R60, R60, 0x1, R2, P5 ;  /* 0x000000013c3c7824 */ /* 0x000fc400028e0602 */
[----:B------:R-:W-:Y:S02]  /*3d240*/  STL [R1+0x14e4], R20 ;  /* 0x0014e41401007387 */ /* 0x000fe40000100800 */
[----:B------:R3:W-:Y:S01]  /*3d250*/  STL [R1+0x14b0], R24 ;  /* 0x0014b01801007387 */ /* 0x0007e20000100800 */
[-C--:B------:R-:W-:Y:S01]  /*3d260*/  IADD3 R3, P5, R3, R48.reuse, RZ ;  /* 0x0000003003037210 */ /* 0x080fe20007fbe0ff */
[----:B0-----:R-:W4:Y:S01]  /*3d270*/  LDL.LU R28, [R1+0x14c0] ;  /* 0x0014c000011c7983 */ /* 0x001f220000300800 */
[----:B------:R-:W-:Y:S02]  /*3d280*/  STL [R1+0x14ec], R61 ;  /* 0x0014ec3d01007387 */ /* 0x000fe40000100800 */
        /* <DEDUP_REMOVED lines=20> */
[----:B0-----:R-:W3:Y:S02]  /*3d3d0*/  LDL.LU R60, [R1+0x1544] ;  /* 0x00154400013c7983 */ /* 0x001ee40000300800 */
[----:B------:R-:W3:Y:S01]  /*3d3e0*/  LDL.LU R61, [R1+0x1510] ;  /* 0x00151000013d7983 */ /* 0x000ee20000300800 */
[----:B-1----:R-:W3:Y:S01]  /*3d3f0*/  LDL.LU R3, [R1+0x154c] ;  /* 0x00154c0001037983 */ /* 0x002ee20000300800 */
        /* <DEDUP_REMOVED lines=9> */
[--C-:B----4-:R-:W-:Y:S01]  /*3d490*/  IMAD.X R28, R28, 0x1, R2.reuse, P6 ;  /* 0x000000011c1c7824 */ /* 0x110fe200030e0602 */
[----:B------:R-:W-:Y:S01]  /*3d4a0*/  IADD3 R9, P6, R9, R48, RZ ;  /* 0x0000003009097210 */ /* 0x000fe20007fde0ff */
[----:B--2---:R-:W-:-:S03]  /*3d4b0*/  IMAD.X R8, R8, 0x1, R2, P1 ;  /* 0x0000000108087824 */ /* 0x004fc600008e0602 */
[----:B------:R0:W-:Y:S01]  /*3d4c0*/  STL [R1+0x14c0], R28 ;  /* 0x0014c01c01007387 */ /* 0x0001e20000100800 */
[-C--:B---3--:R-:W-:Y:S01]  /*3d4d0*/  IADD3 R43, P1, R43, R48.reuse, RZ ;  /* 0x000000302b2b7210 */ /* 0x088fe20007f3e0ff */
[--C-:B------:R-:W-:Y:S01]  /*3d4e0*/  IMAD.X R39, R39, 0x1, R2.reuse, P2 ;  /* 0x0000000127277824 */ /* 0x100fe200010e0602 */
[-C--:B------:R-:W-:Y:S01]  /*3d4f0*/  IADD3 R42, P2, R42, R48.reuse, RZ ;  /* 0x000000302a2a7210 */ /* 0x080fe20007f5e0ff */
[--C-:B------:R-:W-:Y:S01]  /*3d500*/  IMAD.X R38, R38, 0x1, R2.reuse, P3 ;  /* 0x0000000126267824 */ /* 0x100fe200018e0602 */
[----:B0-----:R0:W5:Y:S01]  /*3d510*/  LDL.LU R28, [R1+0x16b8] ;  /* 0x0016b800011c7983 */ /* 0x0011620000300800 */
[----:B------:R1:W-:Y:S01]  /*3d520*/  STL [R1+0x14fc], R9 ;  /* 0x0014fc0901007387 */ /* 0x0003e20000100800 */
[-C--:B------:R-:W-:Y:S01]  /*3d530*/  IADD3 R41, P3, R41, R48.reuse, RZ ;  /* 0x0000003029297210 */ /* 0x080fe20007f7e0ff */
[----:B------:R-:W-:Y:S01]  /*3d540*/  IMAD.X R37, R37, 0x1, R2, P4 ;  /* 0x0000000125257824 */ /* 0x000fe200020e0602 */
[----:B-1----:R0:W5:Y:S01]  /*3d550*/  LDL.LU R9, [R1+0x16b4] ;  /* 0x0016b40001097983 */ /* 0x0021620000300800 */
[----:B------:R1:W-:Y:S01]  /*3d560*/  STL [R1+0x14c8], R8 ;  /* 0x0014c80801007387 */ /* 0x0003e20000100800 */
[----:B------:R-:W-:-:S02]  /*3d570*/  IADD3 R40, P4, R40, R48, RZ ;  /* 0x0000003028287210 */ /* 0x000fc40007f9e0ff */
[----:B-1----:R0:W5:Y:S01]  /*3d580*/  LDL.LU R8, [R1+0x16b0] ;  /* 0x0016b00001087983 */ /* 0x0021620000300800 */
[----:B------:R1:W-:Y:S02]  /*3d590*/  STL [R1+0x1504], R43 ;  /* 0x0015042b01007387 */ /* 0x0003e40000100800 */
[--C-:B------:R-:W-:Y:S01]  /*3d5a0*/  IMAD.X R36, R36, 0x1, R2.reuse, P5 ;  /* 0x0000000124247824 */ /* 0x100fe200028e0602 */
[----:B-1----:R0:W5:Y:S01]  /*3d5b0*/  LDL.LU R43, [R1+0x16ac] ;  /* 0x0016ac00012b7983 */ /* 0x0021620000300800 */
[----:B------:R1:W-:Y:S01]  /*3d5c0*/  STL [R1+0x14d0], R39 ;  /* 0x0014d02701007387 */ /* 0x0003e20000100800 */
[-C--:B------:R-:W-:Y:S02]  /*3d5d0*/  IADD3 R17, P5, R17, R48.reuse, RZ ;  /* 0x0000003011117210 */ /* 0x080fe40007fbe0ff */
[----:B-1----:R0:W5:Y:S01]  /*3d5e0*/  LDL.LU R39, [R1+0x16a8] ;  /* 0x0016a80001277983 */ /* 0x0021620000300800 */
[----:B------:R1:W-:Y:S02]  /*3d5f0*/  STL [R1+0x150c], R42 ;  /* 0x00150c2a01007387 */ /* 0x0003e40000100800 */
        /* <DEDUP_REMOVED lines=29> */
[----:B------:R1:W-:Y:S03]  /*3d7d0*/  STL [R1+0x1534], R25 ;  /* 0x0015341901007387 */ /* 0x0003e60000100800 */
        /* <DEDUP_REMOVED lines=12> */
[----:B-1----:R-:W2:Y:S01]  /*3d8a0*/  LDL.LU R3, [R1+0x1664] ;  /* 0x0016640001037983 */ /* 0x002ea20000300800 */
[--C-:B------:R-:W-:Y:S01]  /*3d8b0*/  IMAD.X R49, R49, 0x1, R2.reuse, P5 ;  /* 0x0000000131317824 */ /* 0x100fe200028e0602 */
[-C--:B------:R-:W-:Y:S01]  /*3d8c0*/  IADD3 R50, P5, R50, R48.reuse, RZ ;  /* 0x0000003032327210 */ /* 0x080fe20007fbe0ff */
[--C-:B------:R-:W-:Y:S01]  /*3d8d0*/  IMAD.X R51, R51, 0x1, R2.reuse, P6 ;  /* 0x0000000133337824 */ /* 0x100fe200030e0602 */
[----:B------:R-:W-:Y:S01]  /*3d8e0*/  IADD3 R46, P6, R46, R48, RZ ;  /* 0x000000302e2e7210 */ /* 0x000fe20007fde0ff */
[--C-:B------:R-:W-:Y:S01]  /*3d8f0*/  IMAD.X R47, R47, 0x1, R2.reuse, P1 ;  /* 0x000000012f2f7824 */ /* 0x100fe200008e0602 */
[----:B------:R-:W-:Y:S01]  /*3d900*/  STL [R1+0x1518], R49 ;  /* 0x0015183101007387 */ /* 0x000fe20000100800 */
[----:B------:R-:W-:-:S02]  /*3d910*/  IMAD.X R54, R54, 0x1, R2, P2 ;  /* 0x0000000136367824 */ /* 0x000fc400010e0602 */
[----:B------:R-:W-:Y:S02]  /*3d920*/  STL [R1+0x1554], R50 ;  /* 0x0015543201007387 */ /* 0x000fe40000100800 */
[--C-:B------:R-:W-:Y:S01]  /*3d930*/  IMAD.X R55, R55, 0x1, R2.reuse, P3 ;  /* 0x0000000137377824 */ /* 0x100fe200018e0602 */
[----:B------:R-:W-:Y:S01]  /*3d940*/  STL [R1+0x1520], R51 ;  /* 0x0015203301007387 */ /* 0x000fe20000100800 */
[----:B------:R1:W-:Y:S02]  /*3d950*/  STL [R1+0x1558], R46 ;  /* 0x0015582e01007387 */ /* 0x0003e40000100800 */
[----:B------:R3:W-:Y:S02]  /*3d960*/  STL [R1+0x1528], R47 ;  /* 0x0015282f01007387 */ /* 0x0007e40000100800 */
[----:B------:R-:W-:Y:S01]  /*3d970*/  STL [R1+0x1530], R54 ;  /* 0x0015303601007387 */ /* 0x000fe20000100800 */
[----:B------:R-:W-:Y:S01]  /*3d980*/  STL [R1+0x1538], R55 ;  /* 0x0015383701007387 */ /* 0x000fe20000100800 */
[----:B------:R-:W-:-:S02]  /*3d990*/  IMAD.X R58, R58, 0x1, R2, P4 ;  /* 0x000000013a3a7824 */ /* 0x000fc400020e0602 */
[----:B------:R-:W-:Y:S02]  /*3d9a0*/  IMAD.X R59, R59, 0x1, R2, P5 ;  /* 0x000000013b3b7824 */ /* 0x000fe400028e0602 */
[----:B-1----:R-:W-:Y:S02]  /*3d9b0*/  IMAD.MOV.U32 R46, RZ, RZ, R4 ;  /* 0x000000ffff2e7224 */ /* 0x002fe400078e0004 */
[----:B------:R-:W-:Y:S02]  /*3d9c0*/  IMAD.MOV.U32 R4, RZ, RZ, R5 ;  /* 0x000000ffff047224 */ /* 0x000fe400078e0005 */
[----:B------:R-:W-:Y:S02]  /*3d9d0*/  IMAD.MOV.U32 R5, RZ, RZ, R7 ;  /* 0x000000ffff057224 */ /* 0x000fe400078e0007 */
[----:B---3--:R-:W-:Y:S02]  /*3d9e0*/  IMAD.MOV.U32 R47, RZ, RZ, R6 ;  /* 0x000000ffff2f7224 */ /* 0x008fe400078e0006 */
[----:B--2---:R-:W-:-:S05]  /*3d9f0*/  IMAD.X R3, R3, 0x1, R2, P6 ;  /* 0x0000000103037824 */ /* 0x004fca00030e0602 */
[----:B------:R1:W-:Y:S01]  /*3da00*/  STL [R1+0x1550], R3 ;  /* 0x0015500301007387 */ /* 0x0003e20000100800 */
[----:B------:R0:W-:Y:S02]  /*3da10*/  STL [R1+0x1540], R58 ;  /* 0x0015403a01007387 */ /* 0x0001e40000100800 */
[----:B------:R0:W-:Y:S01]  /*3da20*/  STL [R1+0x1548], R59 ;  /* 0x0015483b01007387 */ /* 0x0001e20000100800 */
[----:B-1----:R-:W1:Y:S01]  /*3da30*/  S2R R3, SR_TID.X ;  /* 0x0000000000037919 */ /* 0x002e620000002100 */
[----:B------:R0:W-:Y:S02]  /*3da40*/  STL.64 [R1+0x308], R4 ;  /* 0x0003080401007387 */ /* 0x0001e40000100a00 */
[----:B------:R0:W-:Y:S01]  /*3da50*/  STL.64 [R1+0x310], R46 ;  /* 0x0003102e01007387 */ /* 0x0001e20000100a00 */
[----:B-1----:R-:W-:-:S05]  /*3da60*/  LOP3.LUT R3, R3, 0x1f, RZ, 0xc0, !PT ;  /* 0x0000001f03037812 */ /* 0x002fca00078ec0ff */
[----:B------:R-:W-:Y:S01]  /*3da70*/  IMAD.SHL.U32 R3, R3, 0x2, RZ ;  /* 0x0000000203037824 */ /* 0x000fe200078e00ff */
[----:B0-----:R-:W-:Y:S01]  /*3da80*/  @!P0 CALL.REL.NOINC `(.L_x_2) ;  /* 0x0000001000008944 */ /* 0x001fe20003c00000 */
[----:B------:R-:W-:Y:S05]  /*3da90*/  BRA `(.L_x_3) ;  /* 0xfffd2e0000007947 */ /* 0x000fea000383ffff */
.L_x_2:
[----:B------:R-:W-:Y:S01]  /*3daa0*/  STL [R1+0x16cc], R30 ;  /* 0x0016cc1e01007387 */ /* 0x000fe20000100800 */
[----:B------:R-:W-:Y:S02]  /*3dab0*/  F2FP.PACK_AB R2, R45, R44 ;  /* 0x0000002c2d02723e */ /* 0x000fe400000000ff */
[----:B------:R-:W-:Y:S01]  /*3dac0*/  F2FP.PACK_AB R0, R53, R52 ;  /* 0x000000343500723e */ /* 0x000fe200000000ff */
[----:B------:R-:W-:Y:S01]  /*3dad0*/  STL [R1+0x16c8], R29 ;  /* 0x0016c81d01007387 */ /* 0x000fe20000100800 */
[----:B------:R-:W-:-:S03]  /*3dae0*/  F2FP.PACK_AB R3, R57, R56 ;  /* 0x000000383903723e */ /* 0x000fc600000000ff */
        /* <DEDUP_REMOVED lines=15> */
[----:B------:R0:W-:Y:S04]  /*3dbe0*/  STL [R1+0x1c], R2 ;  /* 0x00001c0201007387 */ /* 0x0001e80000100800 */
[----:B------:R1:W-:Y:S04]  /*3dbf0*/  STL [R1+0x18], R0 ;  /* 0x0000180001007387 */ /* 0x0003e80000100800 */
[----:B------:R2:W-:Y:S01]  /*3dc00*/  STL [R1+0x14], R3 ;  /* 0x0000140301007387 */ /* 0x0005e20000100800 */
[----:B0-----:R-:W-:-:S02]  /*3dc10*/  F2FP.PACK_AB R2, R27, R26 ;  /* 0x0000001a1b02723e */ /* 0x001fc400000000ff */
[----:B-1----:R-:W-:-:S03]  /*3dc20*/  F2FP.PACK_AB R0, R11, R10 ;  /* 0x0000000a0b00723e */ /* 0x002fc600000000ff */
[----:B------:R0:W-:Y:S01]  /*3dc30*/  STL [R1+0x10], R2 ;  /* 0x0000100201007387 */ /* 0x0001e20000100800 */
[----:B--2---:R-:W-:-:S03]  /*3dc40*/  F2FP.PACK_AB R3, R15, R14 ;  /* 0x0000000e0f03723e */ /* 0x004fc600000000ff */
[----:B------:R1:W-:Y:S04]  /*3dc50*/  STL [R1+0xc], R0 ;  /* 0x00000c0001007387 */ /* 0x0003e80000100800 */
[----:B------:R2:W-:Y:S01]  /*3dc60*/  STL [R1+0x8], R3 ;  /* 0x0000080301007387 */ /* 0x0005e20000100800 */
[----:B0-----:R-:W-:-:S03]  /*3dc70*/  F2FP.PACK_AB R2, R19, R18 ;  /* 0x000000121302723e */ /* 0x001fc600000000ff */
[----:B------:R-:W3:Y:S01]  /*3dc80*/  LDL.LU R34, [R1+0x1bc] ;  /* 0x0001bc0001227983 */ /* 0x000ee20000300800 */
[----:B-1----:R-:W-:-:S03]  /*3dc90*/  F2FP.PACK_AB R0, R23, R22 ;  /* 0x000000161700723e */ /* 0x002fc600000000ff */
[----:B------:R-:W-:Y:S04]  /*3dca0*/  STL [R1+0x4], R2 ;  /* 0x0000040201007387 */ /* 0x000fe80000100800 */
[----:B------:R-:W3:Y:S04]  /*3dcb0*/  LDL.LU R7, [R1+0x1b8] ;  /* 0x0001b80001077983 */ /* 0x000ee80000300800 */
[----:B------:R0:W-:Y:S04]  /*3dcc0*/  STL [R1], R0 ;  /* 0x0000000001007387 */ /* 0x0001e80000100800 */
        /* <DEDUP_REMOVED lines=8> */
[----:B--2---:R-:W2:Y:S04]  /*3dd50*/  LDL.LU R3, [R1+0x1c4] ;  /* 0x0001c40001037983 */ /* 0x004ea80000300800 */
[----:B------:R-:W2:Y:S04]  /*3dd60*/  LDL.LU R10, [R1+0x1c0] ;  /* 0x0001c000010a7983 */ /* 0x000ea80000300800 */
[----:B0-----:R-:W2:Y:S04]  /*3dd70*/  LDL.LU R0, [R1+0x1d4] ;  /* 0x0001d40001007983 */ /* 0x001ea80000300800 */
[----:B------:R-:W2:Y:S04]  /*3dd80*/  LDL.LU R2, [R1+0x1e4] ;  /* 0x0001e40001027983 */ /* 0x000ea80000300800 */
        /* <DEDUP_REMOVED lines=23> */
[----:B------:R-:W2:Y:S01]  /*3df00*/  LDL.LU R59, [R1+0x2a4] ;  /* 0x0002a400013b7983 */ /* 0x000ea20000300800 */
[----:B---3--:R-:W-:-:S05]  /*3df10*/  F2FP.PACK_AB R7, R34, R7 ;  /* 0x000000072207723e */ /* 0x008fca00000000ff */
[----:B------:R-:W-:Y:S01]  /*3df20*/  STL [R1+0x166c], R7 ;  /* 0x00166c0701007387 */ /* 0x000fe20000100800 */
[----:B----4-:R-:W-:Y:S02]  /*3df30*/  F2FP.PACK_AB R6, R35, R6 ;  /* 0x000000062306723e */ /* 0x010fe400000000ff */
[----:B------:R-:W-:-:S03]  /*3df40*/  F2FP.PACK_AB R5, R28, R5 ;  /* 0x000000051c05723e */ /* 0x000fc600000000ff */
[----:B------:R-:W-:Y:S01]  /*3df50*/  STL [R1+0x1670], R6 ;  /* 0x0016700601007387 */ /* 0x000fe20000100800 */
[----:B------:R-:W-:-:S03]  /*3df60*/  F2FP.PACK_AB R4, R29, R4 ;  /* 0x000000041d04723e */ /* 0x000fc600000000ff */
[----:B------:R-:W-:Y:S01]  /*3df70*/  STL [R1+0x1674], R5 ;  /* 0x0016740501007387 */ /* 0x000fe20000100800 */
[----:B------:R-:W-:-:S03]  /*3df80*/  F2FP.PACK_AB R11, R30, R11 ;  /* 0x0000000b1e0b723e */ /* 0x000fc600000000ff */
[----:B------:R-:W-:Y:S01]  /*3df90*/  STL [R1+0x1678], R4 ;  /* 0x0016780401007387 */ /* 0x000fe20000100800 */
[----:B--2---:R-:W-:-:S03]  /*3dfa0*/  F2FP.PACK_AB R10, R3, R10 ;  /* 0x0000000a030a723e */ /* 0x004fc600000000ff */
[----:B------:R-:W-:Y:S01]  /*3dfb0*/  STL [R1+0x167c], R11 ;  /* 0x00167c0b01007387 */ /* 0x000fe20000100800 */
[----:B------:R-:W-:-:S03]  /*3dfc0*/  F2FP.PACK_AB R9, R0, R9 ;  /* 0x000000090009723e */ /* 0x000fc600000000ff */
[----:B------:R-:W-:Y:S01]  /*3dfd0*/  STL [R1+0x1680], R10 ;  /* 0x0016800a01007387 */ /* 0x000fe20000100800 */
[----:B------:R-:W-:-:S03]  /*3dfe0*/  F2FP.PACK_AB R8, R2, R8 ;  /* 0x000000080208723e */ /* 0x000fc600000000ff */
[----:B------:R-:W-:Y:S01]  /*3dff0*/  STL [R1+0x1684], R9 ;  /* 0x0016840901007387 */ /* 0x000fe20000100800 */
[----:B------:R-:W-:-:S03]  /*3e000*/  F2FP.PACK_AB R15, R48, R15 ;  /* 0x0000000f300f723e */ /* 0x000fc600000000ff */
[----:B------:R-:W-:Y:S01]  /*3e010*/  STL [R1+0x1688], R8 ;  /* 0x0016880801007387 */ /* 0x000fe20000100800 */
[----:B------:R-:W-:-:S03]  /*3e020*/  F2FP.PACK_AB R14, R49, R14 ;  /* 0x0000000e310e723e */ /* 0x000fc600000000ff */
[----:B------:R-:W-:Y:S04]  /*3e030*/  STL [R1+0x168c], R15 ;  /* 0x00168c0f01007387 */ /* 0x000fe80000100800 */
[----:B------:R0:W-:Y:S04]  /*3e040*/  STL [R1+0x1690], R14 ;  /* 0x0016900e01007387 */ /* 0x0001e80000100800 */
[----:B------:R-:W2:Y:S04]  /*3e050*/  LDL.LU R30, [R1+0x21c] ;  /* 0x00021c00011e7983 */ /* 0x000ea80000300800 */
[----:B------:R-:W3:Y:S04]  /*3e060*/  LDL.LU R29, [R1+0x25c] ;  /* 0x00025c00011d7983 */ /* 0x000ee80000300800 */
[----:B------:R-:W4:Y:S04]  /*3e070*/  LDL.LU R28, [R1+0x26c] ;  /* 0x00026c00011c7983 */ /* 0x000f280000300800 */
[----:B------:R-:W3:Y:S04]  /*3e080*/  LDL.LU R35, [R1+0x2ec] ;  /* 0x0002ec0001237983 */ /* 0x000ee80000300800 */
        /* <DEDUP_REMOVED lines=8> */
[----:B------:R-:W3:Y:S01]  /*3e110*/  LDL.LU R42, [R1+0x2f4] ;  /* 0x0002f400012a7983 */ /* 0x000ee20000300800 */
[----:B------:R-:W-:-:S03]  /*3e120*/  F2FP.PACK_AB R16, R47, R16 ;  /* 0x000000102f10723e */ /* 0x000fc600000000ff */
[----:B------:R-:W3:Y:S04]  /*3e130*/  LDL.LU R41, [R1+0x324] ;  /* 0x0003240001297983 */ /* 0x000ee80000300800 */
[----:B------:R-:W3:Y:S01]  /*3e140*/  LDL.LU R40, [R1+0x334] ;  /* 0x0003340001287983 */ /* 0x000ee20000300800 */
[----:B------:R-:W-:-:S03]  /*3e150*/  F2FP.PACK_AB R17, R46, R17 ;  /* 0x000000112e11723e */ /* 0x000fc600000000ff */
[----:B0-----:R-:W3:Y:S04]  /*3e160*/  LDL.LU R14, [R1+0x364] ;  /* 0x00036400010e7983 */ /* 0x001ee80000300800 */
[----:B------:R-:W3:Y:S01]  /*3e170*/  LDL.LU R15, [R1+0x39c] ;  /* 0x00039c00010f7983 */ /* 0x000ee20000300800 */
[----:B------:R-:W-:-:S03]  /*3e180*/  F2FP.PACK_AB R18, R45, R18 ;  /* 0x000000122d12723e */ /* 0x000fc600000000ff */
[----:B------:R-:W3:Y:S04]  /*3e190*/  LDL.LU R47, [R1+0x398] ;  /* 0x00039800012f7983 */ /* 0x000ee80000300800 */
        /* <DEDUP_REMOVED lines=30> */
[----:B------:R-:W3:Y:S01]  /*3e380*/  LDL.LU R52, [R1+0x358] ;  /* 0x0003580001347983 */ /* 0x000ee20000300800 */
[----:B------:R-:W-:-:S03]  /*3e390*/  F2FP.PACK_AB R27, R56, R27 ;  /* 0x0000001b381b723e */ /* 0x000fc600000000ff */
[----:B------:R-:W3:Y:S01]  /*3e3a0*/  LDL.LU R0, [R1+0x374] ;  /* 0x0003740001007983 */ /* 0x000ee20000300800 */
[----:B------:R-:W-:-:S03]  /*3e3b0*/  F2FP.PACK_AB R26, R57, R26 ;  /* 0x0000001a391a723e */ /* 0x000fc600000000ff */
[----:B------:R-:W3:Y:S04]  /*3e3c0*/  LDL.LU R59, [R1+0x370] ;  /* 0x00037000013b7983 */ /* 0x000ee80000300800 */
[----:B------:R-:W3:Y:S04]  /*3e3d0*/  LDL.LU R2, [R1+0x384] ;  /* 0x0003840001027983 */ /* 0x000ee80000300800 */
[----:B------:R-:W3:Y:S04]  /*3e3e0*/  LDL.LU R58, [R1+0x380] ;  /* 0x00038000013a7983 */ /* 0x000ee80000300800 */
[----:B------:R-:W3:Y:S04]  /*3e3f0*/  LDL.LU R56, [R1+0x344] ;  /* 0x0003440001387983 */ /* 0x000ee80000300800 */
[----:B------:R-:W3:Y:S01]  /*3e400*/  LDL.LU R57, [R1+0x340] ;  /* 0x0003400001397983 */ /* 0x000ee20000300800 */
[----:B--2---:R-:W-:-:S03]  /*3e410*/  F2FP.PACK_AB R31, R30, R31 ;  /* 0x0000001f1e1f723e */ /* 0x004fc600000000ff */
[----:B------:R-:W3:Y:S02]  /*3e420*/  LDL.LU R30, [R1+0x16cc] ;  /* 0x0016cc00011e7983 */ /* 0x000ee40000300800 */
[----:B---3--:R-:W-:Y:S02]  /*3e430*/  F2FP.PACK_AB R30, R29, R30 ;  /* 0x0000001e1d1e723e */ /* 0x008fe400000000ff */
[----:B------:R-:W4:Y:S02]  /*3e440*/  LDL.LU R29, [R1+0x16c8] ;  /* 0x0016c800011d7983 */ /* 0x000f240000300800 */
[----:B----4-:R-:W-:Y:S02]  /*3e450*/  F2FP.PACK_AB R29, R28, R29 ;  /* 0x0000001d1c1d723e */ /* 0x010fe400000000ff */
[----:B------:R-:W2:Y:S02]  /*3e460*/  LDL.LU R28, [R1+0x16c4] ;  /* 0x0016c400011c7983 */ /* 0x000ea40000300800 */
[----:B--2---:R-:W-:-:S02]  /*3e470*/  F2FP.PACK_AB R28, R35, R28 ;  /* 0x0000001c231c723e */ /* 0x004fc400000000ff */
[----:B------:R-:W2:Y:S02]  /*3e480*/  LDL.LU R35, [R1+0x16c0] ;  /* 0x0016c00001237983 */ /* 0x000ea40000300800 */
[----:B--2---:R-:W-:Y:S02]  /*3e490*/  F2FP.PACK_AB R35, R34, R35 ;  /* 0x000000232223723e */ /* 0x004fe400000000ff */
[----:B------:R-:W2:Y:S02]  /*3e4a0*/  LDL.LU R34, [R1+0x16bc] ;  /* 0x0016bc0001227983 */ /* 0x000ea40000300800 */
[----:B--2---:R-:W-:Y:S02]  /*3e4b0*/  F2FP.PACK_AB R34, R33, R34 ;  /* 0x000000222122723e */ /* 0x004fe400000000ff */
        /* <DEDUP_REMOVED lines=18> */
[----:B------:R-:W2:Y:S01]  /*3e5e0*/  LDL.LU R40, [R1+0x1694] ;  /* 0x0016940001287983 */ /* 0x000ea20000300800 */
[----:B------:R-:W-:Y:S02]  /*3e5f0*/  F2FP.PACK_AB R47, R15, R47 ;  /* 0x0000002f0f2f723e */ /* 0x000fe400000000ff */
[----:B------:R-:W-:-:S02]  /*3e600*/  F2FP.PACK_AB R46, R8, R46 ;  /* 0x0000002e082e723e */ /* 0x000fc400000000ff */
[----:B------:R-:W-:Y:S02]  /*3e610*/  F2FP.PACK_AB R45, R9, R45 ;  /* 0x0000002d092d723e */ /* 0x000fe400000000ff */
[----:B------:R-:W-:Y:S02]  /*3e620*/  F2FP.PACK_AB R44, R10, R44 ;  /* 0x0000002c0a2c723e */ /* 0x000fe400000000ff */
[----:B------:R-:W-:Y:S02]  /*3e630*/  F2FP.PACK_AB R51, R11, R51 ;  /* 0x000000330b33723e */ /* 0x000fe400000000ff */
[----:B------:R-:W-:Y:S02]  /*3e640*/  F2FP.PACK_AB R50, R4, R50 ;  /* 0x000000320432723e */ /* 0x000fe400000000ff */
[----:B------:R-:W-:Y:S02]  /*3e650*/  F2FP.PACK_AB R49, R5, R49 ;  /* 0x000000310531723e */ /* 0x000fe400000000ff */
[----:B------:R-:W-:-:S02]  /*3e660*/  F2FP.PACK_AB R48, R6, R48 ;  /* 0x000000300630723e */ /* 0x000fc400000000ff */
[----:B------:R-:W-:Y:S02]  /*3e670*/  F2FP.PACK_AB R55, R7, R55 ;  /* 0x000000370737723e */ /* 0x000fe400000000ff */
[----:B------:R-:W-:Y:S02]  /*3e680*/  F2FP.PACK_AB R54, R60, R54 ;  /* 0x000000363c36723e */ /* 0x000fe400000000ff */
[----:B------:R-:W-:Y:S02]  /*3e690*/  F2FP.PACK_AB R53, R61, R53 ;  /* 0x000000353d35723e */ /* 0x000fe400000000ff */
[----:B--2---:R-:W-:Y:S02]  /*3e6a0*/  F2FP.PACK_AB R40, R14, R40 ;  /* 0x000000280e28723e */ /* 0x004fe400000000ff */
[----:B------:R0:W5:Y:S04]  /*3e6b0*/  LDL.LU R14, [R1+0x1690] ;  /* 0x00169000010e7983 */ /* 0x0001680000300800 */
        /* <DEDUP_REMOVED lines=9> */
[----:B------:R-:W2:Y:S04]  /*3e750*/  LDL.LU R60, [R1+0x1668] ;  /* 0x00166800013c7983 */ /* 0x000ea80000300800 */
[----:B------:R-:W2:Y:S01]  /*3e760*/  LDL.LU R61, [R1+0x1664] ;  /* 0x00166400013d7983 */ /* 0x000ea20000300800 */
[----:B------:R-:W-:-:S02]  /*3e770*/  F2FP.PACK_AB R57, R56, R57 ;  /* 0x000000393839723e */ /* 0x000fc400000000ff */
[----:B------:R-:W-:Y:S02]  /*3e780*/  F2FP.PACK_AB R52, R3, R52 ;  /* 0x000000340334723e */ /* 0x000fe400000000ff */
[----:B------:R-:W-:Y:S02]  /*3e790*/  F2FP.PACK_AB R59, R0, R59 ;  /* 0x0000003b003b723e */ /* 0x000fe400000000ff */
[----:B------:R-:W-:Y:S02]  /*3e7a0*/  F2FP.PACK_AB R58, R2, R58 ;  /* 0x0000003a023a723e */ /* 0x000fe400000000ff */
[----:B--2---:R-:W-:Y:S02]  /*3e7b0*/  F2FP.PACK_AB R56, R61, R60 ;  /* 0x0000003c3d38723e */ /* 0x004fe400000000ff */
.L_x_1:
[----:B0-----:R-:W2:Y:S04]  /*3e7c0*/  LDL.LU R0, [R1+0x1564] ;  /* 0x0015640001007983 */ /* 0x001ea80000300800 */
[----:B------:R-:W0:Y:S04]  /*3e7d0*/  S2R R61, SR_TID.X ;  /* 0x00000000003d7919 */ /* 0x000e280000002100 */
[----:B-----5:R1:W-:Y:S04]  /*3e7e0*/  STL [R1+0x1684], R7 ;  /* 0x0016840701007387 */ /* 0x0203e80000100800 */
[----:B-1----:R-:W3:Y:S01]  /*3e7f0*/  LDL.LU R7, [R1+0x156c] ;  /* 0x00156c0001077983 */ /* 0x002ee20000300800 */
[----:B0-----:R-:W-:-:S02]  /*3e800*/  IMAD.SHL.U32 R2, R61, 0x20, RZ ;  /* 0x000000203d027824 */ /* 0x001fc400078e00ff */
[C---:B------:R-:W-:Y:S02]  /*3e810*/  IMAD.SHL.U32 R3, R61.reuse, 0x100, RZ ;  /* 0x000001003d037824 */ /* 0x040fe400078e00ff */
[----:B------:R-:W-:Y:S01]  /*3e820*/  IMAD.SHL.U32 R60, R61, 0x4, RZ ;  /* 0x000000043d3c7824 */ /* 0x000fe200078e00ff */
[----:B------:R-:W-:Y:S01]  /*3e830*/  BAR.SYNC.DEFER_BLOCKING 0x0 ;  /* 0x0000000000007b1d */ /* 0x000fe20000010000 */
[----:B--2---:R-:W-:-:S04]  /*3e840*/  LOP3.LUT R0, R0, 0x600, RZ, 0xc0, !PT ;  /* 0x0000060000007812 */ /* 0x004fc800078ec0ff */
[----:B------:R-:W-:Y:S02]  /*3e850*/  LOP3.LUT R0, R0, 0x60, R2, 0xf8, !PT ;  /* 0x0000006000007812 */ /* 0x000fe400078ef802 */
[----:B------:R-:W2:Y:S02]  /*3e860*/  LDL.LU R2, [R1+0x1568] ;  /* 0x0015680001027983 */ /* 0x000ea40000300800 */
[----:B------:R-:W-:Y:S02]  /*3e870*/  LOP3.LUT R60, R0, 0x70, R60, 0x78, !PT ;  /* 0x00000070003c7812 */ /* 0x000fe400078e783c */
[----:B---3--:R-:W-:Y:S02]  /*3e880*/  ISETP.GE.AND P0, PT, R7, c[0x0][0x17c], PT ;  /* 0x00005f0007007a0c */ /* 0x008fe40003f06270 */
[----:B------:R-:W3:Y:S01]  /*3e890*/  LDL.LU R7, [R1+0x1684] ;  /* 0x0016840001077983 */ /* 0x000ee20000300800 */
[----:B--2---:R-:W-:Y:S02]  /*3e8a0*/  ISETP.GE.AND P4, PT, R2, c[0x0][0x17c], PT ;  /* 0x00005f0002007a0c */ /* 0x004fe40003f86270 */
[----:B------:R-:W-:-:S02]  /*3e8b0*/  LOP3.LUT R2, R3, 0x600, RZ, 0xc0, !PT ;  /* 0x0000060003027812 */ /* 0x000fc400078ec0ff */
[----:B------:R-:W2:Y:S01]  /*3e8c0*/  LDL.LU R3, [R1+0x1570] ;  /* 0x0015700001037983 */ /* 0x000ea20000300800 */
[----:B------:R-:W-:-:S03]  /*3e8d0*/  LOP3.LUT R61, R61, 0x1f, RZ, 0xc0, !PT ;  /* 0x0000001f3d3d7812 */ /* 0x000fc600078ec0ff */
[----:B------:R-:W4:Y:S04]  /*3e8e0*/  LDL.LU R0, [R1+0x1574] ;  /* 0x0015740001007983 */ /* 0x000f280000300800 */
[----:B------:R-:W-:Y:S04]  /*3e8f0*/  STS.128 [R60], R56 ;  /* 0x000000383c007388 */ /* 0x000fe80000000c00 */
[----:B------:R-:W-:Y:S04]  /*3e900*/  STS.128 [R60+0x80], R52 ;  /* 0x000080343c007388 */ /* 0x000fe80000000c00 */
[----:B------:R-:W-:Y:S04]  /*3e910*/  STS.128 [R60+0x100], R48 ;  /* 0x000100303c007388 */ /* 0x000fe80000000c00 */
[----:B------:R-:W-:Y:S01]  /*3e920*/  STS.128 [R60+0x180], R44 ;  /* 0x0001802c3c007388 */ /* 0x000fe20000000c00 */
[----:B------:R-:W-:-:S06]  /*3e930*/  NOP ;  /* 0x0000000000007918 */ /* 0x000fcc0000000000 */
[----:B--2---:R-:W-:Y:S02]  /*3e940*/  ISETP.GE.AND P1, PT, R3, c[0x0][0x17c], PT ;  /* 0x00005f0003007a0c */ /* 0x004fe40003f26270 */
[----:B----4-:R-:W-:Y:S01]  /*3e950*/  ISETP.GE.AND P5, PT, R0, c[0x0][0x17c], PT ;  /* 0x00005f0000007a0c */ /* 0x010fe20003fa6270 */
[----:B------:R-:W-:-:S05]  /*3e960*/  IMAD R0, R61, 0x10, R2 ;  /* 0x000000103d007824 */ /* 0x000fca00078e0202 */
[----:B------:R-:W0:Y:S01]  /*3e970*/  LDS.128 R56, [R0] ;  /* 0x0000000000387984 */ /* 0x000e220000000c00 */
[C---:B------:R-:W-:Y:S02]  /*3e980*/  LOP3.LUT R2, R0.reuse, 0x40, RZ, 0x3c, !PT ;  /* 0x0000004000027812 */ /* 0x040fe400078e3cff */
[----:B------:R-:W-:-:S03]  /*3e990*/  LOP3.LUT R61, R0, 0x60, RZ, 0x3c, !PT ;  /* 0x00000060003d7812 */ /* 0x000fc600078e3cff */
[----:B------:R-:W-:Y:S04]  /*3e9a0*/  LDS.128 R48, [R2] ;  /* 0x0000000002307984 */ /* 0x000fe80000000c00 */
[----:B------:R-:W-:Y:S04]  /*3e9b0*/  LDS.128 R44, [R61] ;  /* 0x000000003d2c7984 */ /* 0x000fe80000000c00 */
[----:B0-----:R-:W-:Y:S04]  /*3e9c0*/  STL [R1+0x1680], R58 ;  /* 0x0016803a01007387 */ /* 0x001fe80000100800 */
[----:B------:R0:W-:Y:S02]  /*3e9d0*/  STL [R1+0x1668], R59 ;  /* 0x0016683b01007387 */ /* 0x0001e40000100800 */
[----:B0-----:R-:W-:-:S05]  /*3e9e0*/  LOP3.LUT R59, R0, 0x20, RZ, 0x3c, !PT ;  /* 0x00000020003b7812 */ /* 0x001fca00078e3cff */
[----:B------:R-:W0:Y:S01]  /*3e9f0*/  LDS.128 R52, [R59] ;  /* 0x000000003b347984 */ /* 0x000e220000000c00 */
[----:B------:R-:W-:-:S06]  /*3ea00*/  NOP ;  /* 0x0000000000007918 */ /* 0x000fcc0000000000 */
[----:B------:R-:W-:Y:S04]  /*3ea10*/  STS.128 [R60], R40 ;  /* 0x000000283c007388 */ /* 0x000fe80000000c00 */
[----:B------:R-:W-:Y:S04]  /*3ea20*/  STS.128 [R60+0x80], R36 ;  /* 0x000080243c007388 */ /* 0x000fe80000000c00 */
[----:B------:R-:W-:Y:S04]  /*3ea30*/  STS.128 [R60+0x100], R32 ;  /* 0x000100203c007388 */ /* 0x000fe80000000c00 */
[----:B------:R-:W-:Y:S01]  /*3ea40*/  STS.128 [R60+0x180], R28 ;  /* 0x0001801c3c007388 */ /* 0x000fe20000000c00 */
[----:B------:R-:W-:-:S06]  /*3ea50*/  NOP ;  /* 0x0000000000007918 */ /* 0x000fcc0000000000 */
[----:B------:R-:W-:Y:S04]  /*3ea60*/  LDS.128 R40, [R0] ;  /* 0x0000000000287984 */ /* 0x000fe80000000c00 */
[----:B------:R-:W-:Y:S04]  /*3ea70*/  LDS.128 R36, [R59] ;  /* 0x000000003b247984 */ /* 0x000fe80000000c00 */
[----:B------:R-:W-:Y:S04]  /*3ea80*/  LDS.128 R32, [R2] ;  /* 0x0000000002207984 */ /* 0x000fe80000000c00 */
[----:B------:R-:W-:Y:S01]  /*3ea90*/  LDS.128 R28, [R61] ;  /* 0x000000003d1c7984 */ /* 0x000fe20000000c00 */
[----:B------:R-:W-:-:S06]  /*3eaa0*/  NOP ;  /* 0x0000000000007918 */ /* 0x000fcc0000000000 */
[----:B------:R-:W-:Y:S04]  /*3eab0*/  STS.128 [R60], R24 ;  /* 0x000000183c007388 */ /* 0x000fe80000000c00 */
[----:B------:R-:W-:Y:S04]  /*3eac0*/  STS.128 [R60+0x80], R20 ;  /* 0x000080143c007388 */ /* 0x000fe80000000c00 */
[----:B------:R-:W-:Y:S04]  /*3ead0*/  STS.128 [R60+0x100], R16 ;  /* 0x000100103c007388 */ /* 0x000fe80000000c00 */
[----:B------:R-:W-:Y:S01]  /*3eae0*/  STS.128 [R60+0x180], R12 ;  /* 0x0001800c3c007388 */ /* 0x000fe20000000c00 */
[----:B------:R-:W-:-:S06]  /*3eaf0*/  NOP ;  /* 0x0000000000007918 */ /* 0x000fcc0000000000 */
[----:B------:R-:W1:Y:S04]  /*3eb00*/  LDS.128 R24, [R61] ;  /* 0x000000003d187984 */ /* 0x000e680000000c00 */
[----:B0-----:R-:W-:Y:S04]  /*3eb10*/  STL.64 [R1+0x1678], R54 ;  /* 0x0016783601007387 */ /* 0x001fe80000100a00 */
[----:B------:R0:W-:Y:S04]  /*3eb20*/  STL.64 [R1+0x1670], R52 ;  /* 0x0016703401007387 */ /* 0x0001e80000100a00 */
[----:B------:R2:W-:Y:S04]  /*3eb30*/  LDS.128 R16, [R59] ;  /* 0x000000003b107984 */ /* 0x0005e80000000c00 */
[----:B------:R-:W4:Y:S04]  /*3eb40*/  LDS.128 R12, [R0] ;  /* 0x00000000000c7984 */ /* 0x000f280000000c00 */
[----:B0-----:R-:W4:Y:S04]  /*3eb50*/  LDL.LU R52, [R1+0x10] ;  /* 0x0000100001347983 */ /* 0x001f280000300800 */
[----:B------:R-:W4:Y:S04]  /*3eb60*/  LDL.LU R53, [R1+0x14] ;  /* 0x0000140001357983 */ /* 0x000f280000300800 */
[----:B------:R-:W4:Y:S04]  /*3eb70*/  LDL.LU R54, [R1+0x18] ;  /* 0x0000180001367983 */ /* 0x000f280000300800 */
[----:B------:R-:W4:Y:S04]  /*3eb80*/  LDL.LU R55, [R1+0x1c] ;  /* 0x00001c0001377983 */ /* 0x000f280000300800 */
[----:B------:R-:W4:Y:S04]  /*3eb90*/  LDL R58, [R1+0x564] ;  /* 0x00056400013a7983 */ /* 0x000f280000100800 */
[----:B------:R-:W-:Y:S01]  /*3eba0*/  LDS.128 R20, [R2] ;  /* 0x0000000002147984 */ /* 0x000fe20000000c00 */
[----:B------:R-:W-:-:S06]  /*3ebb0*/  NOP ;  /* 0x0000000000007918 */ /* 0x000fcc0000000000 */
[----:B--2---:R-:W2:Y:S04]  /*3ebc0*/  LDL.LU R59, [R1+0x560] ;  /* 0x00056000013b7983 */ /* 0x004ea80000300800 */
[----:B-1----:R0:W-:Y:S04]  /*3ebd0*/  STL [R1+0x1664], R27 ;  /* 0x0016641b01007387 */ /* 0x0021e80000100800 */
[----:B---3--:R1:W-:Y:S04]  /*3ebe0*/  STS.128 [R60+0x80], R4 ;  /* 0x000080043c007388 */ /* 0x0083e80000000c00 */
[----:B0-----:R-:W3:Y:S04]  /*3ebf0*/  LDL.LU R27, [R1+0x568] ;  /* 0x00056800011b7983 */ /* 0x001ee80000300800 */
[----:B-1----:R-:W3:Y:S04]  /*3ec00*/  LDL.LU R4, [R1] ;  /* 0x0000000001047983 */ /* 0x002ee80000300800 */
[----:B------:R-:W3:Y:S04]  /*3ec10*/  LDL.LU R5, [R1+0x4] ;  /* 0x0000040001057983 */ /* 0x000ee80000300800 */
[----:B------:R-:W3:Y:S04]  /*3ec20*/  LDL.LU R6, [R1+0x8] ;  /* 0x0000080001067983 */ /* 0x000ee80000300800 */
[----:B------:R-:W3:Y:S04]  /*3ec30*/  LDL.LU R7, [R1+0xc] ;  /* 0x00000c0001077983 */ /* 0x000ee80000300800 */
[----:B------:R-:W-:Y:S04]  /*3ec40*/  STS.128 [R60], R8 ;  /* 0x000000083c007388 */ /* 0x000fe80000000c00 */
[----:B----4-:R0:W-:Y:S01]  /*3ec50*/  STS.128 [R60+0x180], R52 ;  /* 0x000180343c007388 */ /* 0x0101e20000000c00 */
[C---:B------:R-:W-:Y:S01]  /*3ec60*/  IMAD R3, R58.reuse, c[0x0][0x194], RZ ;  /* 0x000065003a037a24 */ /* 0x040fe200078e02ff */
[----:B------:R-:W-:-:S02]  /*3ec70*/  ISETP.GE.AND P6, PT, R58, c[0x0][0x178], PT ;  /* 0x00005e003a007a0c */ /* 0x000fc40003fc6270 */
[----:B------:R-:W4:Y:S02]  /*3ec80*/  LDL.LU R58, [R1+0x1680] ;  /* 0x00168000013a7983 */ /* 0x000f240000300800 */
[C---:B------:R-:W-:Y:S02]  /*3ec90*/  LEA R2, P3, R3.reuse, c[0x0][0x170], 0x1 ;  /* 0x00005c0003027a11 */ /* 0x040fe400078608ff */
[----:B0-----:R-:W4:Y:S04]  /*3eca0*/  LDL.LU.64 R54, [R1+0x1678] ;  /* 0x0016780001367983 */ /* 0x001f280000300a00 */
[----:B------:R-:W4:Y:S01]  /*3ecb0*/  LDL.LU.64 R52, [R1+0x1670] ;  /* 0x0016700001347983 */ /* 0x000f220000300a00 */
[----:B------:R-:W-:Y:S01]  /*3ecc0*/  LEA.HI.X.SX32 R3, R3, c[0x0][0x174], 0x1, P3 ;  /* 0x00005d0003037a11 */ /* 0x000fe200018f0eff */
[C---:B--2---:R-:W-:Y:S01]  /*3ecd0*/  IMAD R10, R59.reuse, c[0x0][0x198], RZ ;  /* 0x000066003b0a7a24 */ /* 0x044fe200078e02ff */
[----:B------:R-:W-:-:S02]  /*3ece0*/  ISETP.LT.AND P6, PT, R59, c[0x0][0x17c], !P6 ;  /* 0x00005f003b007a0c */ /* 0x000fc400077c1270 */
[----:B---3--:R-:W-:-:S04]  /*3ecf0*/  ISETP.GE.AND P3, PT, R27, c[0x0][0x178], PT ;  /* 0x00005e001b007a0c */ /* 0x008fc80003f66270 */
[----:B------:R-:W-:Y:S01]  /*3ed00*/  ISETP.LT.AND P3, PT, R59, c[0x0][0x17c], !P3 ;  /* 0x00005f003b007a0c */ /* 0x000fe20005f61270 */
[----:B------:R0:W-:Y:S04]  /*3ed10*/  STS.128 [R60+0x100], R4 ;  /* 0x000100043c007388 */ /* 0x0001e80000000c00 */
[----:B0-----:R-:W2:Y:S04]  /*3ed20*/  LDL.LU R60, [R1+0x564] ;  /* 0x00056400013c7983 */ /* 0x001ea80000300800 */
[----:B------:R-:W3:Y:S01]  /*3ed30*/  LDL.LU R59, [R1+0x1578] ;  /* 0x00157800013b7983 */ /* 0x000ee20000300800 */
[----:B------:R-:W-:-:S05]  /*3ed40*/  IMAD R8, R27, c[0x0][0x194], RZ ;  /* 0x000065001b087a24 */ /* 0x000fca00078e02ff */
[----:B------:R-:W-:-:S04]  /*3ed50*/  LEA R4, P2, R8, c[0x0][0x170], 0x1 ;  /* 0x00005c0008047a11 */ /* 0x000fc800078408ff */
[----:B------:R-:W-:Y:S01]  /*3ed60*/  LEA.HI.X.SX32 R5, R8, c[0x0][0x174], 0x1, P2 ;  /* 0x00005d0008057a11 */ /* 0x000fe200010f0eff */
[----:B------:R-:W-:Y:S01]  /*3ed70*/  IMAD.WIDE R8, R10, 0x2, R2 ;  /* 0x000000020a087825 */ /* 0x000fe200078e0202 */
[----:B------:R-:W-:-:S06]  /*3ed80*/  NOP ;  /* 0x0000000000007918 */ /* 0x000fcc0000000000 */
[----:B------:R0:W-:Y:S01]  /*3ed90*/  @P6 STG.E.U16 [R8.64], R56 ;  /* 0x0000003808006986 */ /* 0x0001e2000c101504 */
[C---:B------:R-:W-:Y:S01]  /*3eda0*/  IMAD.WIDE R6, R10.reuse, 0x2, R4 ;  /* 0x000000020a067825 */ /* 0x040fe200078e0204 */
[----:B0-----:R-:W-:Y:S02]  /*3edb0*/  IADD3 R8, R10, c[0x0][0x198], RZ ;  /* 0x000066000a087a10 */ /* 0x001fe40007ffe0ff */
[----:B------:R-:W-:-:S03]  /*3edc0*/  PRMT R56, R56, 0x7632, R56 ;  /* 0x0000763238387816 */ /* 0x000fc60000000038 */
[C---:B------:R-:W-:Y:S01]  /*3edd0*/  IMAD.WIDE R10, R8.reuse, 0x2, R2 ;  /* 0x00000002080a7825 */ /* 0x040fe200078e0202 */
[----:B------:R0:W-:Y:S04]  /*3ede0*/  @P3 STG.E.U16 [R6.64], R40 ;  /* 0x0000002806003986 */ /* 0x0001e8000c101504 */
[----:B0-----:R-:W4:Y:S01]  /*3edf0*/  LDL.LU R7, [R1+0x157c] ;  /* 0x00157c0001077983 */ /* 0x001f220000300800 */
[C---:B------:R-:W-:Y:S01]  /*3ee00*/  IADD3 R6, R8.reuse, c[0x0][0x198], RZ ;  /* 0x0000660008067a10 */ /* 0x040fe20007ffe0ff */
[----:B------:R-:W-:Y:S01]  /*3ee10*/  IMAD.WIDE R8, R8, 0x2, R4 ;  /* 0x0000000208087825 */ /* 0x000fe200078e0204 */
[----:B------:R-:W-:Y:S02]  /*3ee20*/  PRMT R40, R40, 0x7632, R40 ;  /* 0x0000763228287816 */ /* 0x000fe40000000028 */
[----:B--2---:R-:W-:-:S02]  /*3ee30*/  ISETP.LT.AND P2, PT, R60, c[0x0][0x178], !P0 ;  /* 0x00005e003c007a0c */ /* 0x004fc40004741270 */
[----:B---3--:R-:W-:Y:S02]  /*3ee40*/  ISETP.GE.AND P3, PT, R59, c[0x0][0x17c], PT ;  /* 0x00005f003b007a0c */ /* 0x008fe40003f66270 */
[----:B------:R-:W2:Y:S01]  /*3ee50*/  LDL.LU R59, [R1+0x1668] ;  /* 0x00166800013b7983 */ /* 0x000ea20000300800 */
[----:B------:R-:W-:-:S08]  /*3ee60*/  ISETP.LT.AND P0, PT, R27, c[0x0][0x178], !P0 ;  /* 0x00005e001b007a0c */ /* 0x000fd00004701270 */
[----:B------:R0:W-:Y:S04]  /*3ee70*/  @P2 STG.E.U16 [R10.64], R56 ;  /* 0x000000380a002986 */ /* 0x0001e8000c101504 */
[----:B0-----:R-:W3:Y:S04]  /*3ee80*/  LDL.LU R56, [R1+0x1580] ;  /* 0x0015800001387983 */ /* 0x001ee80000300800 */
[----:B------:R0:W-:Y:S04]  /*3ee90*/  @P0 STG.E.U16 [R8.64], R40 ;  /* 0x0000002808000986 */ /* 0x0001e8000c101504 */
[----:B0-----:R-:W2:Y:S01]  /*3eea0*/  LDL.LU R40, [R1+0x1584] ;  /* 0x0015840001287983 */ /* 0x001ea20000300800 */
[----:B------:R-:W-:-:S02]  /*3eeb0*/  ISETP.LT.AND P6, PT, R60, c[0x0][0x178], !P4 ;  /* 0x00005e003c007a0c */ /* 0x000fc400067c1270 */
[----:B------:R-:W-:Y:S01]  /*3eec0*/  ISETP.LT.AND P4, PT, R27, c[0x0][0x178], !P4 ;  /* 0x00005e001b007a0c */ /* 0x000fe20006781270 */
[----:B------:R-:W-:-:S04]  /*3eed0*/  IMAD.WIDE R10, R6, 0x2, R2 ;  /* 0x00000002060a7825 */ /* 0x000fc800078e0202 */
[----:B------:R-:W-:Y:S01]  /*3eee0*/  IMAD.WIDE R8, R6, 0x2, R4 ;  /* 0x0000000206087825 */ /* 0x000fe200078e0204 */
[----:B------:R-:W-:-:S05]  /*3eef0*/  ISETP.LT.AND P0, PT, R60, c[0x0][0x178], !P5 ;  /* 0x00005e003c007a0c */ /* 0x000fca0006f01270 */
[----:B----4-:R0:W-:Y:S04]  /*3ef00*/  @P6 STG.E.U16 [R10.64], R52 ;  /* 0x000000340a006986 */ /* 0x0101e8000c101504 */
[----:B------:R1:W-:Y:S01]  /*3ef10*/  @P4 STG.E.U16 [R8.64], R36 ;  /* 0x0000002408004986 */ /* 0x0003e2000c101504 */
[----:B------:R-:W-:Y:S02]  /*3ef20*/  IADD3 R6, R6, c[0x0][0x198], RZ ;  /* 0x0000660006067a10 */ /* 0x000fe40007ffe0ff */
[----:B0-----:R-:W-:-:S03]  /*3ef30*/  PRMT R52, R52, 0x7632, R52 ;  /* 0x0000763234347816 */ /* 0x001fc60000000034 */
[----:B-1----:R-:W-:-:S05]  /*3ef40*/  IMAD.WIDE R8, R6, 0x2, R2 ;  /* 0x0000000206087825 */ /* 0x002fca00078e0202 */
[----:B------:R0:W-:Y:S01]  /*3ef50*/  @P0 STG.E.U16 [R8.64], R52 ;  /* 0x0000003408000986 */ /* 0x0001e2000c101504 */
[----:B---3--:R-:W-:-:S03]  /*3ef60*/  ISETP.GE.AND P4, PT, R56, c[0x0][0x17c], PT ;  /* 0x00005f0038007a0c */ /* 0x008fc60003f86270 */
[----:B------:R-:W3:Y:S01]  /*3ef70*/  LDL.LU R56, [R1+0x1588] ;  /* 0x0015880001387983 */ /* 0x000ee20000300800 */
[----:B--2---:R-:W-:-:S03]  /*3ef80*/  ISETP.GE.AND P0, PT, R40, c[0x0][0x17c], PT ;  /* 0x00005f0028007a0c */ /* 0x004fc60003f06270 */
[----:B------:R-:W2:Y:S01]  /*3ef90*/  LDL.LU R40, [R1+0x158c] ;  /* 0x00158c0001287983 */ /* 0x000ea20000300800 */
[----:B------:R-:W-:Y:S02]  /*3efa0*/  ISETP.LT.AND P5, PT, R27, c[0x0][0x178], !P5 ;  /* 0x00005e001b007a0c */ /* 0x000fe40006fa1270 */
[----:B------:R-:W-:Y:S02]  /*3efb0*/  ISETP.GE.AND P2, PT, R7, c[0x0][0x17c], PT ;  /* 0x00005f0007007a0c */ /* 0x000fe40003f46270 */
[C---:B------:R-:W-:Y:S01]  /*3efc0*/  IADD3 R10, R6.reuse, c[0x0][0x198], RZ ;  /* 0x00006600060a7a10 */ /* 0x040fe20007ffe0ff */
[----:B------:R-:W-:Y:S01]  /*3efd0*/  IMAD.WIDE R6, R6, 0x2, R4 ;  /* 0x0000000206067825 */ /* 0x000fe200078e0204 */
[----:B------:R-:W-:Y:S02]  /*3efe0*/  ISETP.LT.AND P6, PT, R60, c[0x0][0x178], !P1 ;  /* 0x00005e003c007a0c */ /* 0x000fe40004fc1270 */
[----:B------:R-:W-:Y:S02]  /*3eff0*/  PRMT R36, R36, 0x7632, R36 ;  /* 0x0000763224247816 */ /* 0x000fe40000000024 */
[----:B------:R-:W-:-:S03]  /*3f000*/  ISETP.LT.AND P1, PT, R27, c[0x0][0x178], !P1 ;  /* 0x00005e001b007a0c */ /* 0x000fc60004f21270 */
[----:B------:R1:W-:Y:S01]  /*3f010*/  @P5 STG.E.U16 [R6.64], R36 ;  /* 0x0000002406005986 */ /* 0x0003e2000c101504 */
[----:B------:R-:W-:Y:S01]  /*3f020*/  ISETP.LT.AND P5, PT, R60, c[0x0][0x178], !P3 ;  /* 0x00005e003c007a0c */ /* 0x000fe20005fa1270 */
[C---:B0-----:R-:W-:Y:S01]  /*3f030*/  IMAD.WIDE R8, R10.reuse, 0x2, R2 ;  /* 0x000000020a087825 */ /* 0x041fe200078e0202 */
[----:B------:R-:W-:Y:S02]  /*3f040*/  ISETP.LT.AND P3, PT, R27, c[0x0][0x178], !P3 ;  /* 0x00005e001b007a0c */ /* 0x000fe40005f61270 */
[C---:B------:R-:W-:Y:S02]  /*3f050*/  IADD3 R11, R10.reuse, c[0x0][0x198], RZ ;  /* 0x000066000a0b7a10 */ /* 0x040fe40007ffe0ff */
[----:B------:R0:W-:Y:S01]  /*3f060*/  @P6 STG.E.U16 [R8.64], R48 ;  /* 0x0000003008006986 */ /* 0x0001e2000c101504 */
[----:B-1----:R-:W-:Y:S01]  /*3f070*/  IMAD.WIDE R6, R10, 0x2, R4 ;  /* 0x000000020a067825 */ /* 0x002fe200078e0204 */
[----:B------:R-:W-:-:S04]  /*3f080*/  ISETP.LT.AND P6, PT, R60, c[0x0][0x178], !P2 ;  /* 0x00005e003c007a0c */ /* 0x000fc800057c1270 */
[----:B------:R1:W-:Y:S01]  /*3f090*/  @P1 STG.E.U16 [R6.64], R32 ;  /* 0x0000002006001986 */ /* 0x0003e2000c101504 */
[----:B0-----:R-:W-:Y:S01]  /*3f0a0*/  PRMT R48, R48, 0x7632, R48 ;  /* 0x0000763230307816 */ /* 0x001fe20000000030 */
[C---:B------:R-:W-:Y:S01]  /*3f0b0*/  IMAD.WIDE R8, R11.reuse, 0x2, R2 ;  /* 0x000000020b087825 */ /* 0x040fe200078e0202 */
[----:B------:R-:W-:Y:S02]  /*3f0c0*/  IADD3 R10, R11, c[0x0][0x198], RZ ;  /* 0x000066000b0a7a10 */ /* 0x000fe40007ffe0ff */
[----:B------:R-:W-:Y:S02]  /*3f0d0*/  ISETP.LT.AND P2, PT, R27, c[0x0][0x178], !P2 ;  /* 0x00005e001b007a0c */ /* 0x000fe40005741270 */
[----:B------:R0:W-:Y:S01]  /*3f0e0*/  @P5 STG.E.U16 [R8.64], R48 ;  /* 0x0000003008005986 */ /* 0x0001e2000c101504 */
[----:B-1----:R-:W-:Y:S01]  /*3f0f0*/  PRMT R32, R32, 0x7632, R32 ;  /* 0x0000763220207816 */ /* 0x002fe20000000020 */
[----:B------:R-:W-:Y:S01]  /*3f100*/  IMAD.WIDE R6, R11, 0x2, R4 ;  /* 0x000000020b067825 */ /* 0x000fe200078e0204 */
[----:B------:R-:W-:-:S04]  /*3f110*/  IADD3 R11, R10, c[0x0][0x198], RZ ;  /* 0x000066000a0b7a10 */ /* 0x000fc80007ffe0ff */
[----:B------:R1:W-:Y:S01]  /*3f120*/  @P3 STG.E.U16 [R6.64], R32 ;  /* 0x0000002006003986 */ /* 0x0003e2000c101504 */
[----:B------:R-:W-:Y:S01]  /*3f130*/  ISETP.LT.AND P3, PT, R60, c[0x0][0x178], !P4 ;  /* 0x00005e003c007a0c */ /* 0x000fe20006761270 */
[----:B0-----:R-:W-:-:S05]  /*3f140*/  IMAD.WIDE R8, R10, 0x2, R2 ;  /* 0x000000020a087825 */ /* 0x001fca00078e0202 */
[----:B------:R0:W-:Y:S01]  /*3f150*/  @P6 STG.E.U16 [R8.64], R44 ;  /* 0x0000002c08006986 */ /* 0x0001e2000c101504 */
[----:B-1----:R-:W-:Y:S01]  /*3f160*/  IMAD.WIDE R6, R10, 0x2, R4 ;  /* 0x000000020a067825 */ /* 0x002fe200078e0204 */
[----:B0-----:R-:W-:-:S03]  /*3f170*/  PRMT R44, R44, 0x7632, R44 ;  /* 0x000076322c2c7816 */ /* 0x001fc6000000002c */
[----:B------:R-:W-:Y:S01]  /*3f180*/  IMAD.WIDE R8, R11, 0x2, R2 ;  /* 0x000000020b087825 */ /* 0x000fe200078e0202 */
[----:B------:R-:W-:Y:S04]  /*3f190*/  @P2 STG.E.U16 [R6.64], R28 ;  /* 0x0000001c06002986 */ /* 0x000fe8000c101504 */
[----:B------:R0:W-:Y:S01]  /*3f1a0*/  @P3 STG.E.U16 [R8.64], R44 ;  /* 0x0000002c08003986 */ /* 0x0001e2000c101504 */
[----:B---3--:R-:W-:-:S03]  /*3f1b0*/  ISETP.GE.AND P1, PT, R56, c[0x0][0x17c], PT ;  /* 0x00005f0038007a0c */ /* 0x008fc60003f26270 */
[----:B------:R-:W3:Y:S04]  /*3f1c0*/  LDL.LU R56, [R1+0x1590] ;  /* 0x0015900001387983 */ /* 0x000ee80000300800 */
[----:B------:R-:W4:Y:S01]  /*3f1d0*/  LDL.LU R52, [R1+0x1594] ;  /* 0x0015940001347983 */ /* 0x000f220000300800 */
[----:B--2---:R-:W-:-:S03]  /*3f1e0*/  ISETP.GE.AND P5, PT, R40, c[0x0][0x17c], PT ;  /* 0x00005f0028007a0c */ /* 0x004fc60003fa6270 */
[----:B------:R-:W2:Y:S04]  /*3f1f0*/  LDL.LU R40, [R1+0x1598] ;  /* 0x0015980001287983 */ /* 0x000ea80000300800 */
[----:B------:R-:W4:Y:S04]  /*3f200*/  LDL.LU R36, [R1+0x159c] ;  /* 0x00159c0001247983 */ /* 0x000f280000300800 */
[----:B0-----:R-:W4:Y:S04]  /*3f210*/  LDL.LU R44, [R1+0x15a0] ;  /* 0x0015a000012c7983 */ /* 0x001f280000300800 */
[----:B------:R-:W4:Y:S01]  /*3f220*/  LDL.LU R32, [R1+0x15a4] ;  /* 0x0015a40001207983 */ /* 0x000f220000300800 */
[----:B------:R-:W-:-:S02]  /*3f230*/  ISETP.LT.AND P4, PT, R27, c[0x0][0x178], !P4 ;  /* 0x00005e001b007a0c */ /* 0x000fc40006781270 */
[----:B------:R-:W-:Y:S02]  /*3f240*/  ISETP.LT.AND P6, PT, R60, c[0x0][0x178], !P0 ;  /* 0x00005e003c007a0c */ /* 0x000fe400047c1270 */
[C---:B------:R-:W-:Y:S01]  /*3f250*/  IADD3 R10, R11.reuse, c[0x0][0x198], RZ ;  /* 0x000066000b0a7a10 */ /* 0x040fe20007ffe0ff */
[----:B------:R-:W-:Y:S01]  /*3f260*/  IMAD.WIDE R6, R11, 0x2, R4 ;  /* 0x000000020b067825 */ /* 0x000fe200078e0204 */
[----:B------:R-:W-:Y:S02]  /*3f270*/  ISETP.LT.AND P0, PT, R27, c[0x0][0x178], !P0 ;  /* 0x00005e001b007a0c */ /* 0x000fe40004701270 */
[----:B------:R-:W-:Y:S01]  /*3f280*/  PRMT R28, R28, 0x7632, R28 ;  /* 0x000076321c1c7816 */ /* 0x000fe2000000001c */
[----:B------:R-:W-:-:S04]  /*3f290*/  IMAD.WIDE R8, R10, 0x2, R2 ;  /* 0x000000020a087825 */ /* 0x000fc800078e0202 */
[----:B------:R0:W-:Y:S01]  /*3f2a0*/  @P4 STG.E.U16 [R6.64], R28 ;  /* 0x0000001c06004986 */ /* 0x0001e2000c101504 */
[C---:B------:R-:W-:Y:S02]  /*3f2b0*/  ISETP.LT.AND P4, PT, R60.reuse, c[0x0][0x178], !P1 ;  /* 0x00005e003c007a0c */ /* 0x040fe40004f81270 */
[----:B------:R-:W-:Y:S01]  /*3f2c0*/  ISETP.LT.AND P1, PT, R27, c[0x0][0x178], !P1 ;  /* 0x00005e001b007a0c */ /* 0x000fe20004f21270 */
[----:B------:R1:W-:Y:S01]  /*3f2d0*/  @P6 STG.E.U16 [R8.64], R57 ;  /* 0x0000003908006986 */ /* 0x0003e2000c101504 */
[----:B------:R-:W-:Y:S01]  /*3f2e0*/  ISETP.LT.AND P6, PT, R60, c[0x0][0x178], !P5 ;  /* 0x00005e003c007a0c */ /* 0x000fe20006fc1270 */
[C---:B0-----:R-:W-:Y:S01]  /*3f2f0*/  IMAD.WIDE R6, R10.reuse, 0x2, R4 ;  /* 0x000000020a067825 */ /* 0x041fe200078e0204 */
[----:B-1----:R-:W-:-:S04]  /*3f300*/  IADD3 R8, R10, c[0x0][0x198], RZ ;  /* 0x000066000a087a10 */ /* 0x002fc80007ffe0ff */
[----:B------:R0:W-:Y:S01]  /*3f310*/  @P0 STG.E.U16 [R6.64], R41 ;  /* 0x0000002906000986 */ /* 0x0001e2000c101504 */
[----:B------:R-:W-:Y:S02]  /*3f320*/  PRMT R57, R57, 0x7632, R57 ;  /* 0x0000763239397816 */ /* 0x000fe40000000039 */
[C---:B------:R-:W-:Y:S02]  /*3f330*/  IADD3 R10, R8.reuse, c[0x0][0x198], RZ ;  /* 0x00006600080a7a10 */ /* 0x040fe40007ffe0ff */
[----:B------:R-:W-:Y:S01]  /*3f340*/  ISETP.LT.AND P5, PT, R27, c[0x0][0x178], !P5 ;  /* 0x00005e001b007a0c */ /* 0x000fe20006fa1270 */
[----:B0-----:R-:W-:Y:S01]  /*3f350*/  IMAD.WIDE R6, R8, 0x2, R2 ;  /* 0x0000000208067825 */ /* 0x001fe200078e0202 */
[----:B------:R-:W-:-:S03]  /*3f360*/  PRMT R41, R41, 0x7632, R41 ;  /* 0x0000763229297816 */ /* 0x000fc60000000029 */
[----:B------:R-:W-:Y:S01]  /*3f370*/  IMAD.WIDE R8, R8, 0x2, R4 ;  /* 0x0000000208087825 */ /* 0x000fe200078e0204 */
[----:B------:R0:W-:Y:S04]  /*3f380*/  @P4 STG.E.U16 [R6.64], R57 ;  /* 0x0000003906004986 */ /* 0x0001e8000c101504 */
[----:B------:R1:W-:Y:S01]  /*3f390*/  @P1 STG.E.U16 [R8.64], R41 ;  /* 0x0000002908001986 */ /* 0x0003e2000c101504 */
[C---:B------:R-:W-:Y:S01]  /*3f3a0*/  IADD3 R11, R10.reuse, c[0x0][0x198], RZ ;  /* 0x000066000a0b7a10 */ /* 0x040fe20007ffe0ff */
[----:B0-----:R-:W-:-:S04]  /*3f3b0*/  IMAD.WIDE R6, R10, 0x2, R2 ;  /* 0x000000020a067825 */ /* 0x001fc800078e0202 */
[----:B-1----:R-:W-:Y:S01]  /*3f3c0*/  IMAD.WIDE R8, R10, 0x2, R4 ;  /* 0x000000020a087825 */ /* 0x002fe200078e0204 */
[----:B------:R0:W-:Y:S04]  /*3f3d0*/  @P6 STG.E.U16 [R6.64], R53 ;  /* 0x0000003506006986 */ /* 0x0001e8000c101504 */
[----:B------:R1:W-:Y:S01]  /*3f3e0*/  @P5 STG.E.U16 [R8.64], R37 ;  /* 0x0000002508005986 */ /* 0x0003e2000c101504 */
[----:B0-----:R-:W-:Y:S01]  /*3f3f0*/  PRMT R53, R53, 0x7632, R53 ;  /* 0x0000763235357816 */ /* 0x001fe20000000035 */
[----:B------:R-:W-:Y:S01]  /*3f400*/  IMAD.WIDE R6, R11, 0x2, R2 ;  /* 0x000000020b067825 */ /* 0x000fe200078e0202 */
[----:B---3--:R-:W-:-:S04]  /*3f410*/  ISETP.GE.AND P2, PT, R56, c[0x0][0x17c], PT ;  /* 0x00005f0038007a0c */ /* 0x008fc80003f46270 */
[----:B------:R-:W-:Y:S02]  /*3f420*/  ISETP.LT.AND P1, PT, R60, c[0x0][0x178], !P2 ;  /* 0x00005e003c007a0c */ /* 0x000fe40005721270 */
[----:B--2---:R-:W-:-:S11]  /*3f430*/  ISETP.GE.AND P0, PT, R40, c[0x0][0x17c], PT ;  /* 0x00005f0028007a0c */ /* 0x004fd60003f06270 */
[----:B------:R0:W-:Y:S01]  /*3f440*/  @P1 STG.E.U16 [R6.64], R53 ;  /* 0x0000003506001986 */ /* 0x0001e2000c101504 */
[----:B----4-:R-:W-:-:S03]  /*3f450*/  ISETP.GE.AND P4, PT, R36, c[0x0][0x17c], PT ;  /* 0x00005f0024007a0c */ /* 0x010fc60003f86270 */
[----:B------:R-:W2:Y:S04]  /*3f460*/  LDL.LU R40, [R1+0x15b0] ;  /* 0x0015b00001287983 */ /* 0x000ea80000300800 */
[----:B------:R-:W3:Y:S01]  /*3f470*/  LDL.LU R36, [R1+0x15b4] ;  /* 0x0015b40001247983 */ /* 0x000ee20000300800 */
[----:B------:R-:W-:-:S03]  /*3f480*/  ISETP.GE.AND P1, PT, R32, c[0x0][0x17c], PT ;  /* 0x00005f0020007a0c */ /* 0x000fc60003f26270 */
[----:B------:R-:W4:Y:S04]  /*3f490*/  LDL.LU R41, [R1+0x15c0] ;  /* 0x0015c00001297983 */ /* 0x000f280000300800 */
[----:B------:R-:W4:Y:S01]  /*3f4a0*/  LDL.LU R32, [R1+0x15c4] ;  /* 0x0015c40001207983 */ /* 0x000f220000300800 */
[----:B------:R-:W-:Y:S02]  /*3f4b0*/  ISETP.LT.AND P2, PT, R27, c[0x0][0x178], !P2 ;  /* 0x00005e001b007a0c */ /* 0x000fe40005741270 */
[----:B------:R-:W-:Y:S01]  /*3f4c0*/  ISETP.GE.AND P3, PT, R52, c[0x0][0x17c], PT ;  /* 0x00005f0034007a0c */ /* 0x000fe20003f66270 */
[----:B-1----:R-:W-:Y:S01]  /*3f4d0*/  IMAD.WIDE R8, R11, 0x2, R4 ;  /* 0x000000020b087825 */ /* 0x002fe200078e0204 */
[----:B------:R-:W-:Y:S02]  /*3f4e0*/  PRMT R37, R37, 0x7632, R37 ;  /* 0x0000763225257816 */ /* 0x000fe40000000025 */
[----:B------:R-:W-:-:S02]  /*3f4f0*/  ISETP.LT.AND P5, PT, R60, c[0x0][0x178], !P3 ;  /* 0x00005e003c007a0c */ /* 0x000fc40005fa1270 */
[----:B------:R-:W-:Y:S02]  /*3f500*/  ISETP.LT.AND P3, PT, R27, c[0x0][0x178], !P3 ;  /* 0x00005e001b007a0c */ /* 0x000fe40005f61270 */
[----:B------:R-:W-:-:S03]  /*3f510*/  IADD3 R10, R11, c[0x0][0x198], RZ ;  /* 0x000066000b0a7a10 */ /* 0x000fc60007ffe0ff */
        /* <DEDUP_REMOVED lines=11> */
[----:B------:R-:W-:Y:S02]  /*3f5d0*/  ISETP.GE.AND P6, PT, R44, c[0x0][0x17c], PT ;  /* 0x00005f002c007a0c */ /* 0x000fe40003fc6270 */
[----:B------:R-:W-:Y:S02]  /*3f5e0*/  IADD3 R10, R11, c[0x0][0x198], RZ ;  /* 0x000066000b0a7a10 */ /* 0x000fe40007ffe0ff */
[----:B------:R0:W-:Y:S01]  /*3f5f0*/  @P2 STG.E.U16 [R6.64], R49 ;  /* 0x0000003106002986 */ /* 0x0001e2000c101504 */
[----:B-1----:R-:W-:Y:S01]  /*3f600*/  PRMT R33, R33, 0x7632, R33 ;  /* 0x0000763221217816 */ /* 0x002fe20000000021 */
[----:B------:R-:W-:Y:S01]  /*3f610*/  IMAD.WIDE R8, R11, 0x2, R4 ;  /* 0x000000020b087825 */ /* 0x000fe200078e0204 */
[----:B------:R-:W-:-:S04]  /*3f620*/  ISETP.LT.AND P4, PT, R27, c[0x0][0x178], !P4 ;  /* 0x00005e001b007a0c */ /* 0x000fc80006781270 */
[----:B------:R1:W-:Y:S01]  /*3f630*/  @P0 STG.E.U16 [R8.64], R33 ;  /* 0x0000002108000986 */ /* 0x0003e2000c101504 */
[----:B------:R-:W-:Y:S01]  /*3f640*/  ISETP.LT.AND P0, PT, R60, c[0x0][0x178], !P6 ;  /* 0x00005e003c007a0c */ /* 0x000fe20007701270 */
[C---:B0-----:R-:W-:Y:S01]  /*3f650*/  IMAD.WIDE R6, R10.reuse, 0x2, R2 ;  /* 0x000000020a067825 */ /* 0x041fe200078e0202 */
[----:B------:R-:W-:-:S04]  /*3f660*/  IADD3 R11, R10, c[0x0][0x198], RZ ;  /* 0x000066000a0b7a10 */ /* 0x000fc80007ffe0ff */
[----:B------:R0:W-:Y:S01]  /*3f670*/  @P5 STG.E.U16 [R6.64], R45 ;  /* 0x0000002d06005986 */ /* 0x0001e2000c101504 */
[----:B-1----:R-:W-:Y:S01]  /*3f680*/  IMAD.WIDE R8, R10, 0x2, R4 ;  /* 0x000000020a087825 */ /* 0x002fe200078e0204 */
[----:B0-----:R-:W-:-:S03]  /*3f690*/  PRMT R45, R45, 0x7632, R45 ;  /* 0x000076322d2d7816 */ /* 0x001fc6000000002d */
[----:B------:R-:W-:Y:S01]  /*3f6a0*/  IMAD.WIDE R6, R11, 0x2, R2 ;  /* 0x000000020b067825 */ /* 0x000fe200078e0202 */
[----:B------:R0:W-:Y:S04]  /*3f6b0*/  @P4 STG.E.U16 [R8.64], R29 ;  /* 0x0000001d08004986 */ /* 0x0001e8000c101504 */
[----:B------:R1:W-:Y:S01]  /*3f6c0*/  @P0 STG.E.U16 [R6.64], R45 ;  /* 0x0000002d06000986 */ /* 0x0003e2000c101504 */
[----:B--2---:R-:W-:-:S03]  /*3f6d0*/  ISETP.GE.AND P3, PT, R40, c[0x0][0x17c], PT ;  /* 0x00005f0028007a0c */ /* 0x004fc60003f66270 */
[----:B------:R-:W2:Y:S01]  /*3f6e0*/  LDL.LU R40, [R1+0x15c8] ;  /* 0x0015c80001287983 */ /* 0x000ea20000300800 */
[----:B---3--:R-:W-:-:S03]  /*3f6f0*/  ISETP.GE.AND P2, PT, R36, c[0x0][0x17c], PT ;  /* 0x00005f0024007a0c */ /* 0x008fc60003f46270 */
[----:B------:R-:W3:Y:S01]  /*3f700*/  LDL.LU R36, [R1+0x15cc] ;  /* 0x0015cc0001247983 */ /* 0x000ee20000300800 */
[----:B----4-:R-:W-:-:S03]  /*3f710*/  ISETP.GE.AND P4, PT, R41, c[0x0][0x17c], PT ;  /* 0x00005f0029007a0c */ /* 0x010fc60003f86270 */
[----:B------:R-:W4:Y:S01]  /*3f720*/  LDL.LU R41, [R1+0x15d0] ;  /* 0x0015d00001297983 */ /* 0x000f220000300800 */
[----:B------:R-:W-:-:S03]  /*3f730*/  ISETP.GE.AND P0, PT, R32, c[0x0][0x17c], PT ;  /* 0x00005f0020007a0c */ /* 0x000fc60003f06270 */
[----:B------:R-:W4:Y:S01]  /*3f740*/  LDL.LU R32, [R1+0x15d4] ;  /* 0x0015d40001207983 */ /* 0x000f220000300800 */
[----:B------:R-:W-:Y:S01]  /*3f750*/  ISETP.LT.AND P6, PT, R27, c[0x0][0x178], !P6 ;  /* 0x00005e001b007a0c */ /* 0x000fe200077c1270 */
[----:B0-----:R-:W-:Y:S01]  /*3f760*/  IMAD.WIDE R8, R11, 0x2, R4 ;  /* 0x000000020b087825 */ /* 0x001fe200078e0204 */
[----:B------:R-:W-:Y:S02]  /*3f770*/  ISETP.LT.AND P5, PT, R60, c[0x0][0x178], !P1 ;  /* 0x00005e003c007a0c */ /* 0x000fe40004fa1270 */
[----:B------:R-:W-:Y:S02]  /*3f780*/  PRMT R29, R29, 0x7632, R29 ;  /* 0x000076321d1d7816 */ /* 0x000fe4000000001d */
[----:B------:R-:W-:Y:S02]  /*3f790*/  ISETP.LT.AND P1, PT, R27, c[0x0][0x178], !P1 ;  /* 0x00005e001b007a0c */ /* 0x000fe40004f21270 */
[----:B------:R-:W-:-:S05]  /*3f7a0*/  IADD3 R10, R11, c[0x0][0x198], RZ ;  /* 0x000066000b0a7a10 */ /* 0x000fca0007ffe0ff */
[----:B------:R0:W-:Y:S01]  /*3f7b0*/  @P6 STG.E.U16 [R8.64], R29 ;  /* 0x0000001d08006986 */ /* 0x0001e2000c101504 */
[----:B------:R-:W-:Y:S01]  /*3f7c0*/  ISETP.LT.AND P6, PT, R60, c[0x0][0x178], !P3 ;  /* 0x00005e003c007a0c */ /* 0x000fe20005fc1270 */
[C---:B-1----:R-:W-:Y:S01]  /*3f7d0*/  IMAD.WIDE R6, R10.reuse, 0x2, R2 ;  /* 0x000000020a067825 */ /* 0x042fe200078e0202 */
[----:B------:R-:W-:Y:S02]  /*3f7e0*/  ISETP.LT.AND P3, PT, R27, c[0x0][0x178], !P3 ;  /* 0x00005e001b007a0c */ /* 0x000fe40005f61270 */
[C---:B------:R-:W-:Y:S02]  /*3f7f0*/  IADD3 R11, R10.reuse, c[0x0][0x198], RZ ;  /* 0x000066000a0b7a10 */ /* 0x040fe40007ffe0ff */
[----:B------:R1:W-:Y:S01]  /*3f800*/  @P5 STG.E.U16 [R6.64], R58 ;  /* 0x0000003a06005986 */ /* 0x0003e2000c101504 */
[----:B0-----:R-:W-:Y:S01]  /*3f810*/  IMAD.WIDE R8, R10, 0x2, R4 ;  /* 0x000000020a087825 */ /* 0x001fe200078e0204 */
[----:B------:R-:W-:-:S04]  /*3f820*/  ISETP.LT.AND P5, PT, R60, c[0x0][0x178], !P2 ;  /* 0x00005e003c007a0c */ /* 0x000fc800057a1270 */
[----:B------:R0:W-:Y:S01]  /*3f830*/  @P1 STG.E.U16 [R8.64], R42 ;  /* 0x0000002a08001986 */ /* 0x0001e2000c101504 */
[----:B-1----:R-:W-:Y:S01]  /*3f840*/  PRMT R58, R58, 0x7632, R58 ;  /* 0x000076323a3a7816 */ /* 0x002fe2000000003a */
[C---:B------:R-:W-:Y:S01]  /*3f850*/  IMAD.WIDE R6, R11.reuse, 0x2, R2 ;  /* 0x000000020b067825 */ /* 0x040fe200078e0202 */
[----:B------:R-:W-:Y:S02]  /*3f860*/  IADD3 R10, R11, c[0x0][0x198], RZ ;  /* 0x000066000b0a7a10 */ /* 0x000fe40007ffe0ff */
[----:B------:R-:W-:Y:S02]  /*3f870*/  ISETP.LT.AND P2, PT, R27, c[0x0][0x178], !P2 ;  /* 0x00005e001b007a0c */ /* 0x000fe40005741270 */
[----:B------:R1:W-:Y:S01]  /*3f880*/  @P6 STG.E.U16 [R6.64], R58 ;  /* 0x0000003a06006986 */ /* 0x0003e2000c101504 */
[----:B0-----:R-:W-:Y:S01]  /*3f890*/  PRMT R42, R42, 0x7632, R42 ;  /* 0x000076322a2a7816 */ /* 0x001fe2000000002a */
[----:B------:R-:W-:Y:S01]  /*3f8a0*/  IMAD.WIDE R8, R11, 0x2, R4 ;  /* 0x000000020b087825 */ /* 0x000fe200078e0204 */
[----:B------:R-:W-:-:S04]  /*3f8b0*/  IADD3 R11, R10, c[0x0][0x198], RZ ;  /* 0x000066000a0b7a10 */ /* 0x000fc80007ffe0ff */
[----:B------:R0:W-:Y:S01]  /*3f8c0*/  @P3 STG.E.U16 [R8.64], R42 ;  /* 0x0000002a08003986 */ /* 0x0001e2000c101504 */
[----:B------:R-:W-:Y:S01]  /*3f8d0*/  ISETP.LT.AND P3, PT, R60, c[0x0][0x178], !P4 ;  /* 0x00005e003c007a0c */ /* 0x000fe20006761270 */
[----:B-1----:R-:W-:-:S05]  /*3f8e0*/  IMAD.WIDE R6, R10, 0x2, R2 ;  /* 0x000000020a067825 */ /* 0x002fca00078e0202 */
[----:B------:R1:W-:Y:S01]  /*3f8f0*/  @P5 STG.E.U16 [R6.64], R54 ;  /* 0x0000003606005986 */ /* 0x0003e2000c101504 */
[----:B0-----:R-:W-:Y:S01]  /*3f900*/  IMAD.WIDE R8, R10, 0x2, R4 ;  /* 0x000000020a087825 */ /* 0x001fe200078e0204 */
[----:B-1----:R-:W-:-:S03]  /*3f910*/  PRMT R54, R54, 0x7632, R54 ;  /* 0x0000763236367816 */ /* 0x002fc60000000036 */
[----:B------:R-:W-:Y:S01]  /*3f920*/  IMAD.WIDE R6, R11, 0x2, R2 ;  /* 0x000000020b067825 */ /* 0x000fe200078e0202 */
[----:B------:R0:W-:Y:S04]  /*3f930*/  @P2 STG.E.U16 [R8.64], R38 ;  /* 0x0000002608002986 */ /* 0x0001e8000c101504 */
[----:B------:R1:W-:Y:S01]  /*3f940*/  @P3 STG.E.U16 [R6.64], R54 ;  /* 0x0000003606003986 */ /* 0x0003e2000c101504 */
[----:B--2---:R-:W-:-:S03]  /*3f950*/  ISETP.GE.AND P1, PT, R40, c[0x0][0x17c], PT ;  /* 0x00005f0028007a0c */ /* 0x004fc60003f26270 */
[----:B------:R-:W2:Y:S01]  /*3f960*/  LDL.LU R40, [R1+0x15d8] ;  /* 0x0015d80001287983 */ /* 0x000ea20000300800 */
[----:B---3--:R-:W-:-:S03]  /*3f970*/  ISETP.GE.AND P6, PT, R36, c[0x0][0x17c], PT ;  /* 0x00005f0024007a0c */ /* 0x008fc60003fc6270 */
[----:B------:R-:W3:Y:S04]  /*3f980*/  LDL.LU R36, [R1+0x15dc] ;  /* 0x0015dc0001247983 */ /* 0x000ee80000300800 */
[----:B------:R-:W2:Y:S01]  /*3f990*/  LDL.LU R33, [R1+0x15e0] ;  /* 0x0015e00001217983 */ /* 0x000ea20000300800 */
[----:B----4-:R-:W-:-:S03]  /*3f9a0*/  ISETP.GE.AND P3, PT, R32, c[0x0][0x17c], PT ;  /* 0x00005f0020007a0c */ /* 0x010fc60003f66270 */
        /* <DEDUP_REMOVED lines=13> */
[----:B0-----:R-:W-:-:S05]  /*3fa80*/  IMAD.WIDE R8, R10, 0x2, R4 ;  /* 0x000000020a087825 */ /* 0x001fca00078e0204 */
[----:B------:R0:W-:Y:S01]  /*3fa90*/  @P0 STG.E.U16 [R8.64], R34 ;  /* 0x0000002208000986 */ /* 0x0001e2000c101504 */
[----:B-1----:R-:W-:Y:S01]  /*3faa0*/  PRMT R50, R50, 0x7632, R50 ;  /* 0x0000763232327816 */ /* 0x002fe20000000032 */
[C---:B------:R-:W-:Y:S01]  /*3fab0*/  IMAD.WIDE R6, R11.reuse, 0x2, R2 ;  /* 0x000000020b067825 */ /* 0x040fe200078e0202 */
[----:B------:R-:W-:-:S04]  /*3fac0*/  IADD3 R10, R11, c[0x0][0x198], RZ ;  /* 0x000066000b0a7a10 */ /* 0x000fc80007ffe0ff */
[----:B------:R-:W-:Y:S01]  /*3fad0*/  @P4 STG.E.U16 [R6.64], R50 ;  /* 0x0000003206004986 */ /* 0x000fe2000c101504 */
[----:B0-----:R-:W-:Y:S01]  /*3fae0*/  PRMT R34, R34, 0x7632, R34 ;  /* 0x0000763222227816 */ /* 0x001fe20000000022 */
[----:B------:R-:W-:Y:S02]  /*3faf0*/  IMAD.WIDE R8, R11, 0x2, R4 ;  /* 0x000000020b087825 */ /* 0x000fe400078e0204 */
[----:B------:R-:W3:Y:S04]  /*3fb00*/  LDL.LU R11, [R1+0x15bc] ;  /* 0x0015bc00010b7983 */ /* 0x000ee80000300800 */
[----:B------:R0:W-:Y:S04]  /*3fb10*/  @P1 STG.E.U16 [R8.64], R34 ;  /* 0x0000002208001986 */ /* 0x0001e8000c101504 */
[----:B0-----:R-:W3:Y:S01]  /*3fb20*/  LDL.LU R34, [R1+0x15b8] ;  /* 0x0015b80001227983 */ /* 0x001ee20000300800 */
[----:B------:R-:W-:-:S02]  /*3fb30*/  ISETP.LT.AND P0, PT, R60, c[0x0][0x178], !P6 ;  /* 0x00005e003c007a0c */ /* 0x000fc40007701270 */
[----:B------:R-:W-:Y:S02]  /*3fb40*/  ISETP.GE.AND P5, PT, R41, c[0x0][0x17c], PT ;  /* 0x00005f0029007a0c */ /* 0x000fe40003fa6270 */
[----:B------:R-:W-:Y:S02]  /*3fb50*/  ISETP.LT.AND P6, PT, R27, c[0x0][0x178], !P6 ;  /* 0x00005e001b007a0c */ /* 0x000fe400077c1270 */
[----:B------:R-:W-:Y:S01]  /*3fb60*/  ISETP.LT.AND P1, PT, R60, c[0x0][0x178], !P5 ;  /* 0x00005e003c007a0c */ /* 0x000fe20006f21270 */
[----:B------:R-:W-:-:S04]  /*3fb70*/  IMAD.WIDE R6, R10, 0x2, R2 ;  /* 0x000000020a067825 */ /* 0x000fc800078e0202 */
[C---:B------:R-:W-:Y:S01]  /*3fb80*/  IMAD.WIDE R8, R10.reuse, 0x2, R4 ;  /* 0x000000020a087825 */ /* 0x040fe200078e0204 */
[----:B------:R-:W-:Y:S01]  /*3fb90*/  IADD3 R10, R10, c[0x0][0x198], RZ ;  /* 0x000066000a0a7a10 */ /* 0x000fe20007ffe0ff */
[----:B------:R0:W-:Y:S04]  /*3fba0*/  @P0 STG.E.U16 [R6.64], R46 ;  /* 0x0000002e06000986 */ /* 0x0001e8000c101504 */
[----:B------:R1:W-:Y:S01]  /*3fbb0*/  @P6 STG.E.U16 [R8.64], R30 ;  /* 0x0000001e08006986 */ /* 0x0003e2000c101504 */
[----:B0-----:R-:W-:Y:S01]  /*3fbc0*/  PRMT R46, R46, 0x7632, R46 ;  /* 0x000076322e2e7816 */ /* 0x001fe2000000002e */
[----:B------:R-:W-:-:S05]  /*3fbd0*/  IMAD.WIDE R6, R10, 0x2, R2 ;  /* 0x000000020a067825 */ /* 0x000fca00078e0202 */
[----:B------:R0:W-:Y:S01]  /*3fbe0*/  @P1 STG.E.U16 [R6.64], R46 ;  /* 0x0000002e06001986 */ /* 0x0001e2000c101504 */
[----:B--2---:R-:W-:-:S03]  /*3fbf0*/  ISETP.GE.AND P0, PT, R33, c[0x0][0x17c], PT ;  /* 0x00005f0021007a0c */ /* 0x004fc60003f06270 */
[----:B------:R-:W2:Y:S01]  /*3fc00*/  LDL.LU R33, [R1+0x15ac] ;  /* 0x0015ac0001217983 */ /* 0x000ea20000300800 */
[----:B----4-:R-:W-:-:S03]  /*3fc10*/  ISETP.GE.AND P1, PT, R32, c[0x0][0x17c], PT ;  /* 0x00005f0020007a0c */ /* 0x010fc60003f26270 */
[----:B------:R-:W4:Y:S01]  /*3fc20*/  LDL.LU R32, [R1+0x15a8] ;  /* 0x0015a80001207983 */ /* 0x000f220000300800 */
[C---:B------:R-:W-:Y:S02]  /*3fc30*/  ISETP.LT.AND P5, PT, R27.reuse, c[0x0][0x178], !P5 ;  /* 0x00005e001b007a0c */ /* 0x040fe40006fa1270 */
[----:B------:R-:W-:Y:S01]  /*3fc40*/  ISETP.LT.AND P6, PT, R60, c[0x0][0x178], !P3 ;  /* 0x00005e003c007a0c */ /* 0x000fe20005fc1270 */
[C---:B-1----:R-:W-:Y:S01]  /*3fc50*/  IMAD.WIDE R8, R10.reuse, 0x2, R4 ;  /* 0x000000020a087825 */ /* 0x042fe200078e0204 */
[----:B------:R-:W-:Y:S02]  /*3fc60*/  IADD3 R10, R10, c[0x0][0x198], RZ ;  /* 0x000066000a0a7a10 */ /* 0x000fe40007ffe0ff */
[----:B------:R-:W-:Y:S02]  /*3fc70*/  PRMT R30, R30, 0x7632, R30 ;  /* 0x000076321e1e7816 */ /* 0x000fe4000000001e */
[----:B------:R-:W-:Y:S01]  /*3fc80*/  ISETP.LT.AND P3, PT, R27, c[0x0][0x178], !P3 ;  /* 0x00005e001b007a0c */ /* 0x000fe20005f61270 */
[----:B0-----:R-:W-:Y:S01]  /*3fc90*/  IMAD.WIDE R6, R10, 0x2, R2 ;  /* 0x000000020a067825 */ /* 0x001fe200078e0202 */
[----:B------:R-:W-:-:S03]  /*3fca0*/  ISETP.GE.AND P2, PT, R40, c[0x0][0x17c], PT ;  /* 0x00005f0028007a0c */ /* 0x000fc60003f46270 */
[----:B------:R0:W-:Y:S01]  /*3fcb0*/  @P5 STG.E.U16 [R8.64], R30 ;  /* 0x0000001e08005986 */ /* 0x0001e2000c101504 */
[----:B------:R-:W-:Y:S02]  /*3fcc0*/  ISETP.LT.AND P5, PT, R60, c[0x0][0x178], !P2 ;  /* 0x00005e003c007a0c */ /* 0x000fe400057a1270 */
[----:B------:R-:W-:Y:S01]  /*3fcd0*/  ISETP.LT.AND P2, PT, R27, c[0x0][0x178], !P2 ;  /* 0x00005e001b007a0c */ /* 0x000fe20005741270 */
[----:B------:R1:W-:Y:S01]  /*3fce0*/  @P6 STG.E.U16 [R6.64], R59 ;  /* 0x0000003b06006986 */ /* 0x0003e2000c101504 */
[----:B------:R-:W-:Y:S01]  /*3fcf0*/  PRMT R28, R59, 0x7632, R28 ;  /* 0x000076323b1c7816 */ /* 0x000fe2000000001c */
[C---:B0-----:R-:W-:Y:S01]  /*3fd00*/  IMAD.WIDE R8, R10.reuse, 0x2, R4 ;  /* 0x000000020a087825 */ /* 0x041fe200078e0204 */
[----:B-1----:R-:W-:-:S04]  /*3fd10*/  IADD3 R6, R10, c[0x0][0x198], RZ ;  /* 0x000066000a067a10 */ /* 0x002fc80007ffe0ff */
[----:B------:R0:W-:Y:S01]  /*3fd20*/  @P3 STG.E.U16 [R8.64], R43 ;  /* 0x0000002b08003986 */ /* 0x0001e2000c101504 */
[----:B------:R-:W-:Y:S02]  /*3fd30*/  PRMT R29, R43, 0x7632, R29 ;  /* 0x000076322b1d7816 */ /* 0x000fe4000000001d */
[----:B------:R-:W-:Y:S02]  /*3fd40*/  IADD3 R30, R6, c[0x0][0x198], RZ ;  /* 0x00006600061e7a10 */ /* 0x000fe40007ffe0ff */
[----:B---3--:R-:W-:Y:S02]  /*3fd50*/  ISETP.GE.AND P4, PT, R36, c[0x0][0x17c], PT ;  /* 0x00005f0024007a0c */ /* 0x008fe40003f86270 */
[----:B------:R-:W3:Y:S01]  /*3fd60*/  LDL.LU R36, [R1+0x15f0] ;  /* 0x0015f00001247983 */ /* 0x000ee20000300800 */
[----:B0-----:R-:W-:-:S04]  /*3fd70*/  IMAD.WIDE R8, R6, 0x2, R2 ;  /* 0x0000000206087825 */ /* 0x001fc800078e0202 */
[----:B------:R-:W-:Y:S01]  /*3fd80*/  IMAD.WIDE R6, R6, 0x2, R4 ;  /* 0x0000000206067825 */ /* 0x000fe200078e0204 */
[----:B------:R-:W-:Y:S04]  /*3fd90*/  @P5 STG.E.U16 [R8.64], R28 ;  /* 0x0000001c08005986 */ /* 0x000fe8000c101504 */
[----:B------:R0:W-:Y:S01]  /*3fda0*/  @P2 STG.E.U16 [R6.64], R29 ;  /* 0x0000001d06002986 */ /* 0x0001e2000c101504 */
[----:B------:R-:W-:-:S03]  /*3fdb0*/  ISETP.GE.AND P2, PT, R34, c[0x0][0x17c], PT ;  /* 0x00005f0022007a0c */ /* 0x000fc60003f46270 */
[----:B------:R-:W3:Y:S01]  /*3fdc0*/  LDL.LU R34, [R1+0x15ec] ;  /* 0x0015ec0001227983 */ /* 0x000ee20000300800 */
[----:B------:R-:W-:Y:S02]  /*3fdd0*/  ISETP.LT.AND P6, PT, R60, c[0x0][0x178], !P4 ;  /* 0x00005e003c007a0c */ /* 0x000fe400067c1270 */
[----:B------:R-:W-:Y:S02]  /*3fde0*/  ISETP.LT.AND P4, PT, R27, c[0x0][0x178], !P4 ;  /* 0x00005e001b007a0c */ /* 0x000fe40006781270 */
[----:B------:R-:W-:Y:S01]  /*3fdf0*/  ISETP.GE.AND P3, PT, R11, c[0x0][0x17c], PT ;  /* 0x00005f000b007a0c */ /* 0x000fe20003f66270 */
[----:B------:R-:W-:Y:S01]  /*3fe00*/  IMAD.WIDE R10, R30, 0x2, R2 ;  /* 0x000000021e0a7825 */ /* 0x000fe200078e0202 */
[----:B------:R-:W-:-:S03]  /*3fe10*/  ISETP.LT.AND P5, PT, R60, c[0x0][0x178], !P0 ;  /* 0x00005e003c007a0c */ /* 0x000fc600047a1270 */
[----:B0-----:R-:W-:-:S04]  /*3fe20*/  IMAD.WIDE R6, R30, 0x2, R4 ;  /* 0x000000021e067825 */ /* 0x001fc800078e0204 */
[----:B------:R0:W-:Y:S01]  /*3fe30*/  @P6 STG.E.U16 [R10.64], R55 ;  /* 0x000000370a006986 */ /* 0x0001e2000c101504 */
[----:B------:R-:W-:-:S03]  /*3fe40*/  ISETP.LT.AND P6, PT, R27, c[0x0][0x178], !P0 ;  /* 0x00005e001b007a0c */ /* 0x000fc600047c1270 */
[----:B------:R1:W-:Y:S01]  /*3fe50*/  @P4 STG.E.U16 [R6.64], R39 ;  /* 0x0000002706004986 */ /* 0x0003e2000c101504 */
[----:B------:R-:W-:Y:S02]  /*3fe60*/  ISETP.LT.AND P4, PT, R60, c[0x0][0x178], !P1 ;  /* 0x00005e003c007a0c */ /* 0x000fe40004f81270 */
[----:B0-----:R-:W-:Y:S02]  /*3fe70*/  IADD3 R10, R30, c[0x0][0x198], RZ ;  /* 0x000066001e0a7a10 */ /* 0x001fe40007ffe0ff */
[----:B------:R-:W-:Y:S02]  /*3fe80*/  PRMT R55, R55, 0x7632, R55 ;  /* 0x0000763237377816 */ /* 0x000fe40000000037 */
[----:B------:R-:W-:Y:S01]  /*3fe90*/  PRMT R11, R39, 0x7632, R11 ;  /* 0x00007632270b7816 */ /* 0x000fe2000000000b */
[C---:B------:R-:W-:Y:S01]  /*3fea0*/  IMAD.WIDE R8, R10.reuse, 0x2, R2 ;  /* 0x000000020a087825 */ /* 0x040fe200078e0202 */
[----:B------:R-:W-:Y:S01]  /*3feb0*/  ISETP.LT.AND P1, PT, R27, c[0x0][0x178], !P1 ;  /* 0x00005e001b007a0c */ /* 0x000fe20004f21270 */
[----:B-1----:R-:W3:Y:S02]  /*3fec0*/  LDL.LU R39, [R1+0x15fc] ;  /* 0x0015fc0001277983 */ /* 0x002ee40000300800 */
[C---:B------:R-:W-:Y:S01]  /*3fed0*/  IMAD.WIDE R6, R10.reuse, 0x2, R4 ;  /* 0x000000020a067825 */ /* 0x040fe200078e0204 */
[----:B------:R-:W-:Y:S01]  /*3fee0*/  IADD3 R10, R10, c[0x0][0x198], RZ ;  /* 0x000066000a0a7a10 */ /* 0x000fe20007ffe0ff */
[----:B------:R-:W-:Y:S04]  /*3fef0*/  @P5 STG.E.U16 [R8.64], R55 ;  /* 0x0000003708005986 */ /* 0x000fe8000c101504 */
[----:B------:R0:W-:Y:S01]  /*3ff00*/  @P6 STG.E.U16 [R6.64], R11 ;  /* 0x0000000b06006986 */ /* 0x0001e2000c101504 */
[----:B------:R-:W-:-:S02]  /*3ff10*/  ISETP.LT.AND P6, PT, R60, c[0x0][0x178], !P3 ;  /* 0x00005e003c007a0c */ /* 0x000fc40005fc1270 */
[----:B------:R-:W-:Y:S01]  /*3ff20*/  ISETP.LT.AND P3, PT, R27, c[0x0][0x178], !P3 ;  /* 0x00005e001b007a0c */ /* 0x000fe20005f61270 */
[----:B------:R-:W3:Y:S01]  /*3ff30*/  LDL.LU R38, [R1+0x15f8] ;  /* 0x0015f80001267983 */ /* 0x000ee20000300800 */
[C---:B------:R-:W-:Y:S01]  /*3ff40*/  IMAD.WIDE R28, R10.reuse, 0x2, R4 ;  /* 0x000000020a1c7825 */ /* 0x040fe200078e0204 */
[----:B------:R-:W-:Y:S02]  /*3ff50*/  PRMT R30, R51, 0x7632, R30 ;  /* 0x00007632331e7816 */ /* 0x000fe4000000001e */
[----:B------:R-:W3:Y:S01]  /*3ff60*/  LDL.LU R41, [R1+0x1604] ;  /* 0x0016040001297983 */ /* 0x000ee20000300800 */
[----:B0-----:R-:W-:-:S03]  /*3ff70*/  IMAD.WIDE R6, R10, 0x2, R2 ;  /* 0x000000020a067825 */ /* 0x001fc600078e0202 */
[----:B------:R-:W3:Y:S04]  /*3ff80*/  LDL.LU R40, [R1+0x1600] ;  /* 0x0016000001287983 */ /* 0x000ee80000300800 */
[----:B------:R-:W-:Y:S01]  /*3ff90*/  @P4 STG.E.U16 [R6.64], R51 ;  /* 0x0000003306004986 */ /* 0x000fe2000c101504 */
[----:B------:R-:W-:-:S03]  /*3ffa0*/  ISETP.LT.AND P4, PT, R60, c[0x0][0x178], !P2 ;  /* 0x00005e003c007a0c */ /* 0x000fc60005781270 */
[----:B------:R0:W-:Y:S02]  /*3ffb0*/  @P1 STG.E.U16 [R28.64], R35 ;  /* 0x000000231c001986 */ /* 0x0001e4000c101504 */
[----:B0-----:R-:W-:Y:S02]  /*3ffc0*/  PRMT R35, R35, 0x7632, R35 ;  /* 0x0000763223237816 */ /* 0x001fe40000000023 */
[----:B----4-:R-:W-:Y:S02]  /*3ffd0*/  ISETP.GE.AND P5, PT, R32, c[0x0][0x17c], PT ;  /* 0x00005f0020007a0c */ /* 0x010fe40003fa6270 */
[----:B------:R-:W-:Y:S02]  /*3ffe0*/  IADD3 R32, R10, c[0x0][0x198], RZ ;  /* 0x000066000a207a10 */ /* 0x000fe40007ffe0ff */
[----:B--2---:R-:W-:Y:S01]  /*3fff0*/  ISETP.GE.AND P0, PT, R33, c[0x0][0x17c], PT ;  /* 0x00005f0021007a0c */ /* 0x004fe20003f06270 */
[----:B------:R0:W1:Y:S01]  /*40000*/  LDS.128 R8, [R0] ;  /* 0x0000000000087984 */ /* 0x0000620000000c00 */
[C---:B------:R-:W-:Y:S01]  /*40010*/  IADD3 R33, R32.reuse, c[0x0][0x198], RZ ;  /* 0x0000660020217a10 */ /* 0x040fe20007ffe0ff */
[----:B------:R-:W-:-:S04]  /*40020*/  IMAD.WIDE R6, R32, 0x2, R2 ;  /* 0x0000000220067825 */ /* 0x000fc800078e0202 */
[----:B------:R-:W-:Y:S01]  /*40030*/  IMAD.WIDE R28, R32, 0x2, R4 ;  /* 0x00000002201c7825 */ /* 0x000fe200078e0204 */
[----:B------:R2:W-:Y:S01]  /*40040*/  @P6 STG.E.U16 [R6.64], R30 ;  /* 0x0000001e06006986 */ /* 0x0005e2000c101504 */
[----:B0-----:R-:W-:-:S03]  /*40050*/  PRMT R0, R47, 0x7632, R0 ;  /* 0x000076322f007816 */ /* 0x001fc60000000000 */
[----:B------:R-:W-:Y:S01]  /*40060*/  @P3 STG.E.U16 [R28.64], R35 ;  /* 0x000000231c003986 */ /* 0x000fe2000c101504 */
[----:B--2---:R-:W-:-:S05]  /*40070*/  IMAD.WIDE R6, R33, 0x2, R2 ;  /* 0x0000000221067825 */ /* 0x004fca00078e0202 */
[----:B------:R0:W-:Y:S04]  /*40080*/  @P4 STG.E.U16 [R6.64], R47 ;  /* 0x0000002f06004986 */ /* 0x0001e8000c101504 */
[----:B0-----:R-:W2:Y:S04]  /*40090*/  LDL.LU R47, [R1+0x161c] ;  /* 0x00161c00012f7983 */ /* 0x001ea80000300800 */
[----:B------:R-:W4:Y:S04]  /*400a0*/  LDL.LU R49, [R1+0x1618] ;  /* 0x0016180001317983 */ /* 0x000f280000300800 */
[----:B------:R-:W4:Y:S04]  /*400b0*/  LDL.LU R46, [R1+0x1624] ;  /* 0x00162400012e7983 */ /* 0x000f280000300800 */
[----:B------:R-:W0:Y:S01]  /*400c0*/  S2R R56, SR_TID.X ;  /* 0x0000000000387919 */ /* 0x000e220000002100 */
[C---:B------:R-:W-:Y:S01]  /*400d0*/  IADD3 R28, R33.reuse, c[0x0][0x198], RZ ;  /* 0x00006600211c7a10 */ /* 0x040fe20007ffe0ff */
[----:B------:R-:W-:Y:S01]  /*400e0*/  IMAD.WIDE R6, R33, 0x2, R4 ;  /* 0x0000000221067825 */ /* 0x000fe200078e0204 */
[----:B---3--:R-:W-:Y:S01]  /*400f0*/  ISETP.GE.AND P6, PT, R34, c[0x0][0x17c], PT ;  /* 0x00005f0022007a0c */ /* 0x008fe20003fc6270 */
[----:B------:R-:W3:Y:S01]  /*40100*/  LDL.LU R48, [R1+0x1620] ;  /* 0x0016200001307983 */ /* 0x000ee20000300800 */
[C---:B0-----:R-:W-:Y:S01]  /*40110*/  LOP3.LUT R52, R56.reuse, 0x1f, RZ, 0xc0, !PT ;  /* 0x0000001f38347812 */ /* 0x041fe200078ec0ff */
[----:B------:R-:W-:-:S05]  /*40120*/  IMAD.SHL.U32 R56, R56, 0x100, RZ ;  /* 0x0000010038387824 */ /* 0x000fca00078e00ff */
[----:B------:R-:W-:-:S05]  /*40130*/  LOP3.LUT R56, R56, 0x600, RZ, 0xc0, !PT ;  /* 0x0000060038387812 */ /* 0x000fca00078ec0ff */
[----:B------:R-:W-:-:S05]  /*40140*/  IMAD R56, R52, 0x10, R56 ;  /* 0x0000001034387824 */ /* 0x000fca00078e0238 */
[----:B------:R-:W-:-:S05]  /*40150*/  LOP3.LUT R56, R56, 0x20, RZ, 0x3c, !PT ;  /* 0x0000002038387812 */ /* 0x000fca00078e3cff */
[----:B------:R0:W1:Y:S04]  /*40160*/  LDS.128 R32, [R56] ;  /* 0x0000000038207984 */ /* 0x0000680000000c00 */
[----:B0-----:R-:W0:Y:S01]  /*40170*/  S2R R56, SR_TID.X ;  /* 0x0000000000387919 */ /* 0x001e220000002100 */
[C---:B------:R-:W-:Y:S02]  /*40180*/  ISETP.LT.AND P2, PT, R27.reuse, c[0x0][0x178], !P2 ;  /* 0x00005e001b007a0c */ /* 0x040fe40005741270 */
[C---:B------:R-:W-:Y:S02]  /*40190*/  ISETP.LT.AND P3, PT, R60.reuse, c[0x0][0x178], !P0 ;  /* 0x00005e003c007a0c */ /* 0x040fe40004761270 */
[----:B------:R-:W-:Y:S02]  /*401a0*/  ISETP.LT.AND P0, PT, R27, c[0x0][0x178], !P0 ;  /* 0x00005e001b007a0c */ /* 0x000fe40004701270 */
[----:B------:R-:W-:-:S02]  /*401b0*/  ISETP.LT.AND P4, PT, R60, c[0x0][0x178], !P5 ;  /* 0x00005e003c007a0c */ /* 0x000fc40006f81270 */
[----:B------:R-:W-:Y:S02]  /*401c0*/  ISETP.GE.AND P1, PT, R36, c[0x0][0x17c], PT ;  /* 0x00005f0024007a0c */ /* 0x000fe40003f26270 */
[----:B------:R-:W-:Y:S02]  /*401d0*/  IADD3 R36, R28, c[0x0][0x198], RZ ;  /* 0x000066001c247a10 */ /* 0x000fe40007ffe0ff */
[C---:B0-----:R-:W-:Y:S01]  /*401e0*/  LOP3.LUT R52, R56.reuse, 0x1f, RZ, 0xc0, !PT ;  /* 0x0000001f38347812 */ /* 0x041fe200078ec0ff */
[----:B------:R-:W-:-:S05]  /*401f0*/  IMAD.SHL.U32 R56, R56, 0x100, RZ ;  /* 0x0000010038387824 */ /* 0x000fca00078e00ff */
[----:B------:R-:W-:Y:S01]  /*40200*/  LOP3.LUT R56, R56, 0x600, RZ, 0xc0, !PT ;  /* 0x0000060038387812 */ /* 0x000fe200078ec0ff */
[----:B------:R0:W-:Y:S01]  /*40210*/  @P2 STG.E.U16 [R6.64], R31 ;  /* 0x0000001f06002986 */ /* 0x0001e2000c101504 */
[----:B------:R-:W-:-:S03]  /*40220*/  PRMT R37, R31, 0x7632, R37 ;  /* 0x000076321f257816 */ /* 0x000fc60000000025 */
[----:B------:R-:W-:-:S05]  /*40230*/  IMAD R56, R52, 0x10, R56 ;  /* 0x0000001034387824 */ /* 0x000fca00078e0238 */
[----:B------:R-:W-:Y:S01]  /*40240*/  LOP3.LUT R56, R56, 0x40, RZ, 0x3c, !PT ;  /* 0x0000004038387812 */ /* 0x000fe200078e3cff */
[----:B0-----:R-:W-:-:S04]  /*40250*/  IMAD.WIDE R6, R28, 0x2, R2 ;  /* 0x000000021c067825 */ /* 0x001fc800078e0202 */
[----:B------:R-:W-:Y:S01]  /*40260*/  IMAD.WIDE R28, R28, 0x2, R4 ;  /* 0x000000021c1c7825 */ /* 0x000fe200078e0204 */
[----:B------:R0:W-:Y:S03]  /*40270*/  @P3 STG.E.U16 [R6.64], R0 ;  /* 0x0000000006003986 */ /* 0x0001e6000c101504 */
[----:B------:R-:W-:Y:S01]  /*40280*/  IMAD.WIDE R30, R36, 0x2, R2 ;  /* 0x00000002241e7825 */ /* 0x000fe200078e0202 */
[----:B------:R-:W-:Y:S04]  /*40290*/  @P0 STG.E.U16 [R28.64], R37 ;  /* 0x000000251c000986 */ /* 0x000fe8000c101504 */
[----:B------:R1:W-:Y:S01]  /*402a0*/  @P4 STG.E.U16 [R30.64], R12 ;  /* 0x0000000c1e004986 */ /* 0x0003e2000c101504 */
[----:B------:R-:W-:-:S03]  /*402b0*/  ISETP.LT.AND P5, PT, R27, c[0x0][0x178], !P5 ;  /* 0x00005e001b007a0c */ /* 0x000fc60006fa1270 */
[----:B------:R-:W1:Y:S01]  /*402c0*/  LDS.128 R28, [R56] ;  /* 0x00000000381c7984 */ /* 0x000e620000000c00 */
[----:B------:R-:W-:Y:S01]  /*402d0*/  ISETP.LT.AND P0, PT, R60, c[0x0][0x178], !P1 ;  /* 0x00005e003c007a0c */ /* 0x000fe20004f01270 */
[C---:B0-----:R-:W-:Y:S01]  /*402e0*/  IMAD.WIDE R6, R36.reuse, 0x2, R4 ;  /* 0x0000000224067825 */ /* 0x041fe200078e0204 */
[----:B------:R-:W-:Y:S02]  /*402f0*/  ISETP.LT.AND P1, PT, R27, c[0x0][0x178], !P1 ;  /* 0x00005e001b007a0c */ /* 0x000fe40004f21270 */
[----:B------:R-:W-:Y:S02]  /*40300*/  IADD3 R36, R36, c[0x0][0x198], RZ ;  /* 0x0000660024247a10 */ /* 0x000fe40007ffe0ff */
[----:B------:R-:W-:Y:S02]  /*40310*/  ISETP.LT.AND P4, PT, R60, c[0x0][0x178], !P6 ;  /* 0x00005e003c007a0c */ /* 0x000fe40007781270 */
[----:B------:R-:W-:Y:S01]  /*40320*/  IADD3 R0, R36, c[0x0][0x198], RZ ;  /* 0x0000660024007a10 */ /* 0x000fe20007ffe0ff */
[----:B-1----:R0:W-:Y:S01]  /*40330*/  @P5 STG.E.U16 [R6.64], R8 ;  /* 0x0000000806005986 */ /* 0x0021e2000c101504 */
[----:B------:R-:W-:-:S02]  /*40340*/  PRMT R12, R12, 0x7632, R12 ;  /* 0x000076320c0c7816 */ /* 0x000fc4000000000c */
[----:B------:R-:W-:Y:S02]  /*40350*/  ISETP.LT.AND P6, PT, R27, c[0x0][0x178], !P6 ;  /* 0x00005e001b007a0c */ /* 0x000fe400077c1270 */
[----:B------:R-:W-:Y:S02]  /*40360*/  ISETP.GE.AND P2, PT, R39, c[0x0][0x17c], PT ;  /* 0x00005f0027007a0c */ /* 0x000fe40003f46270 */
[----:B------:R-:W-:Y:S01]  /*40370*/  ISETP.GE.AND P3, PT, R38, c[0x0][0x17c], PT ;  /* 0x00005f0026007a0c */ /* 0x000fe20003f66270 */
[----:B------:R-:W-:-:S04]  /*40380*/  IMAD.WIDE R38, R0, 0x2, R2 ;  /* 0x0000000200267825 */ /* 0x000fc800078e0202 */
[----:B0-----:R-:W-:Y:S01]  /*40390*/  IMAD.WIDE R6, R36, 0x2, R2 ;  /* 0x0000000224067825 */ /* 0x001fe200078e0202 */
[----:B------:R-:W-:-:S03]  /*403a0*/  PRMT R8, R8, 0x7632, R8 ;  /* 0x0000763208087816 */ /* 0x000fc60000000008 */
[----:B------:R-:W-:Y:S01]  /*403b0*/  IMAD.WIDE R36, R36, 0x2, R4 ;  /* 0x0000000224247825 */ /* 0x000fe200078e0204 */
[----:B------:R0:W-:Y:S01]  /*403c0*/  @P0 STG.E.U16 [R6.64], R12 ;  /* 0x0000000c06000986 */ /* 0x0001e2000c101504 */
[----:B------:R-:W-:-:S03]  /*403d0*/  IADD3 R42, R0, c[0x0][0x198], RZ ;  /* 0x00006600002a7a10 */ /* 0x000fc60007ffe0ff */
[----:B------:R1:W-:Y:S01]  /*403e0*/  @P1 STG.E.U16 [R36.64], R8 ;  /* 0x0000000824001986 */ /* 0x0003e2000c101504 */
[C---:B------:R-:W-:Y:S02]  /*403f0*/  ISETP.LT.AND P1, PT, R60.reuse, c[0x0][0x178], !P2 ;  /* 0x00005e003c007a0c */ /* 0x040fe40005721270 */
[C---:B------:R-:W-:Y:S01]  /*40400*/  ISETP.LT.AND P2, PT, R27.reuse, c[0x0][0x178], !P2 ;  /* 0x00005e001b007a0c */ /* 0x040fe20005741270 */
[----:B------:R1:W-:Y:S01]  /*40410*/  @P4 STG.E.U16 [R38.64], R16 ;  /* 0x0000001026004986 */ /* 0x0003e2000c101504 */
[----:B------:R-:W-:Y:S02]  /*40420*/  ISETP.LT.AND P4, PT, R60, c[0x0][0x178], !P3 ;  /* 0x00005e003c007a0c */ /* 0x000fe40005f81270 */
[----:B------:R-:W-:Y:S01]  /*40430*/  ISETP.LT.AND P3, PT, R27, c[0x0][0x178], !P3 ;  /* 0x00005e001b007a0c */ /* 0x000fe20005f61270 */
[----:B0-----:R-:W-:Y:S01]  /*40440*/  IMAD.WIDE R6, R0, 0x2, R4 ;  /* 0x0000000200067825 */ /* 0x001fe200078e0204 */
[----:B------:R-:W-:Y:S01]  /*40450*/  ISETP.GE.AND P5, PT, R41, c[0x0][0x17c], PT ;  /* 0x00005f0029007a0c */ /* 0x000fe20003fa6270 */
[----:B------:R-:W0:Y:S01]  /*40460*/  LDS.128 R36, [R61] ;  /* 0x000000003d247984 */ /* 0x000e220000000c00 */
[----:B-1----:R-:W-:-:S02]  /*40470*/  IADD3 R8, R42, c[0x0][0x198], RZ ;  /* 0x000066002a087a10 */ /* 0x002fc40007ffe0ff */
[----:B------:R-:W-:Y:S01]  /*40480*/  ISETP.GE.AND P0, PT, R40, c[0x0][0x17c], PT ;  /* 0x00005f0028007a0c */ /* 0x000fe20003f06270 */
[----:B------:R1:W-:Y:S01]  /*40490*/  @P6 STG.E.U16 [R6.64], R32 ;  /* 0x0000002006006986 */ /* 0x0003e2000c101504 */
[----:B------:R-:W-:Y:S01]  /*404a0*/  PRMT R16, R16, 0x7632, R16 ;  /* 0x0000763210107816 */ /* 0x000fe20000000010 */
[----:B------:R-:W-:Y:S01]  /*404b0*/  IMAD.WIDE R40, R42, 0x2, R2 ;  /* 0x000000022a287825 */ /* 0x000fe200078e0202 */
[----:B------:R-:W-:-:S03]  /*404c0*/  PRMT R0, R32, 0x7632, R0 ;  /* 0x0000763220007816 */ /* 0x000fc60000000000 */
[----:B------:R-:W-:Y:S01]  /*404d0*/  IMAD.WIDE R42, R42, 0x2, R4 ;  /* 0x000000022a2a7825 */ /* 0x000fe200078e0204 */
[----:B------:R-:W-:Y:S03]  /*404e0*/  @P1 STG.E.U16 [R40.64], R16 ;  /* 0x0000001028001986 */ /* 0x000fe6000c101504 */
[C---:B------:R-:W-:Y:S01]  /*404f0*/  IMAD.WIDE R44, R8.reuse, 0x2, R2 ;  /* 0x00000002082c7825 */ /* 0x040fe200078e0202 */
[----:B------:R0:W-:Y:S03]  /*40500*/  @P2 STG.E.U16 [R42.64], R0 ;  /* 0x000000002a002986 */ /* 0x0001e6000c101504 */
[----:B-1----:R-:W-:Y:S01]  /*40510*/  IMAD.WIDE R6, R8, 0x2, R4 ;  /* 0x0000000208067825 */ /* 0x002fe200078e0204 */
[----:B------:R1:W-:Y:S04]  /*40520*/  @P4 STG.E.U16 [R44.64], R20 ;  /* 0x000000142c004986 */ /* 0x0003e8000c101504 */
[----:B------:R-:W-:Y:S01]  /*40530*/  @P3 STG.E.U16 [R6.64], R28 ;  /* 0x0000001c06003986 */ /* 0x000fe2000c101504 */
[----:B--2---:R-:W-:-:S03]  /*40540*/  ISETP.GE.AND P6, PT, R47, c[0x0][0x17c], PT ;  /* 0x00005f002f007a0c */ /* 0x004fc60003fc6270 */
[----:B------:R-:W2:Y:S04]  /*40550*/  LDL.LU R47, [R1+0x1630] ;  /* 0x00163000012f7983 */ /* 0x000ea80000300800 */
[----:B------:R-:W3:Y:S01]  /*40560*/  LDL.LU R12, [R1+0x162c] ;  /* 0x00162c00010c7983 */ /* 0x000ee20000300800 */
[----:B----4-:R-:W-:-:S03]  /*40570*/  ISETP.GE.AND P3, PT, R46, c[0x0][0x17c], PT ;  /* 0x00005f002e007a0c */ /* 0x010fc60003f66270 */
[----:B------:R-:W4:Y:S04]  /*40580*/  LDL.LU R46, [R1+0x1640] ;  /* 0x00164000012e7983 */ /* 0x000f280000300800 */
[----:B------:R-:W4:Y:S01]  /*40590*/  LDL.LU R32, [R1+0x163c] ;  /* 0x00163c0001207983 */ /* 0x000f220000300800 */
[----:B------:R-:W-:Y:S02]  /*405a0*/  ISETP.LT.AND P2, PT, R60, c[0x0][0x178], !P5 ;  /* 0x00005e003c007a0c */ /* 0x000fe40006f41270 */
[----:B------:R-:W-:Y:S02]  /*405b0*/  ISETP.LT.AND P5, PT, R27, c[0x0][0x178], !P5 ;  /* 0x00005e001b007a0c */ /* 0x000fe40006fa1270 */
[----:B0-----:R-:W-:Y:S02]  /*405c0*/  IADD3 R42, R8, c[0x0][0x198], RZ ;  /* 0x00006600082a7a10 */ /* 0x001fe40007ffe0ff */
[----:B------:R-:W-:-:S02]  /*405d0*/  ISETP.LT.AND P4, PT, R60, c[0x0][0x178], !P0 ;  /* 0x00005e003c007a0c */ /* 0x000fc40004781270 */
[C---:B------:R-:W-:Y:S01]  /*405e0*/  IADD3 R0, R42.reuse, c[0x0][0x198], RZ ;  /* 0x000066002a007a10 */ /* 0x040fe20007ffe0ff */
[----:B------:R-:W-:Y:S01]  /*405f0*/  IMAD.WIDE R40, R42, 0x2, R2 ;  /* 0x000000022a287825 */ /* 0x000fe200078e0202 */
[----:B-1----:R-:W-:Y:S02]  /*40600*/  PRMT R20, R20, 0x7632, R20 ;  /* 0x0000763214147816 */ /* 0x002fe40000000014 */
[----:B------:R-:W-:Y:S01]  /*40610*/  PRMT R8, R28, 0x7632, R8 ;  /* 0x000076321c087816 */ /* 0x000fe20000000008 */
[----:B------:R-:W-:-:S04]  /*40620*/  IMAD.WIDE R42, R42, 0x2, R4 ;  /* 0x000000022a2a7825 */ /* 0x000fc800078e0204 */
[----:B------:R-:W-:Y:S01]  /*40630*/  IMAD.WIDE R44, R0, 0x2, R2 ;  /* 0x00000002002c7825 */ /* 0x000fe200078e0202 */
[----:B------:R-:W-:Y:S01]  /*40640*/  @P2 STG.E.U16 [R40.64], R20 ;  /* 0x0000001428002986 */ /* 0x000fe2000c101504 */
[----:B------:R-:W-:Y:S02]  /*40650*/  ISETP.GE.AND P1, PT, R49, c[0x0][0x17c], PT ;  /* 0x00005f0031007a0c */ /* 0x000fe40003f26270 */
[----:B------:R-:W-:Y:S01]  /*40660*/  ISETP.LT.AND P0, PT, R27, c[0x0][0x178], !P0 ;  /* 0x00005e001b007a0c */ /* 0x000fe20004701270 */
[----:B------:R0:W-:Y:S01]  /*40670*/  @P5 STG.E.U16 [R42.64], R8 ;  /* 0x000000082a005986 */ /* 0x0001e2000c101504 */
[----:B------:R-:W-:-:S03]  /*40680*/  ISETP.LT.AND P5, PT, R60, c[0x0][0x178], !P1 ;  /* 0x00005e003c007a0c */ /* 0x000fc60004fa1270 */
[----:B------:R1:W-:Y:S01]  /*40690*/  @P4 STG.E.U16 [R44.64], R24 ;  /* 0x000000182c004986 */ /* 0x0003e2000c101504 */
[----:B------:R-:W-:Y:S02]  /*406a0*/  ISETP.LT.AND P4, PT, R60, c[0x0][0x178], !P6 ;  /* 0x00005e003c007a0c */ /* 0x000fe40007781270 */
[----:B------:R-:W-:Y:S02]  /*406b0*/  ISETP.LT.AND P6, PT, R27, c[0x0][0x178], !P6 ;  /* 0x00005e001b007a0c */ /* 0x000fe400077c1270 */
[C---:B0-----:R-:W-:Y:S01]  /*406c0*/  IADD3 R42, R0.reuse, c[0x0][0x198], RZ ;  /* 0x00006600002a7a10 */ /* 0x041fe20007ffe0ff */
[----:B------:R-:W-:-:S03]  /*406d0*/  IMAD.WIDE R6, R0, 0x2, R4 ;  /* 0x0000000200067825 */ /* 0x000fc600078e0204 */
[C---:B------:R-:W-:Y:S01]  /*406e0*/  IADD3 R8, R42.reuse, c[0x0][0x198], RZ ;  /* 0x000066002a087a10 */ /* 0x040fe20007ffe0ff */
[----:B------:R-:W-:Y:S01]  /*406f0*/  IMAD.WIDE R40, R42, 0x2, R2 ;  /* 0x000000022a287825 */ /* 0x000fe200078e0202 */
[----:B-1----:R-:W-:Y:S02]  /*40700*/  PRMT R24, R24, 0x7632, R24 ;  /* 0x0000763218187816 */ /* 0x002fe40000000018 */
[----:B------:R-:W-:Y:S01]  /*40710*/  PRMT R0, R36, 0x7632, R0 ;  /* 0x0000763224007816 */ /* 0x000fe20000000000 */
[----:B------:R-:W-:Y:S01]  /*40720*/  IMAD.WIDE R42, R42, 0x2, R4 ;  /* 0x000000022a2a7825 */ /* 0x000fe200078e0204 */
[----:B------:R0:W-:Y:S03]  /*40730*/  @P0 STG.E.U16 [R6.64], R36 ;  /* 0x0000002406000986 */ /* 0x0001e6000c101504 */
[----:B------:R-:W-:Y:S01]  /*40740*/  IMAD.WIDE R44, R8, 0x2, R2 ;  /* 0x00000002082c7825 */ /* 0x000fe200078e0202 */
[----:B------:R-:W-:Y:S01]  /*40750*/  @P4 STG.E.U16 [R40.64], R24 ;  /* 0x0000001828004986 */ /* 0x000fe2000c101504 */
[----:B------:R-:W-:-:S03]  /*40760*/  ISETP.LT.AND P1, PT, R27, c[0x0][0x178], !P1 ;  /* 0x00005e001b007a0c */ /* 0x000fc60004f21270 */
[----:B------:R-:W-:Y:S01]  /*40770*/  @P6 STG.E.U16 [R42.64], R0 ;  /* 0x000000002a006986 */ /* 0x000fe2000c101504 */
[----:B------:R-:W-:-:S03]  /*40780*/  ISETP.LT.AND P4, PT, R27, c[0x0][0x178], !P3 ;  /* 0x00005e001b007a0c */ /* 0x000fc60005f81270 */
[----:B------:R1:W-:Y:S01]  /*40790*/  @P5 STG.E.U16 [R44.64], R13 ;  /* 0x0000000d2c005986 */ /* 0x0003e2000c101504 */
[----:B------:R-:W-:Y:S02]  /*407a0*/  ISETP.LT.AND P5, PT, R60, c[0x0][0x178], !P3 ;  /* 0x00005e003c007a0c */ /* 0x000fe40005fa1270 */
[----:B------:R-:W-:Y:S01]  /*407b0*/  IADD3 R49, R8, c[0x0][0x198], RZ ;  /* 0x0000660008317a10 */ /* 0x000fe20007ffe0ff */
[----:B0-----:R-:W4:Y:S01]  /*407c0*/  LDL.LU R36, [R1+0x1650] ;  /* 0x0016500001247983 */ /* 0x001f220000300800 */
[----:B------:R-:W-:-:S03]  /*407d0*/  PRMT R16, R13, 0x7632, R16 ;  /* 0x000076320d107816 */ /* 0x000fc60000000010 */
[----:B------:R-:W4:Y:S01]  /*407e0*/  LDL.LU R28, [R1+0x164c] ;  /* 0x00164c00011c7983 */ /* 0x000f220000300800 */
[----:B------:R-:W-:Y:S01]  /*407f0*/  IMAD.WIDE R6, R8, 0x2, R4 ;  /* 0x0000000208067825 */ /* 0x000fe200078e0204 */
[----:B------:R-:W-:Y:S02]  /*40800*/  PRMT R20, R9, 0x7632, R20 ;  /* 0x0000763209147816 */ /* 0x000fe40000000014 */
[----:B-1----:R-:W4:Y:S01]  /*40810*/  LDL.LU R44, [R1+0x1660] ;  /* 0x00166000012c7983 */ /* 0x002f220000300800 */
[----:B------:R-:W-:-:S03]  /*40820*/  IMAD.WIDE R40, R49, 0x2, R4 ;  /* 0x0000000231287825 */ /* 0x000fc600078e0204 */
[----:B------:R0:W-:Y:S01]  /*40830*/  @P1 STG.E.U16 [R6.64], R9 ;  /* 0x0000000906001986 */ /* 0x0001e2000c101504 */
[----:B--2---:R-:W-:Y:S02]  /*40840*/  ISETP.GE.AND P0, PT, R47, c[0x0][0x17c], PT ;  /* 0x00005f002f007a0c */ /* 0x004fe40003f06270 */
[----:B---3--:R-:W-:Y:S01]  /*40850*/  ISETP.GE.AND P3, PT, R12, c[0x0][0x17c], PT ;  /* 0x00005f000c007a0c */ /* 0x008fe20003f66270 */
[----:B------:R-:W-:-:S05]  /*40860*/  IMAD.WIDE R12, R49, 0x2, R2 ;  /* 0x00000002310c7825 */ /* 0x000fca00078e0202 */
[----:B------:R-:W-:Y:S01]  /*40870*/  @P5 STG.E.U16 [R12.64], R16 ;  /* 0x000000100c005986 */ /* 0x000fe2000c101504 */
[----:B------:R-:W-:-:S03]  /*40880*/  ISETP.LT.AND P5, PT, R60, c[0x0][0x178], !P0 ;  /* 0x00005e003c007a0c */ /* 0x000fc600047a1270 */
[----:B------:R1:W-:Y:S01]  /*40890*/  @P4 STG.E.U16 [R40.64], R20 ;  /* 0x0000001428004986 */ /* 0x0003e2000c101504 */
[----:B------:R-:W-:Y:S02]  /*408a0*/  ISETP.LT.AND P4, PT, R27, c[0x0][0x178], !P0 ;  /* 0x00005e001b007a0c */ /* 0x000fe40004781270 */
[----:B----4-:R-:W-:Y:S02]  /*408b0*/  ISETP.GE.AND P0, PT, R32, c[0x0][0x17c], PT ;  /* 0x00005f0020007a0c */ /* 0x010fe40003f06270 */
[----:B------:R-:W2:Y:S01]  /*408c0*/  LDL.LU R32, [R1+0x165c] ;  /* 0x00165c0001207983 */ /* 0x000ea20000300800 */
[----:B------:R-:W-:Y:S02]  /*408d0*/  ISETP.GE.AND P2, PT, R48, c[0x0][0x17c], PT ;  /* 0x00005f0030007a0c */ /* 0x000fe40003f46270 */
[----:B------:R-:W-:Y:S02]  /*408e0*/  IADD3 R47, R49, c[0x0][0x198], RZ ;  /* 0x00006600312f7a10 */ /* 0x000fe40007ffe0ff */
[----:B------:R-:W-:-:S02]  /*408f0*/  ISETP.LT.AND P6, PT, R60, c[0x0][0x178], !P2 ;  /* 0x00005e003c007a0c */ /* 0x000fc400057c1270 */
[----:B------:R-:W-:Y:S02]  /*40900*/  ISETP.LT.AND P2, PT, R27, c[0x0][0x178], !P2 ;  /* 0x00005e001b007a0c */ /* 0x000fe40005741270 */
[C---:B------:R-:W-:Y:S01]  /*40910*/  IADD3 R45, R47.reuse, c[0x0][0x198], RZ ;  /* 0x000066002f2d7a10 */ /* 0x040fe20007ffe0ff */
[----:B------:R-:W-:Y:S01]  /*40920*/  IMAD.WIDE R42, R47, 0x2, R2 ;  /* 0x000000022f2a7825 */ /* 0x000fe200078e0202 */
[----:B------:R-:W-:-:S03]  /*40930*/  PRMT R0, R17, 0x7632, R0 ;  /* 0x0000763211007816 */ /* 0x000fc60000000000 */
[----:B0-----:R-:W-:Y:S01]  /*40940*/  IMAD.WIDE R6, R47, 0x2, R4 ;  /* 0x000000022f067825 */ /* 0x001fe200078e0204 */
[----:B-1----:R-:W-:-:S03]  /*40950*/  PRMT R20, R33, 0x7632, R20 ;  /* 0x0000763221147816 */ /* 0x002fc60000000014 */
[C---:B------:R-:W-:Y:S01]  /*40960*/  IMAD.WIDE R8, R45.reuse, 0x2, R2 ;  /* 0x000000022d087825 */ /* 0x040fe200078e0202 */
[----:B------:R-:W-:Y:S01]  /*40970*/  ISETP.GE.AND P1, PT, R46, c[0x0][0x17c], PT ;  /* 0x00005f002e007a0c */ /* 0x000fe20003f26270 */
[----:B------:R0:W-:Y:S02]  /*40980*/  @P6 STG.E.U16 [R42.64], R17 ;  /* 0x000000112a006986 */ /* 0x0001e4000c101504 */
[C---:B------:R-:W-:Y:S01]  /*40990*/  IMAD.WIDE R12, R45.reuse, 0x2, R4 ;  /* 0x000000022d0c7825 */ /* 0x040fe200078e0204 */
[C---:B------:R-:W-:Y:S01]  /*409a0*/  ISETP.LT.AND P6, PT, R60.reuse, c[0x0][0x178], !P3 ;  /* 0x00005e003c007a0c */ /* 0x040fe20005fc1270 */
[----:B------:R1:W-:Y:S01]  /*409b0*/  @P2 STG.E.U16 [R6.64], R33 ;  /* 0x0000002106002986 */ /* 0x0003e2000c101504 */
[----:B------:R-:W-:Y:S02]  /*409c0*/  IADD3 R49, R45, c[0x0][0x198], RZ ;  /* 0x000066002d317a10 */ /* 0x000fe40007ffe0ff */
[----:B------:R-:W-:Y:S01]  /*409d0*/  ISETP.LT.AND P3, PT, R27, c[0x0][0x178], !P3 ;  /* 0x00005e001b007a0c */ /* 0x000fe20005f61270 */
[----:B------:R3:W-:Y:S01]  /*409e0*/  @P5 STG.E.U16 [R8.64], R0 ;  /* 0x0000000008005986 */ /* 0x0007e2000c101504 */
[----:B------:R-:W-:-:S03]  /*409f0*/  ISETP.LT.AND P5, PT, R60, c[0x0][0x178], !P1 ;  /* 0x00005e003c007a0c */ /* 0x000fc60004fa1270 */
[----:B------:R4:W-:Y:S01]  /*40a00*/  @P4 STG.E.U16 [R12.64], R20 ;  /* 0x000000140c004986 */ /* 0x0009e2000c101504 */
[----:B------:R-:W-:Y:S02]  /*40a10*/  ISETP.LT.AND P4, PT, R27, c[0x0][0x178], !P1 ;  /* 0x00005e001b007a0c */ /* 0x000fe40004f81270 */
[C---:B------:R-:W-:Y:S01]  /*40a20*/  IADD3 R41, R49.reuse, c[0x0][0x198], RZ ;  /* 0x0000660031297a10 */ /* 0x040fe20007ffe0ff */
[----:B0-----:R-:W-:Y:S01]  /*40a30*/  IMAD.WIDE R16, R49, 0x2, R2 ;  /* 0x0000000231107825 */ /* 0x001fe200078e0202 */
[----:B------:R-:W-:-:S03]  /*40a40*/  PRMT R24, R21, 0x7632, R24 ;  /* 0x0000763215187816 */ /* 0x000fc60000000018 */
[----:B-1----:R-:W-:Y:S01]  /*40a50*/  IMAD.WIDE R6, R49, 0x2, R4 ;  /* 0x0000000231067825 */ /* 0x002fe200078e0204 */
[----:B---3--:R-:W-:-:S03]  /*40a60*/  PRMT R0, R29, 0x7632, R0 ;  /* 0x000076321d007816 */ /* 0x008fc60000000000 */
[----:B------:R-:W-:Y:S01]  /*40a70*/  IMAD.WIDE R8, R41, 0x2, R2 ;  /* 0x0000000229087825 */ /* 0x000fe200078e0202 */
[----:B------:R0:W-:Y:S01]  /*40a80*/  @P6 STG.E.U16 [R16.64], R21 ;  /* 0x0000001510006986 */ /* 0x0001e2000c101504 */
[----:B------:R-:W-:-:S03]  /*40a90*/  ISETP.GE.AND P2, PT, R36, c[0x0][0x17c], PT ;  /* 0x00005f0024007a0c */ /* 0x000fc60003f46270 */
[----:B------:R-:W3:Y:S01]  /*40aa0*/  LDL.LU R36, [R1+0x1658] ;  /* 0x0016580001247983 */ /* 0x000ee20000300800 */
[----:B------:R-:W-:-:S03]  /*40ab0*/  ISETP.GE.AND P1, PT, R28, c[0x0][0x17c], PT ;  /* 0x00005f001c007a0c */ /* 0x000fc60003f26270 */
[----:B------:R-:W3:Y:S01]  /*40ac0*/  LDL.LU R28, [R1+0x1654] ;  /* 0x00165400011c7983 */ /* 0x000ee20000300800 */
[----:B----4-:R-:W-:-:S03]  /*40ad0*/  IMAD.WIDE R12, R41, 0x2, R4 ;  /* 0x00000002290c7825 */ /* 0x010fc600078e0204 */
[----:B------:R1:W-:Y:S04]  /*40ae0*/  @P3 STG.E.U16 [R6.64], R29 ;  /* 0x0000001d06003986 */ /* 0x0003e8000c101504 */
[----:B------:R-:W-:Y:S01]  /*40af0*/  @P5 STG.E.U16 [R8.64], R24 ;  /* 0x0000001808005986 */ /* 0x000fe2000c101504 */
[----:B------:R-:W-:-:S03]  /*40b00*/  ISETP.LT.AND P5, PT, R60, c[0x0][0x178], !P2 ;  /* 0x00005e003c007a0c */ /* 0x000fc600057a1270 */
[----:B------:R4:W-:Y:S01]  /*40b10*/  @P4 STG.E.U16 [R12.64], R0 ;  /* 0x000000000c004986 */ /* 0x0009e2000c101504 */
[----:B------:R-:W-:-:S03]  /*40b20*/  ISETP.LT.AND P4, PT, R27, c[0x0][0x178], !P2 ;  /* 0x00005e001b007a0c */ /* 0x000fc60005781270 */
[----:B------:R-:W3:Y:S01]  /*40b30*/  LDL.LU R40, [R1+0x1648] ;  /* 0x0016480001287983 */ /* 0x000ee20000300800 */
[----:B--2---:R-:W-:-:S03]  /*40b40*/  ISETP.GE.AND P2, PT, R32, c[0x0][0x17c], PT ;  /* 0x00005f0020007a0c */ /* 0x004fc60003f46270 */
[----:B------:R-:W2:Y:S01]  /*40b50*/  LDL.LU R32, [R1+0x1644] ;  /* 0x0016440001207983 */ /* 0x000ea20000300800 */
[----:B------:R-:W-:Y:S02]  /*40b60*/  ISETP.LT.AND P6, PT, R60, c[0x0][0x178], !P0 ;  /* 0x00005e003c007a0c */ /* 0x000fe400047c1270 */
[----:B------:R-:W-:Y:S02]  /*40b70*/  IADD3 R33, R41, c[0x0][0x198], RZ ;  /* 0x0000660029217a10 */ /* 0x000fe40007ffe0ff */
[----:B------:R-:W-:Y:S02]  /*40b80*/  ISETP.LT.AND P0, PT, R27, c[0x0][0x178], !P0 ;  /* 0x00005e001b007a0c */ /* 0x000fe40004701270 */
[C---:B0-----:R-:W-:Y:S01]  /*40b90*/  IADD3 R21, R33.reuse, c[0x0][0x198], RZ ;  /* 0x0000660021157a10 */ /* 0x041fe20007ffe0ff */
[----:B------:R-:W-:Y:S01]  /*40ba0*/  IMAD.WIDE R16, R33, 0x2, R2 ;  /* 0x0000000221107825 */ /* 0x000fe200078e0202 */
[----:B------:R-:W-:-:S03]  /*40bb0*/  PRMT R20, R25, 0x7632, R20 ;  /* 0x0000763219147816 */ /* 0x000fc60000000014 */
[----:B-1----:R-:W-:Y:S01]  /*40bc0*/  IMAD.WIDE R6, R33, 0x2, R4 ;  /* 0x0000000221067825 */ /* 0x002fe200078e0204 */
[----:B----4-:R-:W-:-:S03]  /*40bd0*/  PRMT R0, R37, 0x7632, R0 ;  /* 0x0000763225007816 */ /* 0x010fc60000000000 */
        /* <DEDUP_REMOVED lines=16> */
[----:B------:R0:W-:Y:S03]  /*40ce0*/  @P6 STG.E.U16 [R16.64], R14 ;  /* 0x0000000e10006986 */ /* 0x0001e6000c101504 */
[----:B----4-:R-:W-:Y:S01]  /*40cf0*/  IMAD.WIDE R8, R21, 0x2, R2 ;  /* 0x0000000215087825 */ /* 0x010fe200078e0202 */
[----:B------:R-:W-:-:S03]  /*40d00*/  PRMT R0, R10, 0x7632, R0 ;  /* 0x000076320a007816 */ /* 0x000fc60000000000 */
[----:B------:R-:W-:Y:S01]  /*40d10*/  IMAD.WIDE R12, R21, 0x2, R4 ;  /* 0x00000002150c7825 */ /* 0x000fe200078e0204 */
[----:B---3--:R-:W-:Y:S02]  /*40d20*/  ISETP.GE.AND P0, PT, R36, c[0x0][0x17c], PT ;  /* 0x00005f0024007a0c */ /* 0x008fe40003f06270 */
[----:B------:R-:W3:Y:S01]  /*40d30*/  LDL.LU R36, [R1+0x1638] ;  /* 0x0016380001247983 */ /* 0x000ee20000300800 */
[----:B------:R-:W-:-:S03]  /*40d40*/  ISETP.GE.AND P3, PT, R28, c[0x0][0x17c], PT ;  /* 0x00005f001c007a0c */ /* 0x000fc60003f66270 */
[----:B------:R-:W4:Y:S04]  /*40d50*/  LDL.LU R28, [R1+0x1634] ;  /* 0x00163400011c7983 */ /* 0x000f280000300800 */
[----:B------:R1:W-:Y:S04]  /*40d60*/  @P1 STG.E.U16 [R6.64], R10 ;  /* 0x0000000a06001986 */ /* 0x0003e8000c101504 */
[----:B------:R-:W-:Y:S01]  /*40d70*/  @P5 STG.E.U16 [R8.64], R24 ;  /* 0x0000001808005986 */ /* 0x000fe2000c101504 */
[----:B------:R-:W-:-:S03]  /*40d80*/  ISETP.LT.AND P5, PT, R60, c[0x0][0x178], !P0 ;  /* 0x00005e003c007a0c */ /* 0x000fc600047a1270 */
[----:B------:R0:W-:Y:S01]  /*40d90*/  @P4 STG.E.U16 [R12.64], R0 ;  /* 0x000000000c004986 */ /* 0x0001e2000c101504 */
[----:B------:R-:W-:-:S03]  /*40da0*/  ISETP.LT.AND P4, PT, R27, c[0x0][0x178], !P0 ;  /* 0x00005e001b007a0c */ /* 0x000fc60004781270 */
[----:B------:R-:W3:Y:S01]  /*40db0*/  LDL.LU R33, [R1+0x1628] ;  /* 0x0016280001217983 */ /* 0x000ee20000300800 */
[----:B--2---:R-:W-:-:S03]  /*40dc0*/  ISETP.GE.AND P0, PT, R32, c[0x0][0x17c], PT ;  /* 0x00005f0020007a0c */ /* 0x004fc60003f06270 */
[----:B------:R-:W2:Y:S04]  /*40dd0*/  LDL.LU R32, [R1+0x1614] ;  /* 0x0016140001207983 */ /* 0x000ea80000300800 */
[----:B------:R-:W2:Y:S01]  /*40de0*/  LDL.LU R20, [R1+0x1610] ;  /* 0x0016100001147983 */ /* 0x000ea20000300800 */
[----:B------:R-:W-:Y:S02]  /*40df0*/  ISETP.LT.AND P6, PT, R60, c[0x0][0x178], !P2 ;  /* 0x00005e003c007a0c */ /* 0x000fe400057c1270 */
[----:B------:R-:W-:Y:S02]  /*40e00*/  IADD3 R25, R21, c[0x0][0x198], RZ ;  /* 0x0000660015197a10 */ /* 0x000fe40007ffe0ff */
[----:B------:R-:W-:-:S03]  /*40e10*/  ISETP.LT.AND P2, PT, R27, c[0x0][0x178], !P2 ;  /* 0x00005e001b007a0c */ /* 0x000fc60005741270 */
[C---:B0-----:R-:W-:Y:S01]  /*40e20*/  IMAD.WIDE R16, R25.reuse, 0x2, R2 ;  /* 0x0000000219107825 */ /* 0x041fe200078e0202 */
[----:B------:R-:W-:-:S05]  /*40e30*/  IADD3 R21, R25, c[0x0][0x198], RZ ;  /* 0x0000660019157a10 */ /* 0x000fca0007ffe0ff */
[----:B------:R0:W-:Y:S01]  /*40e40*/  @P6 STG.E.U16 [R16.64], R18 ;  /* 0x0000001210006986 */ /* 0x0001e2000c101504 */
[----:B------:R-:W-:Y:S02]  /*40e50*/  ISETP.LT.AND P6, PT, R60, c[0x0][0x178], !P3 ;  /* 0x00005e003c007a0c */ /* 0x000fe40005fc1270 */
[----:B------:R-:W-:Y:S01]  /*40e60*/  IADD3 R29, R21, c[0x0][0x198], RZ ;  /* 0x00006600151d7a10 */ /* 0x000fe20007ffe0ff */
[----:B-1----:R-:W-:Y:S01]  /*40e70*/  IMAD.WIDE R6, R25, 0x2, R4 ;  /* 0x0000000219067825 */ /* 0x002fe200078e0204 */
[----:B------:R-:W-:Y:S02]  /*40e80*/  PRMT R10, R18, 0x7632, R10 ;  /* 0x00007632120a7816 */ /* 0x000fe4000000000a */
[----:B------:R-:W-:Y:S01]  /*40e90*/  PRMT R0, R34, 0x7632, R0 ;  /* 0x0000763222007816 */ /* 0x000fe20000000000 */
[----:B------:R-:W-:Y:S01]  /*40ea0*/  IMAD.WIDE R8, R21, 0x2, R2 ;  /* 0x0000000215087825 */ /* 0x000fe200078e0202 */
[----:B------:R-:W-:-:S03]  /*40eb0*/  ISETP.GE.AND P1, PT, R40, c[0x0][0x17c], PT ;  /* 0x00005f0028007a0c */ /* 0x000fc60003f26270 */
[----:B------:R-:W-:Y:S01]  /*40ec0*/  IMAD.WIDE R12, R21, 0x2, R4 ;  /* 0x00000002150c7825 */ /* 0x000fe200078e0204 */
[----:B------:R-:W-:Y:S01]  /*40ed0*/  ISETP.LT.AND P3, PT, R27, c[0x0][0x178], !P3 ;  /* 0x00005e001b007a0c */ /* 0x000fe20005f61270 */
[----:B------:R1:W-:Y:S02]  /*40ee0*/  @P2 STG.E.U16 [R6.64], R34 ;  /* 0x0000002206002986 */ /* 0x0003e4000c101504 */
[C---:B0-----:R-:W-:Y:S02]  /*40ef0*/  IMAD.WIDE R16, R29.reuse, 0x2, R2 ;  /* 0x000000021d107825 */ /* 0x041fe400078e0202 */
[----:B------:R0:W-:Y:S01]  /*40f00*/  @P5 STG.E.U16 [R8.64], R10 ;  /* 0x0000000a08005986 */ /* 0x0001e2000c101504 */
[----:B------:R-:W-:Y:S02]  /*40f10*/  ISETP.LT.AND P5, PT, R60, c[0x0][0x178], !P1 ;  /* 0x00005e003c007a0c */ /* 0x000fe40004fa1270 */
[----:B------:R-:W-:Y:S01]  /*40f20*/  IADD3 R21, R29, c[0x0][0x198], RZ ;  /* 0x000066001d157a10 */ /* 0x000fe20007ffe0ff */
[----:B------:R0:W-:Y:S01]  /*40f30*/  @P4 STG.E.U16 [R12.64], R0 ;  /* 0x000000000c004986 */ /* 0x0001e2000c101504 */
[----:B------:R-:W-:-:S03]  /*40f40*/  ISETP.LT.AND P4, PT, R27, c[0x0][0x178], !P1 ;  /* 0x00005e001b007a0c */ /* 0x000fc60004f81270 */
[----:B------:R4:W-:Y:S01]  /*40f50*/  @P6 STG.E.U16 [R16.64], R22 ;  /* 0x0000001610006986 */ /* 0x0009e2000c101504 */
[----:B------:R-:W-:Y:S02]  /*40f60*/  ISETP.LT.AND P6, PT, R60, c[0x0][0x178], !P0 ;  /* 0x00005e003c007a0c */ /* 0x000fe400047c1270 */
[----:B------:R-:W-:Y:S01]  /*40f70*/  ISETP.LT.AND P0, PT, R27, c[0x0][0x178], !P0 ;  /* 0x00005e001b007a0c */ /* 0x000fe20004701270 */
[----:B-1----:R-:W-:Y:S01]  /*40f80*/  IMAD.WIDE R6, R29, 0x2, R4 ;  /* 0x000000021d067825 */ /* 0x002fe200078e0204 */
[C---:B------:R-:W-:Y:S02]  /*40f90*/  IADD3 R25, R21.reuse, c[0x0][0x198], RZ ;  /* 0x0000660015197a10 */ /* 0x040fe40007ffe0ff */
[----:B------:R-:W-:Y:S01]  /*40fa0*/  PRMT R14, R22, 0x7632, R14 ;  /* 0x00007632160e7816 */ /* 0x000fe2000000000e */
[C---:B0-----:R-:W-:Y:S01]  /*40fb0*/  IMAD.WIDE R8, R21.reuse, 0x2, R2 ;  /* 0x0000000215087825 */ /* 0x041fe200078e0202 */
[----:B----4-:R-:W-:Y:S02]  /*40fc0*/  ISETP.GE.AND P1, PT, R28, c[0x0][0x17c], PT ;  /* 0x00005f001c007a0c */ /* 0x010fe40003f26270 */
[----:B------:R-:W4:Y:S01]  /*40fd0*/  LDL.LU R28, [R1+0x160c] ;  /* 0x00160c00011c7983 */ /* 0x000f220000300800 */
[----:B------:R-:W-:Y:S01]  /*40fe0*/  PRMT R0, R30, 0x7632, R0 ;  /* 0x000076321e007816 */ /* 0x000fe20000000000 */
[----:B------:R-:W-:-:S02]  /*40ff0*/  IMAD.WIDE R12, R21, 0x2, R4 ;  /* 0x00000002150c7825 */ /* 0x000fc400078e0204 */
[----:B------:R0:W-:Y:S02]  /*41000*/  @P3 STG.E.U16 [R6.64], R30 ;  /* 0x0000001e06003986 */ /* 0x0001e4000c101504 */
[C---:B------:R-:W-:Y:S02]  /*41010*/  IMAD.WIDE R16, R25.reuse, 0x2, R2 ;  /* 0x0000000219107825 */ /* 0x040fe400078e0202 */
[----:B------:R1:W-:Y:S04]  /*41020*/  @P5 STG.E.U16 [R8.64], R14 ;  /* 0x0000000e08005986 */ /* 0x0003e8000c101504 */
[----:B------:R1:W-:Y:S01]  /*41030*/  @P4 STG.E.U16 [R12.64], R0 ;  /* 0x000000000c004986 */ /* 0x0003e2000c101504 */
[----:B0-----:R-:W-:-:S03]  /*41040*/  IMAD.WIDE R6, R25, 0x2, R4 ;  /* 0x0000000219067825 */ /* 0x001fc600078e0204 */
[----:B------:R0:W-:Y:S04]  /*41050*/  @P6 STG.E.U16 [R16.64], R26 ;  /* 0x0000001a10006986 */ /* 0x0001e8000c101504 */
[----:B------:R-:W4:Y:S04]  /*41060*/  LDL.LU R24, [R1+0x1608] ;  /* 0x0016080001187983 */ /* 0x000f280000300800 */
[----:B------:R0:W-:Y:S04]  /*41070*/  @P0 STG.E.U16 [R6.64], R38 ;  /* 0x0000002606000986 */ /* 0x0001e8000c101504 */
[----:B------:R-:W4:Y:S01]  /*41080*/  LDL.LU R22, [R1+0x15f4] ;  /* 0x0015f40001167983 */ /* 0x000f220000300800 */
[----:B--2---:R-:W-:-:S03]  /*41090*/  ISETP.GE.AND P0, PT, R20, c[0x0][0x17c], PT ;  /* 0x00005f0014007a0c */ /* 0x004fc60003f06270 */
[----:B------:R-:W2:Y:S01]  /*410a0*/  LDL.LU R20, [R1+0x15e8] ;  /* 0x0015e80001147983 */ /* 0x000ea20000300800 */
[----:B---3--:R-:W-:Y:S02]  /*410b0*/  ISETP.GE.AND P2, PT, R36, c[0x0][0x17c], PT ;  /* 0x00005f0024007a0c */ /* 0x008fe40003f46270 */
[----:B------:R-:W-:Y:S02]  /*410c0*/  IADD3 R21, R25, c[0x0][0x198], RZ ;  /* 0x0000660019157a10 */ /* 0x000fe40007ffe0ff */
[C---:B------:R-:W-:Y:S02]  /*410d0*/  ISETP.LT.AND P5, PT, R60.reuse, c[0x0][0x178], !P2 ;  /* 0x00005e003c007a0c */ /* 0x040fe400057a1270 */
[----:B------:R-:W-:Y:S02]  /*410e0*/  ISETP.LT.AND P4, PT, R27, c[0x0][0x178], !P2 ;  /* 0x00005e001b007a0c */ /* 0x000fe40005781270 */
[----:B------:R-:W-:Y:S02]  /*410f0*/  ISETP.LT.AND P6, PT, R60, c[0x0][0x178], !P1 ;  /* 0x00005e003c007a0c */ /* 0x000fe40004fc1270 */
[C---:B------:R-:W-:Y:S01]  /*41100*/  IADD3 R29, R21.reuse, c[0x0][0x198], RZ ;  /* 0x00006600151d7a10 */ /* 0x040fe20007ffe0ff */
[----:B-1----:R-:W-:Y:S01]  /*41110*/  IMAD.WIDE R8, R21, 0x2, R2 ;  /* 0x0000000215087825 */ /* 0x002fe200078e0202 */
[----:B------:R-:W-:-:S02]  /*41120*/  PRMT R10, R26, 0x7632, R10 ;  /* 0x000076321a0a7816 */ /* 0x000fc4000000000a */
[----:B------:R-:W-:Y:S01]  /*41130*/  PRMT R0, R38, 0x7632, R0 ;  /* 0x0000763226007816 */ /* 0x000fe20000000000 */
[----:B------:R-:W-:Y:S01]  /*41140*/  IMAD.WIDE R12, R21, 0x2, R4 ;  /* 0x00000002150c7825 */ /* 0x000fe200078e0204 */
[----:B------:R-:W-:-:S03]  /*41150*/  ISETP.GE.AND P3, PT, R33, c[0x0][0x17c], PT ;  /* 0x00005f0021007a0c */ /* 0x000fc60003f66270 */
[----:B0-----:R-:W-:Y:S01]  /*41160*/  IMAD.WIDE R16, R29, 0x2, R2 ;  /* 0x000000021d107825 */ /* 0x001fe200078e0202 */
[----:B------:R-:W-:Y:S01]  /*41170*/  ISETP.GE.AND P2, PT, R32, c[0x0][0x17c], PT ;  /* 0x00005f0020007a0c */ /* 0x000fe20003f46270 */
[----:B------:R0:W-:Y:S01]  /*41180*/  @P5 STG.E.U16 [R8.64], R10 ;  /* 0x0000000a08005986 */ /* 0x0001e2000c101504 */
[C---:B------:R-:W-:Y:S02]  /*41190*/  ISETP.LT.AND P1, PT, R27.reuse, c[0x0][0x178], !P1 ;  /* 0x00005e001b007a0c */ /* 0x040fe40004f21270 */
[C---:B------:R-:W-:Y:S01]  /*411a0*/  ISETP.LT.AND P5, PT, R60.reuse, c[0x0][0x178], !P3 ;  /* 0x00005e003c007a0c */ /* 0x040fe20005fa1270 */
[----:B------:R1:W-:Y:S01]  /*411b0*/  @P4 STG.E.U16 [R12.64], R0 ;  /* 0x000000000c004986 */ /* 0x0003e2000c101504 */
[----:B------:R-:W-:Y:S02]  /*411c0*/  ISETP.LT.AND P4, PT, R27, c[0x0][0x178], !P3 ;  /* 0x00005e001b007a0c */ /* 0x000fe40005f81270 */
[----:B------:R-:W-:Y:S01]  /*411d0*/  IADD3 R21, R29, c[0x0][0x198], RZ ;  /* 0x000066001d157a10 */ /* 0x000fe20007ffe0ff */
[----:B------:R3:W-:Y:S01]  /*411e0*/  @P6 STG.E.U16 [R16.64], R15 ;  /* 0x0000000f10006986 */ /* 0x0007e2000c101504 */
[----:B------:R-:W-:-:S02]  /*411f0*/  ISETP.LT.AND P6, PT, R60, c[0x0][0x178], !P2 ;  /* 0x00005e003c007a0c */ /* 0x000fc400057c1270 */
[----:B------:R-:W-:Y:S01]  /*41200*/  IADD3 R25, R21, c[0x0][0x198], RZ ;  /* 0x0000660015197a10 */ /* 0x000fe20007ffe0ff */
[----:B------:R-:W-:Y:S01]  /*41210*/  IMAD.WIDE R6, R29, 0x2, R4 ;  /* 0x000000021d067825 */ /* 0x000fe200078e0204 */
[----:B------:R-:W-:-:S03]  /*41220*/  PRMT R18, R15, 0x7632, R18 ;  /* 0x000076320f127816 */ /* 0x000fc60000000012 */
[----:B0-----:R-:W-:Y:S01]  /*41230*/  IMAD.WIDE R8, R21, 0x2, R2 ;  /* 0x0000000215087825 */ /* 0x001fe200078e0202 */
[----:B-1----:R-:W-:-:S03]  /*41240*/  PRMT R0, R11, 0x7632, R0 ;  /* 0x000076320b007816 */ /* 0x002fc60000000000 */
[----:B------:R-:W-:Y:S01]  /*41250*/  IMAD.WIDE R12, R21, 0x2, R4 ;  /* 0x00000002150c7825 */ /* 0x000fe200078e0204 */
[----:B------:R0:W-:Y:S01]  /*41260*/  @P1 STG.E.U16 [R6.64], R11 ;  /* 0x0000000b06001986 */ /* 0x0001e2000c101504 */
[----:B------:R-:W-:Y:S02]  /*41270*/  ISETP.LT.AND P2, PT, R27, c[0x0][0x178], !P2 ;  /* 0x00005e001b007a0c */ /* 0x000fe40005741270 */
[C---:B---3--:R-:W-:Y:S01]  /*41280*/  IMAD.WIDE R14, R25.reuse, 0x2, R2 ;  /* 0x00000002190e7825 */ /* 0x048fe200078e0202 */
[----:B------:R1:W-:Y:S01]  /*41290*/  @P5 STG.E.U16 [R8.64], R18 ;  /* 0x0000001208005986 */ /* 0x0003e2000c101504 */
[----:B------:R-:W-:Y:S02]  /*412a0*/  ISETP.LT.AND P5, PT, R60, c[0x0][0x178], !P0 ;  /* 0x00005e003c007a0c */ /* 0x000fe400047a1270 */
[----:B------:R-:W-:Y:S01]  /*412b0*/  IADD3 R17, R25, c[0x0][0x198], RZ ;  /* 0x0000660019117a10 */ /* 0x000fe20007ffe0ff */
[----:B------:R3:W-:Y:S01]  /*412c0*/  @P4 STG.E.U16 [R12.64], R0 ;  /* 0x000000000c004986 */ /* 0x0007e2000c101504 */
[----:B----4-:R-:W-:-:S03]  /*412d0*/  ISETP.GE.AND P3, PT, R28, c[0x0][0x17c], PT ;  /* 0x00005f001c007a0c */ /* 0x010fc60003f66270 */
[----:B------:R4:W-:Y:S01]  /*412e0*/  @P6 STG.E.U16 [R14.64], R19 ;  /* 0x000000130e006986 */ /* 0x0009e2000c101504 */
[----:B------:R-:W-:Y:S02]  /*412f0*/  ISETP.LT.AND P4, PT, R27, c[0x0][0x178], !P0 ;  /* 0x00005e001b007a0c */ /* 0x000fe40004781270 */
[----:B------:R-:W-:Y:S01]  /*41300*/  ISETP.LT.AND P6, PT, R60, c[0x0][0x178], !P3 ;  /* 0x00005e003c007a0c */ /* 0x000fe20005fc1270 */
[----:B0-----:R-:W-:Y:S01]  /*41310*/  IMAD.WIDE R6, R25, 0x2, R4 ;  /* 0x0000000219067825 */ /* 0x001fe200078e0204 */
[----:B------:R-:W-:Y:S02]  /*41320*/  IADD3 R21, R17, c[0x0][0x198], RZ ;  /* 0x0000660011157a10 */ /* 0x000fe40007ffe0ff */
[----:B------:R-:W-:Y:S01]  /*41330*/  PRMT R16, R19, 0x7632, R16 ;  /* 0x0000763213107816 */ /* 0x000fe20000000010 */
[----:B-1----:R-:W-:Y:S01]  /*41340*/  IMAD.WIDE R8, R17, 0x2, R2 ;  /* 0x0000000211087825 */ /* 0x002fe200078e0202 */
[----:B---3--:R-:W-:Y:S01]  /*41350*/  PRMT R0, R35, 0x7632, R0 ;  /* 0x0000763223007816 */ /* 0x008fe20000000000 */
[----:B------:R0:W-:Y:S02]  /*41360*/  @P2 STG.E.U16 [R6.64], R35 ;  /* 0x0000002306002986 */ /* 0x0001e4000c101504 */
[----:B------:R-:W-:-:S04]  /*41370*/  IMAD.WIDE R10, R17, 0x2, R4 ;  /* 0x00000002110a7825 */ /* 0x000fc800078e0204 */
[----:B------:R-:W-:Y:S01]  /*41380*/  IMAD.WIDE R12, R21, 0x2, R2 ;  /* 0x00000002150c7825 */ /* 0x000fe200078e0202 */
[----:B------:R1:W-:Y:S01]  /*41390*/  @P5 STG.E.U16 [R8.64], R16 ;  /* 0x0000001008005986 */ /* 0x0003e2000c101504 */
[----:B------:R-:W-:-:S03]  /*413a0*/  ISETP.GE.AND P1, PT, R24, c[0x0][0x17c], PT ;  /* 0x00005f0018007a0c */ /* 0x000fc60003f26270 */
[----:B------:R3:W-:Y:S01]  /*413b0*/  @P4 STG.E.U16 [R10.64], R0 ;  /* 0x000000000a004986 */ /* 0x0007e2000c101504 */
[----:B------:R-:W-:-:S03]  /*413c0*/  ISETP.LT.AND P3, PT, R27, c[0x0][0x178], !P3 ;  /* 0x00005e001b007a0c */ /* 0x000fc60005f61270 */
[----:B------:R0:W-:Y:S01]  /*413d0*/  @P6 STG.E.U16 [R12.64], R23 ;  /* 0x000000170c006986 */ /* 0x0001e2000c101504 */
[----:B------:R-:W-:Y:S02]  /*413e0*/  ISETP.GE.AND P0, PT, R22, c[0x0][0x17c], PT ;  /* 0x00005f0016007a0c */ /* 0x000fe40003f06270 */
[C---:B------:R-:W-:Y:S02]  /*413f0*/  ISETP.LT.AND P6, PT, R60.reuse, c[0x0][0x178], !P1 ;  /* 0x00005e003c007a0c */ /* 0x040fe40004fc1270 */
[----:B------:R-:W-:Y:S02]  /*41400*/  ISETP.LT.AND P5, PT, R60, c[0x0][0x178], !P0 ;  /* 0x00005e003c007a0c */ /* 0x000fe400047a1270 */
[C---:B------:R-:W-:Y:S02]  /*41410*/  ISETP.LT.AND P1, PT, R27.reuse, c[0x0][0x178], !P1 ;  /* 0x00005e001b007a0c */ /* 0x040fe40004f21270 */
[----:B------:R-:W-:Y:S02]  /*41420*/  ISETP.LT.AND P0, PT, R27, c[0x0][0x178], !P0 ;  /* 0x00005e001b007a0c */ /* 0x000fe40004701270 */
[----:B--2---:R-:W-:-:S04]  /*41430*/  ISETP.GE.AND P2, PT, R20, c[0x0][0x17c], PT ;  /* 0x00005f0014007a0c */ /* 0x004fc80003f46270 */
[----:B------:R-:W-:Y:S02]  /*41440*/  ISETP.LT.AND P4, PT, R60, c[0x0][0x178], !P2 ;  /* 0x00005e003c007a0c */ /* 0x000fe40005781270 */
[----:B------:R-:W-:Y:S02]  /*41450*/  ISETP.LT.AND P2, PT, R27, c[0x0][0x178], !P2 ;  /* 0x00005e001b007a0c */ /* 0x000fe40005741270 */
[----:B------:R-:W2:Y:S01]  /*41460*/  LDL.LU R27, [R1+0x1664] ;  /* 0x00166400011b7983 */ /* 0x000ea20000300800 */
[C---:B----4-:R-:W-:Y:S01]  /*41470*/  IADD3 R15, R21.reuse, c[0x0][0x198], RZ ;  /* 0x00006600150f7a10 */ /* 0x050fe20007ffe0ff */
[----:B0-----:R-:W-:-:S03]  /*41480*/  IMAD.WIDE R6, R21, 0x2, R4 ;  /* 0x0000000215067825 */ /* 0x001fc600078e0204 */
[C---:B------:R-:W-:Y:S01]  /*41490*/  IADD3 R17, R15.reuse, c[0x0][0x198], RZ ;  /* 0x000066000f117a10 */ /* 0x040fe20007ffe0ff */
[----:B-1----:R-:W-:Y:S01]  /*414a0*/  IMAD.WIDE R8, R15, 0x2, R2 ;  /* 0x000000020f087825 */ /* 0x002fe200078e0202 */
[----:B---3--:R-:W-:Y:S02]  /*414b0*/  PRMT R0, R23, 0x7632, R0 ;  /* 0x0000763217007816 */ /* 0x008fe40000000000 */
[----:B------:R-:W-:Y:S01]  /*414c0*/  IADD3 R19, R17, c[0x0][0x198], RZ ;  /* 0x0000660011137a10 */ /* 0x000fe20007ffe0ff */
[----:B------:R-:W-:Y:S01]  /*414d0*/  IMAD.WIDE R10, R15, 0x2, R4 ;  /* 0x000000020f0a7825 */ /* 0x000fe200078e0204 */
[----:B------:R-:W-:Y:S01]  /*414e0*/  PRMT R16, R31, 0x7632, R16 ;  /* 0x000076321f107816 */ /* 0x000fe20000000010 */
[----:B------:R2:W-:Y:S02]  /*414f0*/  @P3 STG.E.U16 [R6.64], R31 ;  /* 0x0000001f06003986 */ /* 0x0005e4000c101504 */
[C---:B------:R-:W-:Y:S02]  /*41500*/  IMAD.WIDE R12, R17.reuse, 0x2, R2 ;  /* 0x00000002110c7825 */ /* 0x040fe400078e0202 */
[----:B------:R0:W-:Y:S02]  /*41510*/  @P6 STG.E.U16 [R8.64], R0 ;  /* 0x0000000008006986 */ /* 0x0001e4000c101504 */
[----:B------:R-:W-:-:S02]  /*41520*/  IMAD.WIDE R14, R17, 0x2, R4 ;  /* 0x00000002110e7825 */ /* 0x000fc400078e0204 */
[----:B------:R0:W-:Y:S02]  /*41530*/  @P1 STG.E.U16 [R10.64], R16 ;  /* 0x000000100a001986 */ /* 0x0001e4000c101504 */
[----:B------:R-:W-:-:S04]  /*41540*/  IMAD.WIDE R2, R19, 0x2, R2 ;  /* 0x0000000213027825 */ /* 0x000fc800078e0202 */
[----:B------:R-:W-:Y:S01]  /*41550*/  IMAD.WIDE R4, R19, 0x2, R4 ;  /* 0x0000000213047825 */ /* 0x000fe200078e0204 */
[----:B--2---:R-:W-:Y:S01]  /*41560*/  PRMT R7, R27, 0x7632, R7 ;  /* 0x000076321b077816 */ /* 0x004fe20000000007 */
[----:B------:R0:W-:Y:S04]  /*41570*/  @P5 STG.E.U16 [R12.64], R27 ;  /* 0x0000001b0c005986 */ /* 0x0001e8000c101504 */
[----:B------:R0:W-:Y:S04]  /*41580*/  @P0 STG.E.U16 [R14.64], R39 ;  /* 0x000000270e000986 */ /* 0x0001e8000c101504 */
[----:B------:R0:W-:Y:S01]  /*41590*/  @P4 STG.E.U16 [R2.64], R7 ;  /* 0x0000000702004986 */ /* 0x0001e2000c101504 */
[----:B------:R-:W-:Y:S05]  /*415a0*/  @!P2 EXIT ;  /* 0x000000000000a94d */ /* 0x000fea0003800000 */
[----:B0-----:R-:W-:-:S05]  /*415b0*/  PRMT R2, R39, 0x7632, R2 ;  /* 0x0000763227027816 */ /* 0x001fca0000000002 */
[----:B------:R-:W-:Y:S01]  /*415c0*/  STG.E.U16 [R4.64], R2 ;  /* 0x0000000204007986 */ /* 0x000fe2000c101504 */
[----:B------:R-:W-:Y:S05]  /*415d0*/  EXIT ;  /* 0x000000000000794d */ /* 0x000fea0003800000 */
.L_x_4:
[----:B------:R-:W-:-:S00]  /*415e0*/  BRA `(.L_x_4) ;  /* 0xfffffff000007947 */ /* 0x000fc0000383ffff */
[----:B------:R-:W-:-:S00]  /*415f0*/  NOP ;  /* 0x0000000000007918 */ /* 0x000fc00000000000 */
        /* <DEDUP_REMOVED lines=8> */
.L_x_5:


//--------------------- .nv.shared.matmul_kernel  --------------------------
	.section	.nv.shared.matmul_kernel,"aw",@nobits
	.sectionflags	@""
	.align	16
